def matmul_kernel(
    a_ptr,
    b_ptr,
    c_ptr,
    M,
    N,
    K,
    stride_am,
    stride_ak,
    stride_bk,
    stride_bn,
    stride_cm,
    stride_cn,
    BLOCK_M: tl.constexpr,
    BLOCK_N: tl.constexpr,
    BLOCK_K: tl.constexpr,
    GROUP_M: tl.constexpr,
):
    pid = tl.program_id(axis=0)
    num_pid_m = tl.cdiv(M, BLOCK_M)
    num_pid_n = tl.cdiv(N, BLOCK_N)
    num_pid_in_group = GROUP_M * num_pid_n
    group_id = pid // num_pid_in_group
    first_pid_m = group_id * GROUP_M
    group_size_m = min(num_pid_m - first_pid_m, GROUP_M)
    pid_m = first_pid_m + ((pid % num_pid_in_group) % group_size_m)
    pid_n = (pid % num_pid_in_group) // group_size_m

    offs_am = (pid_m * BLOCK_M + tl.arange(0, BLOCK_M)) % M
    offs_bn = (pid_n * BLOCK_N + tl.arange(0, BLOCK_N)) % N
    offs_k = tl.arange(0, BLOCK_K)
    a_ptrs = a_ptr + offs_am[:, None] * stride_am + offs_k[None, :] * stride_ak
    b_ptrs = b_ptr + offs_k[:, None] * stride_bk + offs_bn[None, :] * stride_bn

    acc = tl.zeros((BLOCK_M, BLOCK_N), dtype=tl.float32)
    for kk in range(0, tl.cdiv(K, BLOCK_K)):
        a = tl.load(a_ptrs, mask=offs_k[None, :] < K - kk * BLOCK_K, other=0.0)
        b = tl.load(b_ptrs, mask=offs_k[:, None] < K - kk * BLOCK_K, other=0.0)
        acc = tl.dot(a, b, acc)
        a_ptrs += BLOCK_K * stride_ak
        b_ptrs += BLOCK_K * stride_bk

    c = acc.to(c_ptr.dtype.element_ty)
    offs_cm = pid_m * BLOCK_M + tl.arange(0, BLOCK_M)
    offs_cn = pid_n * BLOCK_N + tl.arange(0, BLOCK_N)
    c_ptrs = c_ptr + offs_cm[:, None] * stride_cm + offs_cn[None, :] * stride_cn
    mask = (offs_cm[:, None] < M) & (offs_cn[None, :] < N)
    tl.store(c_ptrs, c, mask=mask)

# config = {"BLOCK_K": 128, "BLOCK_M": 128, "BLOCK_N": 512, "GROUP_M": 8, "arch": "sm_90", "dtype": "fp16", "num_ctas": 1, "num_stages": 3, "num_warps": 4}
# arch = sm_90


// ===== COMPILED SASS (sm_90a) =====

	.target	sm_90a

	.elftype	@"ET_EXEC"


//--------------------- .note.nv.tkinfo           --------------------------
	.section	.note.nv.tkinfo,"",@"SHT_NOTE"
	.sectionflags	@"SHF_NOTE_NV_TKINFO"
	.tkinfo
        /*0018*/ 	.word	0x00000002
        /*0030*/ 	.string	""
        /*0030*/ 	.string	"ptxas"
        /*0030*/ 	.string	"Cuda compilation tools, release 13.0, V13.0.88"
        /*0030*/ 	.string	"Build cuda_13.0.r13.0/compiler.36424714_0"
        /*0030*/ 	.string	"-v  -suppress-debug-info  -lineinfo  -arch sm_90a "



//--------------------- .note.nv.cuinfo           --------------------------
	.section	.note.nv.cuinfo,"",@"SHT_NOTE"
	.sectionflags	@"SHF_NOTE_NV_CUINFO"
        /*0018*/ 	.short	0x0002
        /*001a*/ 	.short	0x005a
        /*001c*/ 	.short	0x0082
	.zero		2


//--------------------- .nv.info                  --------------------------
	.section	.nv.info,"",@"SHT_CUDA_INFO"
	.align	4


	//----- nvinfo : EIATTR_REGCOUNT
	.align		4
        /*0000*/ 	.byte	0x04, 0x2f
        /*0002*/ 	.short	(.L_1 - .L_0)
	.align		4
.L_0:
        /*0004*/ 	.word	index@(matmul_kernel)
        /*0008*/ 	.word	0x000000ff


	//----- nvinfo : EIATTR_FRAME_SIZE
	.align		4
.L_1:
        /*000c*/ 	.byte	0x04, 0x11
        /*000e*/ 	.short	(.L_3 - .L_2)
	.align		4
.L_2:
        /*0010*/ 	.word	index@(matmul_kernel)
        /*0014*/ 	.word	0x000029a0


	//----- nvinfo : EIATTR_MIN_STACK_SIZE
	.align		4
.L_3:
        /*0018*/ 	.byte	0x04, 0x12
        /*001a*/ 	.short	(.L_5 - .L_4)
	.align		4
.L_4:
        /*001c*/ 	.word	index@(matmul_kernel)
        /*0020*/ 	.word	0x000029a0
.L_5:


//--------------------- .nv.compat                --------------------------
	.section	.nv.compat,"",@"SHT_CUDA_COMPAT_INFO"
	.align	4
        /*0000*/ 	.byte	0x02, 0x09, 0x01, 0x00, 0x02, 0x02, 0x04, 0x00, 0x02, 0x05, 0x05, 0x00, 0x03, 0x07, 0x01, 0x01
        /*0010*/ 	.byte	0x02, 0x03, 0x00, 0x00, 0x02, 0x06, 0x01, 0x00, 0x04, 0x0b, 0x08, 0x00, 0x00, 0x00, 0x00, 0x00
        /*0020*/ 	.byte	0x00, 0x00, 0x00, 0x00


//--------------------- .nv.info.matmul_kernel    --------------------------
	.section	.nv.info.matmul_kernel,"",@"SHT_CUDA_INFO"
	.sectionflags	@""
	.align	4


	//----- nvinfo : EIATTR_CUDA_API_VERSION
	.align		4
        /*0000*/ 	.byte	0x04, 0x37
        /*0002*/ 	.short	(.L_7 - .L_6)
.L_6:
        /*0004*/ 	.word	0x00000082


	//----- nvinfo : EIATTR_KPARAM_INFO
	.align		4
.L_7:
        /*0008*/ 	.byte	0x04, 0x17
        /*000a*/ 	.short	(.L_9 - .L_8)
.L_8:
        /*000c*/ 	.word	0x00000000
        /*0010*/ 	.short	0x000d
        /*0012*/ 	.short	0x0048
        /*0014*/ 	.byte	0x00, 0xf4, 0x21, 0x00


	//----- nvinfo : EIATTR_KPARAM_INFO
	.align		4
.L_9:
        /*0018*/ 	.byte	0x04, 0x17
        /*001a*/ 	.short	(.L_11 - .L_10)
.L_10:
        /*001c*/ 	.word	0x00000000
        /*0020*/ 	.short	0x000c
        /*0022*/ 	.short	0x0040
        /*0024*/ 	.byte	0x00, 0xf4, 0x21, 0x00


	//----- nvinfo : EIATTR_KPARAM_INFO
	.align		4
.L_11:
        /*0028*/ 	.byte	0x04, 0x17
        /*002a*/ 	.short	(.L_13 - .L_12)
.L_12:
        /*002c*/ 	.word	0x00000000
        /*0030*/ 	.short	0x000b
        /*0032*/ 	.short	0x0038
        /*0034*/ 	.byte	0x00, 0xf0, 0x11, 0x00


	//----- nvinfo : EIATTR_KPARAM_INFO
	.align		4
.L_13:
        /*0038*/ 	.byte	0x04, 0x17
        /*003a*/ 	.short	(.L_15 - .L_14)
.L_14:
        /*003c*/ 	.word	0x00000000
        /*0040*/ 	.short	0x000a
        /*0042*/ 	.short	0x0034
        /*0044*/ 	.byte	0x00, 0xf0, 0x11, 0x00


	//----- nvinfo : EIATTR_KPARAM_INFO
	.align		4
.L_15:
        /*0048*/ 	.byte	0x04, 0x17
        /*004a*/ 	.short	(.L_17 - .L_16)
.L_16:
        /*004c*/ 	.word	0x00000000
        /*0050*/ 	.short	0x0009
        /*0052*/ 	.short	0x0030
        /*0054*/ 	.byte	0x00, 0xf0, 0x11, 0x00


	//----- nvinfo : EIATTR_KPARAM_INFO
	.align		4
.L_17:
        /*0058*/ 	.byte	0x04, 0x17
        /*005a*/ 	.short	(.L_19 - .L_18)
.L_18:
        /*005c*/ 	.word	0x00000000
        /*0060*/ 	.short	0x0008
        /*0062*/ 	.short	0x002c
        /*0064*/ 	.byte	0x00, 0xf0, 0x11, 0x00


	//----- nvinfo : EIATTR_KPARAM_INFO
	.align		4
.L_19:
        /*0068*/ 	.byte	0x04, 0x17
        /*006a*/ 	.short	(.L_21 - .L_20)
.L_20:
        /*006c*/ 	.word	0x00000000
        /*0070*/ 	.short	0x0007
        /*0072*/ 	.short	0x0028
        /*0074*/ 	.byte	0x00, 0xf0, 0x11, 0x00


	//----- nvinfo : EIATTR_KPARAM_INFO
	.align		4
.L_21:
        /*0078*/ 	.byte	0x04, 0x17
        /*007a*/ 	.short	(.L_23 - .L_22)
.L_22:
        /*007c*/ 	.word	0x00000000
        /*0080*/ 	.short	0x0006
        /*0082*/ 	.short	0x0024
        /*0084*/ 	.byte	0x00, 0xf0, 0x11, 0x00


	//----- nvinfo : EIATTR_KPARAM_INFO
	.align		4
.L_23:
        /*0088*/ 	.byte	0x04, 0x17
        /*008a*/ 	.short	(.L_25 - .L_24)
.L_24:
        /*008c*/ 	.word	0x00000000
        /*0090*/ 	.short	0x0005
        /*0092*/ 	.short	0x0020
        /*0094*/ 	.byte	0x00, 0xf0, 0x11, 0x00


	//----- nvinfo : EIATTR_KPARAM_INFO
	.align		4
.L_25:
        /*0098*/ 	.byte	0x04, 0x17
        /*009a*/ 	.short	(.L_27 - .L_26)
.L_26:
        /*009c*/ 	.word	0x00000000
        /*00a0*/ 	.short	0x0004
        /*00a2*/ 	.short	0x001c
        /*00a4*/ 	.byte	0x00, 0xf0, 0x11, 0x00


	//----- nvinfo : EIATTR_KPARAM_INFO
	.align		4
.L_27:
        /*00a8*/ 	.byte	0x04, 0x17
        /*00aa*/ 	.short	(.L_29 - .L_28)
.L_28:
        /*00ac*/ 	.word	0x00000000
        /*00b0*/ 	.short	0x0003
        /*00b2*/ 	.short	0x0018
        /*00b4*/ 	.byte	0x00, 0xf0, 0x11, 0x00


	//----- nvinfo : EIATTR_KPARAM_INFO
	.align		4
.L_29:
        /*00b8*/ 	.byte	0x04, 0x17
        /*00ba*/ 	.short	(.L_31 - .L_30)
.L_30:
        /*00bc*/ 	.word	0x00000000
        /*00c0*/ 	.short	0x0002
        /*00c2*/ 	.short	0x0010
        /*00c4*/ 	.byte	0x00, 0xf4, 0x21, 0x00


	//----- nvinfo : EIATTR_KPARAM_INFO
	.align		4
.L_31:
        /*00c8*/ 	.byte	0x04, 0x17
        /*00ca*/ 	.short	(.L_33 - .L_32)
.L_32:
        /*00cc*/ 	.word	0x00000000
        /*00d0*/ 	.short	0x0001
        /*00d2*/ 	.short	0x0008
        /*00d4*/ 	.byte	0x00, 0xf4, 0x21, 0x00


	//----- nvinfo : EIATTR_KPARAM_INFO
	.align		4
.L_33:
        /*00d8*/ 	.byte	0x04, 0x17
        /*00da*/ 	.short	(.L_35 - .L_34)
.L_34:
        /*00dc*/ 	.word	0x00000000
        /*00e0*/ 	.short	0x0000
        /*00e2*/ 	.short	0x0000
        /*00e4*/ 	.byte	0x00, 0xf4, 0x21, 0x00


	//----- nvinfo : EIATTR_SPARSE_MMA_MASK
	.align		4
.L_35:
        /*00e8*/ 	.byte	0x03, 0x50
        /*00ea*/ 	.short	0x0000


	//----- nvinfo : EIATTR_MAXREG_COUNT
	.align		4
        /*00ec*/ 	.byte	0x03, 0x1b
        /*00ee*/ 	.short	0x00ff


	//----- nvinfo : EIATTR_NUM_BARRIERS
	.align		4
        /*00f0*/ 	.byte	0x02, 0x4c
        /*00f2*/ 	.byte	0x01
	.zero		1


	//----- nvinfo : EIATTR_ANNOTATIONS
	.align		4
        /*00f4*/ 	.byte	0x04, 0x55
        /*00f6*/ 	.short	(.L_37 - .L_36)


	//   ....[0]....
.L_36:
        /*00f8*/ 	.word	0x00000001
        /*00fc*/ 	.byte	0xd0, 0x0b, 0x00, 0x00, 0x01, 0x00, 0x00, 0x00, 0xf0, 0x0b, 0x00, 0x00, 0x01, 0x00, 0x00, 0x00
        /* <DEDUP_REMOVED lines=1044> */
        /*424c*/ 	.byte	0x50, 0x75, 0x02, 0x00


	//----- nvinfo : EIATTR_MERCURY_ISA_VERSION
	.align		4
.L_37:
        /*4250*/ 	.byte	0x03, 0x5f
        /*4252*/ 	.short	0x0101


	//----- nvinfo : EIATTR_EXIT_INSTR_OFFSETS
	.align		4
        /*4254*/ 	.byte	0x04, 0x1c
        /*4256*/ 	.short	(.L_39 - .L_38)


	//   ....[0]....
.L_38:
        /*4258*/ 	.word	0x000770c0


	//   ....[1]....
        /*425c*/ 	.word	0x000770f0


	//----- nvinfo : EIATTR_REQNTID
	.align		4
.L_39:
        /*4260*/ 	.byte	0x04, 0x10
        /*4262*/ 	.short	(.L_41 - .L_40)
.L_40:
        /*4264*/ 	.word	0x00000080
        /*4268*/ 	.word	0x00000001
        /*426c*/ 	.word	0x00000001


	//----- nvinfo : EIATTR_CBANK_PARAM_SIZE
	.align		4
.L_41:
        /*4270*/ 	.byte	0x03, 0x19
        /*4272*/ 	.short	0x0050


	//----- nvinfo : EIATTR_PARAM_CBANK
	.align		4
        /*4274*/ 	.byte	0x04, 0x0a
        /*4276*/ 	.short	(.L_43 - .L_42)
	.align		4
.L_42:
        /*4278*/ 	.word	index@(.nv.constant0.matmul_kernel)
        /*427c*/ 	.short	0x0210
        /*427e*/ 	.short	0x0050


	//----- nvinfo : EIATTR_SW_WAR
	.align		4
.L_43:
        /*4280*/ 	.byte	0x04, 0x36
        /*4282*/ 	.short	(.L_45 - .L_44)
.L_44:
        /*4284*/ 	.word	0x00000008
.L_45:


//--------------------- .nv.callgraph             --------------------------
	.section	.nv.callgraph,"",@"SHT_CUDA_CALLGRAPH"
	.align	4
	.sectionentsize	8
	.align		4
        /*0000*/ 	.word	0x00000000
	.align		4
        /*0004*/ 	.word	0xffffffff
	.align		4
        /*0008*/ 	.word	0x00000000
	.align		4
        /*000c*/ 	.word	0xfffffffe
	.align		4
        /*0010*/ 	.word	0x00000000
	.align		4
        /*0014*/ 	.word	0xfffffffd
	.align		4
        /*0018*/ 	.word	0x00000000
	.align		4
        /*001c*/ 	.word	0xfffffffc


//--------------------- .text.matmul_kernel       --------------------------
	.section	.text.matmul_kernel,"ax",@progbits
	.align	128
        .global         matmul_kernel
        .type           matmul_kernel,@function
        .size           matmul_kernel,(.L_x_3 - matmul_kernel)
        .other          matmul_kernel,@"STO_CUDA_ENTRY STV_DEFAULT"
matmul_kernel:
.text.matmul_kernel:
[----:B------:R-:W0:Y:S08]  /*0000*/  LDC R1, c[0x0][0x28] ;  /* 0x00000a00ff017b82 */ /* 0x000e300000000800 */
[----:B------:R-:W1:Y:S01]  /*0010*/  LDC.64 R248, c[0x0][0x228] ;  /* 0x00008a00fff87b82 */ /* 0x000e620000000a00 */
[----:B------:R-:W2:Y:S01]  /*0020*/  S2R R5, SR_CTAID.X ;  /* 0x0000000000057919 */ /* 0x000ea20000002500 */
[----:B0-----:R-:W-:Y:S01]  /*0030*/  VIADD R1, R1, 0xffffd660 ;  /* 0xffffd66001017836 */ /* 0x001fe20000000000 */
[----:B------:R-:W-:Y:S01]  /*0040*/  ULDC.64 UR4, c[0x0][0x208] ;  /* 0x0000820000047ab9 */ /* 0x000fe20000000a00 */
[----:B------:R-:W-:Y:S01]  /*0050*/  CS2R R240, SRZ ;  /* 0x0000000000f07805 */ /* 0x000fe2000001ff00 */
[----:B------:R-:W0:Y:S01]  /*0060*/  S2R R251, SR_TID.X ;  /* 0x0000000000fb7919 */ /* 0x000e220000002100 */
[----:B------:R-:W-:-:S02]  /*0070*/  CS2R R242, SRZ ;  /* 0x0000000000f27805 */ /* 0x000fc4000001ff00 */
[----:B------:R-:W-:Y:S02]  /*0080*/  CS2R R232, SRZ ;  /* 0x0000000000e87805 */ /* 0x000fe4000001ff00 */
[----:B------:R-:W-:Y:S02]  /*0090*/  CS2R R234, SRZ ;  /* 0x0000000000ea7805 */ /* 0x000fe4000001ff00 */
[----:B------:R-:W-:Y:S02]  /*00a0*/  CS2R R224, SRZ ;  /* 0x0000000000e07805 */ /* 0x000fe4000001ff00 */
[----:B------:R-:W-:Y:S02]  /*00b0*/  CS2R R226, SRZ ;  /* 0x0000000000e27805 */ /* 0x000fe4000001ff00 */
[----:B------:R-:W-:Y:S02]  /*00c0*/  CS2R R216, SRZ ;  /* 0x0000000000d87805 */ /* 0x000fe4000001ff00 */
        /* <DEDUP_REMOVED lines=11> */
[----:B------:R-:W-:Y:S01]  /*0180*/  CS2R R168, SRZ ;  /* 0x0000000000a87805 */ /* 0x000fe2000001ff00 */
[----:B-1----:R-:W-:Y:S01]  /*0190*/  VIADD R0, R249, 0x1ff ;  /* 0x000001fff9007836 */ /* 0x002fe20000000000 */
[----:B------:R-:W-:-:S02]  /*01a0*/  CS2R R170, SRZ ;  /* 0x0000000000aa7805 */ /* 0x000fc4000001ff00 */
[----:B------:R-:W-:Y:S02]  /*01b0*/  CS2R R160, SRZ ;  /* 0x0000000000a07805 */ /* 0x000fe4000001ff00 */
[----:B------:R-:W-:Y:S02]  /*01c0*/  CS2R R162, SRZ ;  /* 0x0000000000a27805 */ /* 0x000fe4000001ff00 */
[----:B------:R-:W-:Y:S02]  /*01d0*/  CS2R R152, SRZ ;  /* 0x0000000000987805 */ /* 0x000fe4000001ff00 */
[----:B------:R-:W-:Y:S02]  /*01e0*/  SHF.R.S32.HI R3, RZ, 0x1f, R0 ;  /* 0x0000001fff037819 */ /* 0x000fe40000011400 */
[----:B------:R-:W-:Y:S02]  /*01f0*/  CS2R R154, SRZ ;  /* 0x00000000009a7805 */ /* 0x000fe4000001ff00 */
[----:B------:R-:W-:-:S02]  /*0200*/  CS2R R144, SRZ ;  /* 0x0000000000907805 */ /* 0x000fc4000001ff00 */
[----:B------:R-:W-:Y:S02]  /*0210*/  CS2R R146, SRZ ;  /* 0x0000000000927805 */ /* 0x000fe4000001ff00 */
[----:B------:R-:W-:Y:S02]  /*0220*/  LEA.HI R3, R3, R0, RZ, 0x9 ;  /* 0x0000000003037211 */ /* 0x000fe400078f48ff */
[----:B------:R-:W-:Y:S02]  /*0230*/  CS2R R136, SRZ ;  /* 0x0000000000887805 */ /* 0x000fe4000001ff00 */
[----:B--2---:R-:W-:Y:S02]  /*0240*/  IABS R8, R5 ;  /* 0x0000000500087213 */ /* 0x004fe40000000000 */
[----:B------:R-:W-:Y:S02]  /*0250*/  CS2R R138, SRZ ;  /* 0x00000000008a7805 */ /* 0x000fe4000001ff00 */
[----:B------:R-:W-:-:S02]  /*0260*/  SHF.R.S32.HI R3, RZ, 0x9, R3 ;  /* 0x00000009ff037819 */ /* 0x000fc40000011403 */
[----:B------:R-:W-:Y:S02]  /*0270*/  CS2R R128, SRZ ;  /* 0x0000000000807805 */ /* 0x000fe4000001ff00 */
[----:B------:R-:W-:Y:S02]  /*0280*/  CS2R R130, SRZ ;  /* 0x0000000000827805 */ /* 0x000fe4000001ff00 */
[----:B------:R-:W-:Y:S02]  /*0290*/  CS2R R120, SRZ ;  /* 0x0000000000787805 */ /* 0x000fe4000001ff00 */
[----:B------:R-:W-:Y:S01]  /*02a0*/  CS2R R122, SRZ ;  /* 0x00000000007a7805 */ /* 0x000fe2000001ff00 */
[----:B------:R-:W-:Y:S01]  /*02b0*/  IMAD.SHL.U32 R4, R3, 0x8, RZ ;  /* 0x0000000803047824 */ /* 0x000fe200078e00ff */
[----:B------:R-:W-:Y:S02]  /*02c0*/  CS2R R112, SRZ ;  /* 0x0000000000707805 */ /* 0x000fe4000001ff00 */
[----:B------:R-:W-:-:S02]  /*02d0*/  CS2R R114, SRZ ;  /* 0x0000000000727805 */ /* 0x000fc4000001ff00 */
[----:B------:R-:W-:Y:S02]  /*02e0*/  CS2R R104, SRZ ;  /* 0x0000000000687805 */ /* 0x000fe4000001ff00 */
[----:B------:R-:W-:Y:S02]  /*02f0*/  CS2R R106, SRZ ;  /* 0x00000000006a7805 */ /* 0x000fe4000001ff00 */
[-C--:B------:R-:W-:Y:S02]  /*0300*/  IABS R7, R4.reuse ;  /* 0x0000000400077213 */ /* 0x080fe40000000000 */
[----:B------:R-:W-:Y:S02]  /*0310*/  CS2R R96, SRZ ;  /* 0x0000000000607805 */ /* 0x000fe4000001ff00 */
[----:B------:R-:W-:Y:S02]  /*0320*/  IABS R10, R4 ;  /* 0x00000004000a7213 */ /* 0x000fe40000000000 */
[----:B------:R-:W-:Y:S01]  /*0330*/  CS2R R98, SRZ ;  /* 0x0000000000627805 */ /* 0x000fe2000001ff00 */
[----:B------:R-:W1:Y:S01]  /*0340*/  I2F.RP R0, R7 ;  /* 0x0000000700007306 */ /* 0x000e620000209400 */
        /* <DEDUP_REMOVED lines=13> */
[----:B------:R-:W-:Y:S01]  /*0420*/  CS2R R42, SRZ ;  /* 0x00000000002a7805 */ /* 0x000fe2000001ff00 */
[----:B-1----:R-:W1:Y:S01]  /*0430*/  MUFU.RCP R0, R0 ;  /* 0x0000000000007308 */ /* 0x002e620000001000 */
        /* <DEDUP_REMOVED lines=17> */
[----:B------:R-:W-:Y:S01]  /*0550*/  CS2R R52, SRZ ;  /* 0x0000000000347805 */ /* 0x000fe2000001ff00 */
[----:B------:R-:W-:Y:S01]  /*0560*/  IMAD.MOV R0, RZ, RZ, -R10 ;  /* 0x000000ffff007224 */ /* 0x000fe200078e0a0a */
[----:B------:R-:W-:Y:S01]  /*0570*/  CS2R R54, SRZ ;  /* 0x0000000000367805 */ /* 0x000fe2000001ff00 */
[----:B------:R1:W2:Y:S01]  /*0580*/  F2I.FTZ.U32.TRUNC.NTZ R3, R2 ;  /* 0x0000000200037305 */ /* 0x0002a2000021f000 */
        /* <DEDUP_REMOVED lines=8> */
[----:B-1----:R-:W-:Y:S01]  /*0610*/  IMAD.MOV.U32 R2, RZ, RZ, RZ ;  /* 0x000000ffff027224 */ /* 0x002fe200078e00ff */
[----:B------:R-:W-:Y:S02]  /*0620*/  CS2R R92, SRZ ;  /* 0x00000000005c7805 */ /* 0x000fe4000001ff00 */
[----:B------:R-:W-:Y:S02]  /*0630*/  CS2R R94, SRZ ;  /* 0x00000000005e7805 */ /* 0x000fe4000001ff00 */
[----:B------:R-:W-:Y:S02]  /*0640*/  CS2R R100, SRZ ;  /* 0x0000000000647805 */ /* 0x000fe4000001ff00 */
[----:B------:R-:W-:Y:S02]  /*0650*/  CS2R R102, SRZ ;  /* 0x0000000000667805 */ /* 0x000fe4000001ff00 */
[----:B------:R-:W-:Y:S01]  /*0660*/  CS2R R108, SRZ ;  /* 0x00000000006c7805 */ /* 0x000fe2000001ff00 */
[----:B--2---:R-:W-:Y:S01]  /*0670*/  IMAD.MOV R6, RZ, RZ, -R3 ;  /* 0x000000ffff067224 */ /* 0x004fe200078e0a03 */
[----:B------:R-:W-:-:S02]  /*0680*/  CS2R R110, SRZ ;  /* 0x00000000006e7805 */ /* 0x000fc4000001ff00 */
[----:B------:R-:W-:Y:S02]  /*0690*/  CS2R R116, SRZ ;  /* 0x0000000000747805 */ /* 0x000fe4000001ff00 */
[----:B------:R-:W-:Y:S01]  /*06a0*/  CS2R R118, SRZ ;  /* 0x0000000000767805 */ /* 0x000fe2000001ff00 */
[----:B------:R-:W-:Y:S01]  /*06b0*/  IMAD R9, R6, R7, RZ ;  /* 0x0000000706097224 */ /* 0x000fe200078e02ff */
[----:B------:R-:W-:Y:S01]  /*06c0*/  CS2R R124, SRZ ;  /* 0x00000000007c7805 */ /* 0x000fe2000001ff00 */
[----:B------:R-:W-:Y:S01]  /*06d0*/  IMAD.MOV.U32 R6, RZ, RZ, R8 ;  /* 0x000000ffff067224 */ /* 0x000fe200078e0008 */
[----:B------:R-:W-:Y:S01]  /*06e0*/  CS2R R126, SRZ ;  /* 0x00000000007e7805 */ /* 0x000fe2000001ff00 */
[----:B------:R-:W-:Y:S01]  /*06f0*/  IMAD.HI.U32 R3, R3, R9, R2 ;  /* 0x0000000903037227 */ /* 0x000fe200078e0002 */
[----:B------:R-:W-:Y:S02]  /*0700*/  CS2R R132, SRZ ;  /* 0x0000000000847805 */ /* 0x000fe4000001ff00 */
[----:B------:R-:W-:-:S02]  /*0710*/  CS2R R134, SRZ ;  /* 0x0000000000867805 */ /* 0x000fc4000001ff00 */
[----:B------:R-:W-:Y:S02]  /*0720*/  CS2R R140, SRZ ;  /* 0x00000000008c7805 */ /* 0x000fe4000001ff00 */
[----:B------:R-:W-:Y:S02]  /*0730*/  CS2R R142, SRZ ;  /* 0x00000000008e7805 */ /* 0x000fe4000001ff00 */
[----:B------:R-:W-:Y:S01]  /*0740*/  CS2R R148, SRZ ;  /* 0x0000000000947805 */ /* 0x000fe2000001ff00 */
[----:B------:R-:W-:Y:S01]  /*0750*/  IMAD.HI.U32 R3, R3, R6, RZ ;  /* 0x0000000603037227 */ /* 0x000fe200078e00ff */
[----:B------:R-:W-:Y:S02]  /*0760*/  CS2R R150, SRZ ;  /* 0x0000000000967805 */ /* 0x000fe4000001ff00 */
[----:B------:R-:W-:Y:S02]  /*0770*/  CS2R R156, SRZ ;  /* 0x00000000009c7805 */ /* 0x000fe4000001ff00 */
[----:B------:R-:W-:Y:S01]  /*0780*/  CS2R R158, SRZ ;  /* 0x00000000009e7805 */ /* 0x000fe2000001ff00 */
[----:B------:R-:W-:Y:S01]  /*0790*/  IMAD R0, R3, R0, R6 ;  /* 0x0000000003007224 */ /* 0x000fe200078e0206 */
[----:B------:R-:W-:-:S02]  /*07a0*/  CS2R R164, SRZ ;  /* 0x0000000000a47805 */ /* 0x000fc4000001ff00 */
[----:B------:R-:W-:Y:S02]  /*07b0*/  CS2R R166, SRZ ;  /* 0x0000000000a67805 */ /* 0x000fe4000001ff00 */
[----:B------:R-:W-:Y:S02]  /*07c0*/  CS2R R172, SRZ ;  /* 0x0000000000ac7805 */ /* 0x000fe4000001ff00 */
[----:B------:R-:W-:Y:S02]  /*07d0*/  CS2R R174, SRZ ;  /* 0x0000000000ae7805 */ /* 0x000fe4000001ff00 */
[----:B------:R-:W-:Y:S02]  /*07e0*/  ISETP.GT.U32.AND P1, PT, R7, R0, PT ;  /* 0x000000000700720c */ /* 0x000fe40003f24070 */
        /* <DEDUP_REMOVED lines=11> */
[----:B------:R-:W-:Y:S01]  /*08a0*/  CS2R R222, SRZ ;  /* 0x0000000000de7805 */ /* 0x000fe2000001ff00 */
[----:B------:R-:W-:Y:S01]  /*08b0*/  @!P1 IMAD.IADD R0, R0, 0x1, -R7 ;  /* 0x0000000100009824 */ /* 0x000fe200078e0a07 */
[----:B------:R-:W-:Y:S01]  /*08c0*/  CS2R R228, SRZ ;  /* 0x0000000000e47805 */ /* 0x000fe2000001ff00 */
[----:B------:R-:W-:Y:S01]  /*08d0*/  @!P1 VIADD R3, R3, 0x1 ;  /* 0x0000000103039836 */ /* 0x000fe20000000000 */
[----:B------:R-:W-:-:S02]  /*08e0*/  ISETP.NE.AND P1, PT, R4, RZ, PT ;  /* 0x000000ff0400720c */ /* 0x000fc40003f25270 */
[----:B------:R-:W-:Y:S02]  /*08f0*/  CS2R R230, SRZ ;  /* 0x0000000000e67805 */ /* 0x000fe4000001ff00 */
[----:B------:R-:W-:Y:S02]  /*0900*/  ISETP.GE.U32.AND P0, PT, R0, R7, PT ;  /* 0x000000070000720c */ /* 0x000fe40003f06070 */
[----:B------:R-:W-:Y:S02]  /*0910*/  CS2R R236, SRZ ;  /* 0x0000000000ec7805 */ /* 0x000fe4000001ff00 */
[----:B------:R-:W-:Y:S02]  /*0920*/  LOP3.LUT R0, R5, R4, RZ, 0x3c, !PT ;  /* 0x0000000405007212 */ /* 0x000fe400078e3cff */
[----:B------:R-:W-:Y:S02]  /*0930*/  CS2R R238, SRZ ;  /* 0x0000000000ee7805 */ /* 0x000fe4000001ff00 */
[----:B------:R-:W-:-:S02]  /*0940*/  CS2R R244, SRZ ;  /* 0x0000000000f47805 */ /* 0x000fc4000001ff00 */
[----:B------:R-:W-:Y:S02]  /*0950*/  CS2R R246, SRZ ;  /* 0x0000000000f67805 */ /* 0x000fe4000001ff00 */
[----:B------:R-:W-:Y:S01]  /*0960*/  ISETP.GE.AND P2, PT, R0, RZ, PT ;  /* 0x000000ff0000720c */ /* 0x000fe20003f46270 */
[----:B------:R-:W-:Y:S02]  /*0970*/  VIADD R0, R248, 0x7f ;  /* 0x0000007ff8007836 */ /* 0x000fe40000000000 */
[----:B------:R-:W-:-:S04]  /*0980*/  @P0 VIADD R3, R3, 0x1 ;  /* 0x0000000103030836 */ /* 0x000fc80000000000 */
[----:B------:R-:W-:Y:S01]  /*0990*/  IMAD.MOV.U32 R2, RZ, RZ, R3 ;  /* 0x000000ffff027224 */ /* 0x000fe200078e0003 */
[----:B------:R-:W-:-:S05]  /*09a0*/  SHF.R.S32.HI R3, RZ, 0x1f, R0 ;  /* 0x0000001fff037819 */ /* 0x000fca0000011400 */
[----:B------:R-:W-:Y:S01]  /*09b0*/  @!P2 IMAD.MOV R2, RZ, RZ, -R2 ;  /* 0x000000ffff02a224 */ /* 0x000fe200078e0a02 */
[----:B------:R-:W-:Y:S02]  /*09c0*/  @!P1 LOP3.LUT R2, RZ, R4, RZ, 0x33, !PT ;  /* 0x00000004ff029212 */ /* 0x000fe400078e33ff */
[----:B------:R-:W-:-:S03]  /*09d0*/  LEA.HI R3, R3, R0, RZ, 0x7 ;  /* 0x0000000003037211 */ /* 0x000fc600078f38ff */
[----:B------:R-:W-:Y:S02]  /*09e0*/  IMAD.SHL.U32 R6, R2, 0x8, RZ ;  /* 0x0000000802067824 */ /* 0x000fe400078e00ff */
[----:B------:R-:W-:-:S03]  /*09f0*/  IMAD.MOV R2, RZ, RZ, -R2 ;  /* 0x000000ffff027224 */ /* 0x000fc600078e0a02 */
[----:B------:R-:W-:Y:S01]  /*0a00*/  LEA.HI.SX32 R3, R3, -R6, 0x19 ;  /* 0x8000000603037211 */ /* 0x000fe200078fcaff */
[----:B------:R-:W-:-:S03]  /*0a10*/  IMAD R8, R4, R2, R5 ;  /* 0x0000000204087224 */ /* 0x000fc600078e0205 */
[----:B------:R-:W-:Y:S02]  /*0a20*/  VIMNMX R9, R3, 0x8, PT ;  /* 0x0000000803097848 */ /* 0x000fe40003fe0100 */
[----:B------:R-:W-:Y:S02]  /*0a30*/  IABS R4, R8 ;  /* 0x0000000800047213 */ /* 0x000fe40000000000 */
[----:B------:R-:W-:-:S04]  /*0a40*/  IABS R7, R9 ;  /* 0x0000000900077213 */ /* 0x000fc80000000000 */
[----:B------:R-:W1:Y:S08]  /*0a50*/  I2F.RP R0, R7 ;  /* 0x0000000700007306 */ /* 0x000e700000209400 */
[----:B-1----:R-:W1:Y:S02]  /*0a60*/  MUFU.RCP R0, R0 ;  /* 0x0000000000007308 */ /* 0x002e640000001000 */
[----:B-1----:R-:W-:-:S06]  /*0a70*/  VIADD R3, R0, 0xffffffe ;  /* 0x0ffffffe00037836 */ /* 0x002fcc0000000000 */
[----:B------:R-:W1:Y:S02]  /*0a80*/  F2I.FTZ.U32.TRUNC.NTZ R3, R3 ;  /* 0x0000000300037305 */ /* 0x000e64000021f000 */
[----:B-1----:R-:W-:-:S04]  /*0a90*/  IMAD.MOV R10, RZ, RZ, -R3 ;  /* 0x000000ffff0a7224 */ /* 0x002fc800078e0a03 */
[----:B------:R-:W-:Y:S01]  /*0aa0*/  IMAD.MOV.U32 R2, RZ, RZ, R10 ;  /* 0x000000ffff027224 */ /* 0x000fe200078e000a */
[----:B------:R-:W-:-:S03]  /*0ab0*/  IABS R10, R9 ;  /* 0x00000009000a7213 */ /* 0x000fc60000000000 */
[----:B------:R-:W-:Y:S02]  /*0ac0*/  IMAD R5, R2, R7, RZ ;  /* 0x0000000702057224 */ /* 0x000fe400078e02ff */
[----:B------:R-:W-:Y:S02]  /*0ad0*/  IMAD.MOV.U32 R2, RZ, RZ, RZ ;  /* 0x000000ffff027224 */ /* 0x000fe400078e00ff */
[----:B------:R-:W-:Y:S01]  /*0ae0*/  IMAD.MOV R0, RZ, RZ, -R10 ;  /* 0x000000ffff007224 */ /* 0x000fe200078e0a0a */
[----:B------:R-:W-:Y:S01]  /*0af0*/  CS2R R10, SRZ ;  /* 0x00000000000a7805 */ /* 0x000fe2000001ff00 */
[----:B------:R-:W-:Y:S02]  /*0b00*/  IMAD.HI.U32 R2, R3, R5, R2 ;  /* 0x0000000503027227 */ /* 0x000fe400078e0002 */
[----:B------:R-:W1:Y:S04]  /*0b10*/  S2R R5, SR_CgaCtaId ;  /* 0x0000000000057919 */ /* 0x000e680000008800 */
[----:B------:R-:W-:Y:S01]  /*0b20*/  IMAD.HI.U32 R3, R2, R4, RZ ;  /* 0x0000000402037227 */ /* 0x000fe200078e00ff */
[----:B------:R-:W-:-:S03]  /*0b30*/  MOV R2, 0x400 ;  /* 0x0000040000027802 */ /* 0x000fc60000000f00 */
[----:B------:R-:W-:-:S05]  /*0b40*/  IMAD R0, R3, R0, R4 ;  /* 0x0000000003007224 */ /* 0x000fca00078e0204 */
[----:B------:R-:W-:-:S13]  /*0b50*/  ISETP.GT.U32.AND P1, PT, R7, R0, PT ;  /* 0x000000000700720c */ /* 0x000fda0003f24070 */
[----:B------:R-:W-:Y:S02]  /*0b60*/  @!P1 IMAD.IADD R0, R0, 0x1, -R7 ;  /* 0x0000000100009824 */ /* 0x000fe400078e0a07 */
[----:B------:R-:W-:Y:S01]  /*0b70*/  @!P1 VIADD R3, R3, 0x1 ;  /* 0x0000000103039836 */ /* 0x000fe20000000000 */
[----:B------:R-:W-:Y:S02]  /*0b80*/  ISETP.NE.AND P1, PT, R9, RZ, PT ;  /* 0x000000ff0900720c */ /* 0x000fe40003f25270 */
[----:B------:R-:W-:Y:S02]  /*0b90*/  ISETP.GE.U32.AND P0, PT, R0, R7, PT ;  /* 0x000000070000720c */ /* 0x000fe40003f06070 */
[----:B-1----:R-:W-:Y:S02]  /*0ba0*/  LEA R4, R5, R2, 0x18 ;  /* 0x0000000205047211 */ /* 0x002fe400078ec0ff */
[----:B------:R-:W1:Y:S01]  /*0bb0*/  LDC R2, c[0x0][0x230] ;  /* 0x00008c00ff027b82 */ /* 0x000e620000000800 */
[----:B------:R-:W-:-:S02]  /*0bc0*/  LOP3.LUT R0, R8, R9, RZ, 0x3c, !PT ;  /* 0x0000000908007212 */ /* 0x000fc400078e3cff */
[----:B------:R2:W-:Y:S02]  /*0bd0*/  STL [R1+0x1f80], R4 ;  /* 0x001f800401007387 */ /* 0x0005e40000100800 */
[----:B------:R-:W-:Y:S02]  /*0be0*/  ISETP.GE.AND P2, PT, R0, RZ, PT ;  /* 0x000000ff0000720c */ /* 0x000fe40003f46270 */
[----:B------:R3:W-:Y:S02]  /*0bf0*/  STL [R1+0x3e0], RZ ;  /* 0x0003e0ff01007387 */ /* 0x0007e40000100800 */
[----:B------:R-:W-:Y:S02]  /*0c00*/  @P0 VIADD R3, R3, 0x1 ;  /* 0x0000000103030836 */ /* 0x000fe40000000000 */
[----:B------:R3:W-:Y:S01]  /*0c10*/  STL [R1+0x3e4], RZ ;  /* 0x0003e4ff01007387 */ /* 0x0007e20000100800 */
[----:B--2---:R-:W-:-:S03]  /*0c20*/  CS2R R4, SRZ ;  /* 0x0000000000047805 */ /* 0x004fc6000001ff00 */
[----:B------:R3:W-:Y:S03]  /*0c30*/  STL [R1+0x3e8], RZ ;  /* 0x0003e8ff01007387 */ /* 0x0007e60000100800 */
[----:B------:R-:W-:Y:S01]  /*0c40*/  @!P2 IMAD.MOV R3, RZ, RZ, -R3 ;  /* 0x000000ffff03a224 */ /* 0x000fe200078e0a03 */
[----:B------:R-:W-:Y:S01]  /*0c50*/  @!P1 LOP3.LUT R3, RZ, R9, RZ, 0x33, !PT ;  /* 0x00000009ff039212 */ /* 0x000fe200078e33ff */
[----:B------:R3:W-:Y:S01]  /*0c60*/  STL [R1+0x3ec], RZ ;  /* 0x0003ecff01007387 */ /* 0x0007e20000100800 */
[----:B-1----:R-:W-:Y:S01]  /*0c70*/  VIADD R250, R2, 0x7f ;  /* 0x0000007f02fa7836 */ /* 0x002fe20000000000 */
[----:B0-----:R-:W-:Y:S02]  /*0c80*/  LOP3.LUT R2, R251, 0x7f, RZ, 0xc0, !PT ;  /* 0x0000007ffb027812 */ /* 0x001fe400078ec0ff */
[----:B------:R-:W-:Y:S01]  /*0c90*/  IMAD.MOV R0, RZ, RZ, -R3 ;  /* 0x000000ffff007224 */ /* 0x000fe200078e0a03 */
[----:B------:R3:W-:Y:S01]  /*0ca0*/  STL [R1+0x3f0], RZ ;  /* 0x0003f0ff01007387 */ /* 0x0007e20000100800 */
[----:B------:R-:W-:Y:S01]  /*0cb0*/  IMAD.SHL.U32 R3, R3, 0x200, RZ ;  /* 0x0000020003037824 */ /* 0x000fe200078e00ff */
[----:B------:R-:W-:Y:S01]  /*0cc0*/  ISETP.GE.AND P0, PT, R250, 0x80, PT ;  /* 0x00000080fa00780c */ /* 0x000fe20003f06270 */
[----:B------:R-:W-:Y:S01]  /*0cd0*/  IMAD R0, R9, R0, R8 ;  /* 0x0000000009007224 */ /* 0x000fe200078e0208 */
[----:B------:R3:W-:Y:S01]  /*0ce0*/  STL [R1+0x3f4], RZ ;  /* 0x0003f4ff01007387 */ /* 0x0007e20000100800 */
[C---:B------:R-:W-:Y:S01]  /*0cf0*/  VIADD R251, R3.reuse, 0x1 ;  /* 0x0000000103fb7836 */ /* 0x040fe20000000000 */
[----:B------:R-:W-:Y:S01]  /*0d00*/  CS2R R8, SRZ ;  /* 0x0000000000087805 */ /* 0x000fe2000001ff00 */
[C---:B------:R-:W-:Y:S01]  /*0d10*/  VIADD R250, R3.reuse, 0x2 ;  /* 0x0000000203fa7836 */ /* 0x040fe20000000000 */
[----:B------:R3:W-:Y:S01]  /*0d20*/  STL [R1+0x3f8], RZ ;  /* 0x0003f8ff01007387 */ /* 0x0007e20000100800 */
[----:B------:R-:W-:-:S02]  /*0d30*/  VIADD R251, R3, 0x4 ;  /* 0x0000000403fb7836 */ /* 0x000fc40000000000 */
[C---:B------:R-:W-:Y:S01]  /*0d40*/  VIADD R250, R3.reuse, 0x5 ;  /* 0x0000000503fa7836 */ /* 0x040fe20000000000 */
[----:B------:R3:W-:Y:S01]  /*0d50*/  STL [R1+0x3fc], RZ ;  /* 0x0003fcff01007387 */ /* 0x0007e20000100800 */
[C---:B------:R-:W-:Y:S02]  /*0d60*/  VIADD R251, R3.reuse, 0x7 ;  /* 0x0000000703fb7836 */ /* 0x040fe40000000000 */
[C---:B------:R-:W-:Y:S01]  /*0d70*/  VIADD R250, R3.reuse, 0x8 ;  /* 0x0000000803fa7836 */ /* 0x040fe20000000000 */
[----:B------:R3:W-:Y:S01]  /*0d80*/  STL [R1+0x600], RZ ;  /* 0x000600ff01007387 */ /* 0x0007e20000100800 */
[C---:B------:R-:W-:Y:S02]  /*0d90*/  VIADD R251, R3.reuse, 0xa ;  /* 0x0000000a03fb7836 */ /* 0x040fe40000000000 */
        /* <DEDUP_REMOVED lines=9> */
[C---:B------:R-:W-:Y:S02]  /*0e30*/  VIADD R250, R3.reuse, 0x14 ;  /* 0x0000001403fa7836 */ /* 0x040fe40000000000 */
[----:B------:R-:W-:-:S02]  /*0e40*/  VIADD R251, R3, 0x16 ;  /* 0x0000001603fb7836 */ /* 0x000fc40000000000 */
[C---:B------:R-:W-:Y:S02]  /*0e50*/  VIADD R250, R3.reuse, 0x17 ;  /* 0x0000001703fa7836 */ /* 0x040fe40000000000 */
[C---:B------:R-:W-:Y:S02]  /*0e60*/  VIADD R251, R3.reuse, 0x19 ;  /* 0x0000001903fb7836 */ /* 0x040fe40000000000 */
[C---:B------:R-:W-:Y:S02]  /*0e70*/  VIADD R250, R3.reuse, 0x1a ;  /* 0x0000001a03fa7836 */ /* 0x040fe40000000000 */
        /* <DEDUP_REMOVED lines=388> */
[----:B------:R-:W-:Y:S01]  /*26c0*/  IMAD.IADD R0, R6, 0x1, R0 ;  /* 0x0000000106007824 */ /* 0x000fe200078e0200 */
[----:B------:R-:W-:Y:S01]  /*26d0*/  CS2R R6, SRZ ;  /* 0x0000000000067805 */ /* 0x000fe2000001ff00 */
        /* <DEDUP_REMOVED lines=14> */
[----:B------:R-:W-:Y:S02]  /*27c0*/  VIADD R250, R3, 0x1b2 ;  /* 0x000001b203fa7836 */ /* 0x000fe40000000000 */
[----:B------:R-:W-:-:S02]  /*27d0*/  IMAD R2, R0, 0x80, R2 ;  /* 0x0000008000027824 */ /* 0x000fc400078e0202 */
[C---:B------:R-:W-:Y:S02]  /*27e0*/  VIADD R252, R3.reuse, 0x18c ;  /* 0x0000018c03fc7836 */ /* 0x040fe40000000000 */
[C---:B------:R-:W-:Y:S01]  /*27f0*/  VIADD R251, R3.reuse, 0x1b4 ;  /* 0x000001b403fb7836 */ /* 0x040fe20000000000 */
[----:B------:R3:W-:Y:S01]  /*2800*/  STL [R1+0x1f88], R2 ;  /* 0x001f880201007387 */ /* 0x0007e20000100800 */
        /* <DEDUP_REMOVED lines=87> */
[----:B------:R-:W-:Y:S01]  /*2d80*/  VIADD R0, R3, 0x1ff ;  /* 0x000001ff03007836 */ /* 0x000fe20000000000 */
[----:B---3--:R-:W-:Y:S06]  /*2d90*/  @!P0 BRA `(.L_x_0) ;  /* 0x000005ec005c8947 */ /* 0x008fec0003800000 */
[----:B------:R-:W-:Y:S01]  /*2da0*/  IABS R8, R248 ;  /* 0x000000f800087213 */ /* 0x000fe20000000000 */
[----:B------:R-:W-:Y:S01]  /*2db0*/  IMAD.MOV.U32 R247, RZ, RZ, R2 ;  /* 0x000000fffff77224 */ /* 0x000fe200078e0002 */
[----:B------:R-:W-:Y:S01]  /*2dc0*/  IABS R2, R249 ;  /* 0x000000f900027213 */ /* 0x000fe20000000000 */
[C---:B------:R-:W-:Y:S01]  /*2dd0*/  VIADD R246, R3.reuse, 0x1fb ;  /* 0x000001fb03f67836 */ /* 0x040fe20000000000 */
[----:B------:R-:W0:Y:S01]  /*2de0*/  I2F.RP R4, R8 ;  /* 0x0000000800047306 */ /* 0x000e220000209400 */
[----:B------:R-:W-:Y:S01]  /*2df0*/  ISETP.GE.AND P2, PT, R0, RZ, PT ;  /* 0x000000ff0000720c */ /* 0x000fe20003f46270 */
[C---:B------:R-:W-:Y:S01]  /*2e00*/  VIADD R244, R3.reuse, 0x1f9 ;  /* 0x000001f903f47836 */ /* 0x040fe20000000000 */
[----:B------:R-:W-:Y:S01]  /*2e10*/  IABS R9, R247 ;  /* 0x000000f700097213 */ /* 0x000fe20000000000 */
[----:B------:R-:W-:Y:S01]  /*2e20*/  VIADD R245, R3, 0x1f8 ;  /* 0x000001f803f57836 */ /* 0x000fe20000000000 */
[----:B------:R-:W-:Y:S01]  /*2e30*/  ISETP.GE.AND P4, PT, R247, RZ, PT ;  /* 0x000000fff700720c */ /* 0x000fe20003f86270 */
[----:B------:R-:W-:Y:S01]  /*2e40*/  VIADD R247, R3, 0x1fa ;  /* 0x000001fa03f77836 */ /* 0x000fe20000000000 */
[----:B------:R-:W-:Y:S01]  /*2e50*/  IABS R12, R244 ;  /* 0x000000f4000c7213 */ /* 0x000fe20000000000 */
[----:B------:R-:W1:Y:S01]  /*2e60*/  I2F.RP R6, R2 ;  /* 0x0000000200067306 */ /* 0x000e620000209400 */
[----:B------:R-:W-:Y:S01]  /*2e70*/  ISETP.GE.AND P1, PT, R251, RZ, PT ;  /* 0x000000fffb00720c */ /* 0x000fe20003f26270 */
[C---:B------:R-:W-:Y:S01]  /*2e80*/  VIADD R239, R3.reuse, 0x1ee ;  /* 0x000001ee03ef7836 */ /* 0x040fe20000000000 */
[----:B------:R-:W-:Y:S01]  /*2e90*/  ISETP.GE.AND P6, PT, R250, RZ, PT ;  /* 0x000000fffa00720c */ /* 0x000fe20003fc6270 */
[----:B------:R-:W-:-:S02]  /*2ea0*/  VIADD R236, R3, 0x1b3 ;  /* 0x000001b303ec7836 */ /* 0x000fc40000000000 */
[C---:B------:R-:W-:Y:S02]  /*2eb0*/  VIADD R237, R3.reuse, 0x1b2 ;  /* 0x000001b203ed7836 */ /* 0x040fe40000000000 */
[----:B0-----:R-:W0:Y:S01]  /*2ec0*/  MUFU.RCP R4, R4 ;  /* 0x0000000400047308 */ /* 0x001e220000001000 */
[C---:B------:R-:W-:Y:S02]  /*2ed0*/  VIADD R238, R3.reuse, 0x1b0 ;  /* 0x000001b003ee7836 */ /* 0x040fe40000000000 */
[C---:B------:R-:W-:Y:S02]  /*2ee0*/  VIADD R231, R3.reuse, 0x19b ;  /* 0x0000019b03e77836 */ /* 0x040fe40000000000 */
[C---:B------:R-:W-:Y:S02]  /*2ef0*/  VIADD R230, R3.reuse, 0x103 ;  /* 0x0000010303e67836 */ /* 0x040fe40000000000 */
[C---:B------:R-:W-:Y:S01]  /*2f00*/  VIADD R228, R3.reuse, 0xb0 ;  /* 0x000000b003e47836 */ /* 0x040fe20000000000 */
[----:B-1----:R-:W1:Y:S01]  /*2f10*/  MUFU.RCP R6, R6 ;  /* 0x0000000600067308 */ /* 0x002e620000001000 */
[----:B------:R-:W-:-:S02]  /*2f20*/  VIADD R222, R3, 0xb1 ;  /* 0x000000b103de7836 */ /* 0x000fc40000000000 */
[C---:B------:R-:W-:Y:S01]  /*2f30*/  VIADD R221, R3.reuse, 0x99 ;  /* 0x0000009903dd7836 */ /* 0x040fe20000000000 */
[----:B------:R-:W-:Y:S01]  /*2f40*/  IABS R142, R228 ;  /* 0x000000e4008e7213 */ /* 0x000fe20000000000 */
[C---:B------:R-:W-:Y:S01]  /*2f50*/  VIADD R215, R3.reuse, 0x82 ;  /* 0x0000008203d77836 */ /* 0x040fe20000000000 */
[----:B------:R-:W-:Y:S01]  /*2f60*/  IABS R141, R222 ;  /* 0x000000de008d7213 */ /* 0x000fe20000000000 */
[C---:B------:R-:W-:Y:S01]  /*2f70*/  VIADD R188, R3.reuse, 0x30 ;  /* 0x0000003003bc7836 */ /* 0x040fe20000000000 */
[----:B------:R-:W-:Y:S01]  /*2f80*/  IABS R181, R221 ;  /* 0x000000dd00b57213 */ /* 0x000fe20000000000 */
[----:B0-----:R-:W-:Y:S02]  /*2f90*/  VIADD R4, R4, 0xffffffe ;  /* 0x0ffffffe04047836 */ /* 0x001fe40000000000 */
[C---:B------:R-:W-:Y:S01]  /*2fa0*/  VIADD R196, R3.reuse, 0x2f ;  /* 0x0000002f03c47836 */ /* 0x040fe20000000000 */
[----:B------:R-:W-:Y:S01]  /*2fb0*/  IABS R98, R188 ;  /* 0x000000bc00627213 */ /* 0x000fe20000000000 */
[----:B------:R-:W0:Y:S01]  /*2fc0*/  F2I.FTZ.U32.TRUNC.NTZ R5, R4 ;  /* 0x0000000400057305 */ /* 0x000e22000021f000 */
[----:B------:R-:W-:-:S02]  /*2fd0*/  VIADD R204, R3, 0x2d ;  /* 0x0000002d03cc7836 */ /* 0x000fc40000000000 */
[----:B------:R-:W-:Y:S01]  /*2fe0*/  IABS R105, R196 ;  /* 0x000000c400697213 */ /* 0x000fe20000000000 */
[----:B-1----:R-:W-:Y:S02]  /*2ff0*/  VIADD R6, R6, 0xffffffe ;  /* 0x0ffffffe06067836 */ /* 0x002fe40000000000 */
[----:B------:R-:W-:Y:S01]  /*3000*/  IABS R117, R204 ;  /* 0x000000cc00757213 */ /* 0x000fe20000000000 */
[C---:B------:R-:W-:Y:S01]  /*3010*/  VIADD R108, R3.reuse, 0x24 ;  /* 0x00000024036c7836 */ /* 0x040fe20000000000 */
[----:B------:R1:W2:Y:S01]  /*3020*/  F2I.FTZ.U32.TRUNC.NTZ R7, R6 ;  /* 0x0000000600077305 */ /* 0x0002a2000021f000 */
[C---:B------:R-:W-:Y:S02]  /*3030*/  VIADD R143, R3.reuse, 0x23 ;  /* 0x00000023038f7836 */ /* 0x040fe40000000000 */
[C---:B------:R-:W-:Y:S01]  /*3040*/  VIADD R192, R3.reuse, 0xd ;  /* 0x0000000d03c07836 */ /* 0x040fe20000000000 */
[----:B------:R-:W-:Y:S01]  /*3050*/  IABS R173, R108 ;  /* 0x0000006c00ad7213 */ /* 0x000fe20000000000 */
[----:B------:R-:W-:Y:S01]  /*3060*/  VIADD R161, R3, 0xc ;  /* 0x0000000c03a17836 */ /* 0x000fe20000000000 */
[----:B------:R-:W-:Y:S01]  /*3070*/  IABS R180, R143 ;  /* 0x0000008f00b47213 */ /* 0x000fe20000000000 */
[----:B0-----:R-:W-:-:S04]  /*3080*/  IMAD.MOV R4, RZ, RZ, -R5 ;  /* 0x000000ffff047224 */ /* 0x001fc800078e0a05 */
[----:B-1----:R-:W-:Y:S02]  /*3090*/  IMAD R6, R4, R8, RZ ;  /* 0x0000000804067224 */ /* 0x002fe400078e02ff */
[----:B------:R-:W-:-:S04]  /*30a0*/  IMAD.MOV.U32 R4, RZ, RZ, RZ ;  /* 0x000000ffff047224 */ /* 0x000fc800078e00ff */
[----:B------:R-:W-:-:S04]  /*30b0*/  IMAD.HI.U32 R6, R5, R6, R4 ;  /* 0x0000000605067227 */ /* 0x000fc800078e0004 */
[----:B--2---:R-:W-:Y:S02]  /*30c0*/  IMAD.MOV R4, RZ, RZ, -R7 ;  /* 0x000000ffff047224 */ /* 0x004fe400078e0a07 */
[----:B------:R-:W-:-:S04]  /*30d0*/  IMAD.HI.U32 R6, R6, R9, RZ ;  /* 0x0000000906067227 */ /* 0x000fc800078e00ff */
[----:B------:R-:W-:Y:S02]  /*30e0*/  IMAD.MOV R6, RZ, RZ, -R6 ;  /* 0x000000ffff067224 */ /* 0x000fe400078e0a06 */
[----:B------:R-:W-:Y:S02]  /*30f0*/  IMAD R4, R4, R2, RZ ;  /* 0x0000000204047224 */ /* 0x000fe400078e02ff */
[C---:B------:R-:W-:Y:S01]  /*3100*/  IMAD R5, R8.reuse, R6, R9 ;  /* 0x0000000608057224 */ /* 0x040fe200078e0209 */
[----:B------:R-:W-:Y:S01]  /*3110*/  IABS R9, R0 ;  /* 0x0000000000097213 */ /* 0x000fe20000000000 */
[----:B------:R-:W-:Y:S01]  /*3120*/  IMAD.MOV.U32 R6, RZ, RZ, RZ ;  /* 0x000000ffff067224 */ /* 0x000fe200078e00ff */
[----:B------:R-:W-:Y:S01]  /*3130*/  IABS R0, R251 ;  /* 0x000000fb00007213 */ /* 0x000fe20000000000 */
[----:B------:R-:W-:Y:S01]  /*3140*/  VIADD R251, R3, 0xf ;  /* 0x0000000f03fb7836 */ /* 0x000fe20000000000 */
[----:B------:R-:W-:Y:S01]  /*3150*/  ISETP.GT.U32.AND P0, PT, R8, R5, PT ;  /* 0x000000050800720c */ /* 0x000fe20003f04070 */
[----:B------:R-:W-:Y:S01]  /*3160*/  IMAD.HI.U32 R4, R7, R4, R6 ;  /* 0x0000000407047227 */ /* 0x000fe200078e0006 */
[----:B------:R-:W-:-:S02]  /*3170*/  IABS R7, R250 ;  /* 0x000000fa00077213 */ /* 0x000fc40000000000 */
[----:B------:R-:W-:Y:S01]  /*3180*/  IABS R184, R251 ;  /* 0x000000fb00b87213 */ /* 0x000fe20000000000 */
[----:B------:R-:W-:Y:S02]  /*3190*/  IMAD.MOV.U32 R6, RZ, RZ, R9 ;  /* 0x000000ffff067224 */ /* 0x000fe400078e0009 */
[----:B------:R-:W-:-:S04]  /*31a0*/  IMAD.HI.U32 R10, R4, R7, RZ ;  /* 0x00000007040a7227 */ /* 0x000fc800078e00ff */
[----:B------:R-:W-:-:S04]  /*31b0*/  IMAD.HI.U32 R9, R4, R6, RZ ;  /* 0x0000000604097227 */ /* 0x000fc800078e00ff */
[----:B------:R-:W-:Y:S02]  /*31c0*/  @!P0 IMAD.IADD R5, R5, 0x1, -R8 ;  /* 0x0000000105058824 */ /* 0x000fe400078e0a08 */
[----:B------:R-:W-:Y:S02]  /*31d0*/  IMAD.MOV R9, RZ, RZ, -R9 ;  /* 0x000000ffff097224 */ /* 0x000fe400078e0a09 */
[----:B------:R-:W-:Y:S01]  /*31e0*/  IMAD.MOV R10, RZ, RZ, -R10 ;  /* 0x000000ffff0a7224 */ /* 0x000fe200078e0a0a */
[----:B------:R-:W-:Y:S01]  /*31f0*/  ISETP.GT.U32.AND P3, PT, R8, R5, PT ;  /* 0x000000050800720c */ /* 0x000fe20003f64070 */
[C---:B------:R-:W-:Y:S01]  /*3200*/  IMAD R6, R2.reuse, R9, R6 ;  /* 0x0000000902067224 */ /* 0x040fe200078e0206 */
[----:B------:R-:W-:Y:S01]  /*3210*/  IABS R9, R246 ;  /* 0x000000f600097213 */ /* 0x000fe20000000000 */
[C---:B------:R-:W-:Y:S01]  /*3220*/  IMAD R7, R2.reuse, R10, R7 ;  /* 0x0000000a02077224 */ /* 0x040fe200078e0207 */
[----:B------:R-:W-:Y:S01]  /*3230*/  IABS R10, R252 ;  /* 0x000000fc000a7213 */ /* 0x000fe20000000000 */
[----:B------:R-:W-:Y:S01]  /*3240*/  VIADD R250, R3, 0xe ;  /* 0x0000000e03fa7836 */ /* 0x000fe20000000000 */
[----:B------:R-:W-:-:S02]  /*3250*/  ISETP.GT.U32.AND P0, PT, R2, R6, PT ;  /* 0x000000060200720c */ /* 0x000fc40003f04070 */
[----:B------:R-:W-:Y:S02]  /*3260*/  ISETP.GT.U32.AND P5, PT, R2, R7, PT ;  /* 0x000000070200720c */ /* 0x000fe40003fa4070 */
[----:B------:R-:W-:-:S03]  /*3270*/  IABS R200, R250 ;  /* 0x000000fa00c87213 */ /* 0x000fc60000000000 */
[----:B------:R-:W-:Y:S01]  /*3280*/  @!P3 IMAD.IADD R5, R5, 0x1, -R8 ;  /* 0x000000010505b824 */ /* 0x000fe200078e0a08 */
[----:B------:R-:W-:Y:S01]  /*3290*/  ISETP.NE.AND P3, PT, R248, RZ, PT ;  /* 0x000000fff800720c */ /* 0x000fe20003f65270 */
[----:B------:R-:W-:-:S04]  /*32a0*/  IMAD.HI.U32 R8, R4, R0, RZ ;  /* 0x0000000004087227 */ /* 0x000fc800078e00ff */
[----:B------:R-:W-:Y:S02]  /*32b0*/  @!P0 IMAD.IADD R6, R6, 0x1, -R2 ;  /* 0x0000000106068824 */ /* 0x000fe400078e0a02 */
[----:B------:R-:W-:Y:S02]  /*32c0*/  IMAD.MOV R8, RZ, RZ, -R8 ;  /* 0x000000ffff087224 */ /* 0x000fe400078e0a08 */
[----:B------:R-:W-:Y:S01]  /*32d0*/  IMAD.MOV.U32 R11, RZ, RZ, R5 ;  /* 0x000000ffff0b7224 */ /* 0x000fe200078e0005 */
[C---:B------:R-:W-:Y:S01]  /*32e0*/  ISETP.GT.U32.AND P0, PT, R2.reuse, R6, PT ;  /* 0x000000060200720c */ /* 0x040fe20003f04070 */
[----:B------:R-:W-:Y:S02]  /*32f0*/  IMAD R0, R2, R8, R0 ;  /* 0x0000000802007224 */ /* 0x000fe400078e0200 */
[----:B------:R-:W-:Y:S01]  /*3300*/  @!P4 IMAD.MOV R11, RZ, RZ, -R11 ;  /* 0x000000ffff0bc224 */ /* 0x000fe200078e0a0b */
[----:B------:R-:W-:Y:S01]  /*3310*/  @!P3 LOP3.LUT R11, RZ, R248, RZ, 0x33, !PT ;  /* 0x000000f8ff0bb212 */ /* 0x000fe200078e33ff */
[----:B------:R-:W-:Y:S01]  /*3320*/  IMAD.HI.U32 R5, R4, R9, RZ ;  /* 0x0000000904057227 */ /* 0x000fe200078e00ff */
[----:B------:R-:W-:-:S02]  /*3330*/  ISETP.GT.U32.AND P3, PT, R2, R0, PT ;  /* 0x000000000200720c */ /* 0x000fc40003f64070 */
[----:B------:R-:W-:Y:S01]  /*3340*/  ISETP.GE.AND P4, PT, R252, RZ, PT ;  /* 0x000000fffc00720c */ /* 0x000fe20003f86270 */
[--C-:B------:R-:W-:Y:S01]  /*3350*/  @!P5 IMAD.IADD R7, R7, 0x1, -R2.reuse ;  /* 0x000000010707d824 */ /* 0x100fe200078e0a02 */
[----:B------:R0:W-:Y:S01]  /*3360*/  STL [R1+0x510], R11 ;  /* 0x0005100b01007387 */ /* 0x0001e20000100800 */
[----:B------:R-:W-:Y:S02]  /*3370*/  IMAD.MOV R5, RZ, RZ, -R5 ;  /* 0x000000ffff057224 */ /* 0x000fe400078e0a05 */
[----:B------:R-:W-:Y:S01]  /*3380*/  @!P0 IMAD.IADD R6, R6, 0x1, -R2 ;  /* 0x0000000106068824 */ /* 0x000fe200078e0a02 */
[C---:B------:R-:W-:Y:S01]  /*3390*/  ISETP.GT.U32.AND P5, PT, R2.reuse, R7, PT ;  /* 0x000000070200720c */ /* 0x040fe20003fa4070 */
[----:B------:R-:W-:Y:S01]  /*33a0*/  IMAD R5, R2, R5, R9 ;  /* 0x0000000502057224 */ /* 0x000fe200078e0209 */
[----:B------:R-:W-:Y:S01]  /*33b0*/  ISETP.GE.AND P0, PT, R246, RZ, PT ;  /* 0x000000fff600720c */ /* 0x000fe20003f06270 */
[----:B------:R-:W-:Y:S02]  /*33c0*/  IMAD.MOV.U32 R14, RZ, RZ, R6 ;  /* 0x000000ffff0e7224 */ /* 0x000fe400078e0006 */
[----:B------:R-:W-:Y:S01]  /*33d0*/  @!P3 IMAD.IADD R0, R0, 0x1, -R2 ;  /* 0x000000010000b824 */ /* 0x000fe200078e0a02 */
[----:B0-----:R-:W-:Y:S01]  /*33e0*/  IABS R11, R247 ;  /* 0x000000f7000b7213 */ /* 0x001fe20000000000 */
[----:B------:R-:W-:-:S03]  /*33f0*/  IMAD.HI.U32 R8, R4, R10, RZ ;  /* 0x0000000a04087227 */ /* 0x000fc600078e00ff */
[C---:B------:R-:W-:Y:S01]  /*3400*/  ISETP.GT.U32.AND P3, PT, R2.reuse, R0, PT ;  /* 0x000000000200720c */ /* 0x040fe20003f64070 */
[----:B------:R-:W-:Y:S01]  /*3410*/  @!P2 IMAD.MOV R14, RZ, RZ, -R14 ;  /* 0x000000ffff0ea224 */ /* 0x000fe200078e0a0e */
[C---:B------:R-:W-:Y:S01]  /*3420*/  ISETP.GT.U32.AND P2, PT, R2.reuse, R5, PT ;  /* 0x000000050200720c */ /* 0x040fe20003f44070 */
[----:B------:R-:W-:Y:S02]  /*3430*/  IMAD.MOV R8, RZ, RZ, -R8 ;  /* 0x000000ffff087224 */ /* 0x000fe400078e0a08 */
[----:B------:R-:W-:Y:S01]  /*3440*/  @!P5 IMAD.IADD R7, R7, 0x1, -R2 ;  /* 0x000000010707d824 */ /* 0x000fe200078e0a02 */
[----:B------:R-:W-:Y:S01]  /*3450*/  STL [R1+0x720], R14 ;  /* 0x0007200e01007387 */ /* 0x000fe20000100800 */
[----:B------:R-:W-:Y:S02]  /*3460*/  IMAD R8, R2, R8, R10 ;  /* 0x0000000802087224 */ /* 0x000fe400078e020a */
[----:B------:R-:W-:-:S03]  /*3470*/  IMAD.HI.U32 R6, R4, R12, RZ ;  /* 0x0000000c04067227 */ /* 0x000fc600078e00ff */
[----:B------:R-:W-:Y:S01]  /*3480*/  ISETP.GT.U32.AND P5, PT, R2, R8, PT ;  /* 0x000000080200720c */ /* 0x000fe20003fa4070 */
[----:B------:R-:W-:-:S04]  /*3490*/  IMAD.HI.U32 R9, R4, R11, RZ ;  /* 0x0000000b04097227 */ /* 0x000fc800078e00ff */
[----:B------:R-:W-:Y:S01]  /*34a0*/  IMAD.MOV.U32 R13, RZ, RZ, R7 ;  /* 0x000000ffff0d7224 */ /* 0x000fe200078e0007 */
[----:B------:R-:W-:Y:S01]  /*34b0*/  IABS R7, R245 ;  /* 0x000000f500077213 */ /* 0x000fe20000000000 */
[----:B------:R-:W-:Y:S02]  /*34c0*/  IMAD.MOV R6, RZ, RZ, -R6 ;  /* 0x000000ffff067224 */ /* 0x000fe400078e0a06 */
[--C-:B------:R-:W-:Y:S02]  /*34d0*/  @!P3 IMAD.IADD R0, R0, 0x1, -R2.reuse ;  /* 0x000000010000b824 */ /* 0x100fe400078e0a02 */
[----:B------:R-:W-:Y:S02]  /*34e0*/  @!P2 IMAD.IADD R5, R5, 0x1, -R2 ;  /* 0x000000010505a824 */ /* 0x000fe400078e0a02 */
[----:B------:R-:W-:Y:S02]  /*34f0*/  IMAD.MOV R9, RZ, RZ, -R9 ;  /* 0x000000ffff097224 */ /* 0x000fe400078e0a09 */
[C---:B------:R-:W-:Y:S01]  /*3500*/  IMAD R6, R2.reuse, R6, R12 ;  /* 0x0000000602067224 */ /* 0x040fe200078e020c */
[----:B------:R-:W-:Y:S01]  /*3510*/  ISETP.GT.U32.AND P2, PT, R2, R5, PT ;  /* 0x000000050200720c */ /* 0x000fe20003f44070 */
[----:B------:R-:W-:-:S02]  /*3520*/  IMAD.MOV.U32 R10, RZ, RZ, R0 ;  /* 0x000000ffff0a7224 */ /* 0x000fc400078e0000 */
[----:B------:R-:W-:Y:S02]  /*3530*/  IMAD R9, R2, R9, R11 ;  /* 0x0000000902097224 */ /* 0x000fe400078e020b */
[----:B------:R-:W-:-:S03]  /*3540*/  IMAD.HI.U32 R11, R4, R7, RZ ;  /* 0x00000007040b7227 */ /* 0x000fc600078e00ff */
[C---:B------:R-:W-:Y:S01]  /*3550*/  ISETP.GT.U32.AND P3, PT, R2.reuse, R9, PT ;  /* 0x000000090200720c */ /* 0x040fe20003f64070 */
[----:B------:R-:W-:Y:S01]  /*3560*/  @!P1 IMAD.MOV R10, RZ, RZ, -R10 ;  /* 0x000000ffff0a9224 */ /* 0x000fe200078e0a0a */
[----:B------:R-:W-:Y:S01]  /*3570*/  ISETP.GT.U32.AND P1, PT, R2, R6, PT ;  /* 0x000000060200720c */ /* 0x000fe20003f24070 */
[--C-:B------:R-:W-:Y:S02]  /*3580*/  @!P5 IMAD.IADD R8, R8, 0x1, -R2.reuse ;  /* 0x000000010808d824 */ /* 0x100fe400078e0a02 */
[----:B------:R-:W-:Y:S02]  /*3590*/  IMAD.MOV R11, RZ, RZ, -R11 ;  /* 0x000000ffff0b7224 */ /* 0x000fe400078e0a0b */
[--C-:B------:R-:W-:Y:S01]  /*35a0*/  @!P2 IMAD.IADD R5, R5, 0x1, -R2.reuse ;  /* 0x000000010505a824 */ /* 0x100fe200078e0a02 */
[C---:B------:R-:W-:Y:S01]  /*35b0*/  ISETP.GT.U32.AND P5, PT, R2.reuse, R8, PT ;  /* 0x000000080200720c */ /* 0x040fe20003fa4070 */
[C---:B------:R-:W-:Y:S02]  /*35c0*/  IMAD R7, R2.reuse, R11, R7 ;  /* 0x0000000b02077224 */ /* 0x040fe400078e0207 */
[----:B------:R-:W-:Y:S01]  /*35d0*/  @!P6 IMAD.MOV R13, RZ, RZ, -R13 ;  /* 0x000000ffff0de224 */ /* 0x000fe200078e0a0d */
[----:B------:R-:W-:Y:S01]  /*35e0*/  ISETP.GE.AND P6, PT, R247, RZ, PT ;  /* 0x000000fff700720c */ /* 0x000fe20003fc6270 */
[C---:B------:R-:W-:Y:S01]  /*35f0*/  VIADD R246, R3.reuse, 0x1f7 ;  /* 0x000001f703f67836 */ /* 0x040fe20000000000 */
[----:B------:R-:W-:Y:S01]  /*3600*/  ISETP.GT.U32.AND P2, PT, R2, R7, PT ;  /* 0x000000070200720c */ /* 0x000fe20003f44070 */
[--C-:B------:R-:W-:Y:S01]  /*3610*/  @!P1 IMAD.IADD R6, R6, 0x1, -R2.reuse ;  /* 0x0000000106069824 */ /* 0x100fe200078e0a02 */
[----:B------:R-:W-:Y:S01]  /*3620*/  STL [R1+0x71c], R13 ;  /* 0x00071c0d01007387 */ /* 0x000fe20000100800 */
[----:B------:R-:W-:Y:S01]  /*3630*/  VIADD R247, R3, 0x1f6 ;  /* 0x000001f603f77836 */ /* 0x000fe20000000000 */
[----:B------:R-:W-:Y:S01]  /*3640*/  IABS R0, R246 ;  /* 0x000000f600007213 */ /* 0x000fe20000000000 */
[----:B------:R-:W-:Y:S01]  /*3650*/  IMAD.MOV.U32 R12, RZ, RZ, R5 ;  /* 0x000000ffff0c7224 */ /* 0x000fe200078e0005 */
[----:B------:R0:W-:Y:S01]  /*3660*/  STL [R1+0x718], R10 ;  /* 0x0007180a01007387 */ /* 0x0001e20000100800 */
[----:B------:R-:W-:Y:S01]  /*3670*/  ISETP.GT.U32.AND P1, PT, R2, R6, PT ;  /* 0x000000060200720c */ /* 0x000fe20003f24070 */
[----:B------:R-:W-:Y:S01]  /*3680*/  @!P5 IMAD.IADD R8, R8, 0x1, -R2 ;  /* 0x000000010808d824 */ /* 0x000fe200078e0a02 */
[----:B------:R-:W-:Y:S01]  /*3690*/  ISETP.GE.AND P5, PT, R244, RZ, PT ;  /* 0x000000fff400720c */ /* 0x000fe20003fa6270 */
[----:B------:R-:W-:Y:S01]  /*36a0*/  @!P0 IMAD.MOV R12, RZ, RZ, -R12 ;  /* 0x000000ffff0c8224 */ /* 0x000fe200078e0a0c */
[----:B------:R-:W-:Y:S01]  /*36b0*/  ISETP.GE.AND P0, PT, R246, RZ, PT ;  /* 0x000000fff600720c */ /* 0x000fe20003f06270 */
[----:B------:R-:W-:Y:S01]  /*36c0*/  IMAD.HI.U32 R11, R4, R0, RZ ;  /* 0x00000000040b7227 */ /* 0x000fe200078e00ff */
[----:B0-----:R-:W-:-:S03]  /*36d0*/  IABS R10, R247 ;  /* 0x000000f7000a7213 */ /* 0x001fc60000000000 */
[----:B------:R-:W-:Y:S02]  /*36e0*/  IMAD.MOV.U32 R13, RZ, RZ, R8 ;  /* 0x000000ffff0d7224 */ /* 0x000fe400078e0008 */
[----:B------:R-:W-:Y:S02]  /*36f0*/  VIADD R246, R3, 0x1f5 ;  /* 0x000001f503f67836 */ /* 0x000fe40000000000 */
[--C-:B------:R-:W-:Y:S02]  /*3700*/  @!P2 IMAD.IADD R7, R7, 0x1, -R2.reuse ;  /* 0x000000010707a824 */ /* 0x100fe400078e0a02 */
[----:B------:R-:W-:Y:S01]  /*3710*/  @!P3 IMAD.IADD R9, R9, 0x1, -R2 ;  /* 0x000000010909b824 */ /* 0x000fe200078e0a02 */
[----:B------:R-:W-:Y:S01]  /*3720*/  IABS R5, R246 ;  /* 0x000000f600057213 */ /* 0x000fe20000000000 */
[----:B------:R-:W-:Y:S01]  /*3730*/  IMAD.HI.U32 R8, R4, R10, RZ ;  /* 0x0000000a04087227 */ /* 0x000fe200078e00ff */
[C---:B------:R-:W-:Y:S02]  /*3740*/  ISETP.GT.U32.AND P2, PT, R2.reuse, R7, PT ;  /* 0x000000070200720c */ /* 0x040fe40003f44070 */
[----:B------:R-:W-:Y:S01]  /*3750*/  ISETP.GT.U32.AND P3, PT, R2, R9, PT ;  /* 0x000000090200720c */ /* 0x000fe20003f64070 */
[----:B------:R-:W-:-:S02]  /*3760*/  IMAD.MOV R11, RZ, RZ, -R11 ;  /* 0x000000ffff0b7224 */ /* 0x000fc400078e0a0b */
[----:B------:R-:W-:Y:S01]  /*3770*/  @!P4 IMAD.MOV R13, RZ, RZ, -R13 ;  /* 0x000000ffff0dc224 */ /* 0x000fe200078e0a0d */
[----:B------:R-:W-:Y:S01]  /*3780*/  ISETP.GE.AND P4, PT, R245, RZ, PT ;  /* 0x000000fff500720c */ /* 0x000fe20003f86270 */
[----:B------:R-:W-:Y:S02]  /*3790*/  IMAD.MOV R8, RZ, RZ, -R8 ;  /* 0x000000ffff087224 */ /* 0x000fe400078e0a08 */
[----:B------:R-:W-:Y:S01]  /*37a0*/  IMAD R0, R2, R11, R0 ;  /* 0x0000000b02007224 */ /* 0x000fe200078e0200 */
[----:B------:R-:W-:Y:S01]  /*37b0*/  STL [R1+0x714], R13 ;  /* 0x0007140d01007387 */ /* 0x000fe20000100800 */
[----:B------:R-:W-:Y:S02]  /*37c0*/  @!P1 IMAD.IADD R6, R6, 0x1, -R2 ;  /* 0x0000000106069824 */ /* 0x000fe400078e0a02 */
[----:B------:R-:W-:Y:S01]  /*37d0*/  IMAD R8, R2, R8, R10 ;  /* 0x0000000802087224 */ /* 0x000fe200078e020a */
[----:B------:R0:W-:Y:S01]  /*37e0*/  STL [R1+0x710], R12 ;  /* 0x0007100c01007387 */ /* 0x0001e20000100800 */
[----:B------:R-:W-:Y:S01]  /*37f0*/  IMAD.HI.U32 R10, R4, R5, RZ ;  /* 0x00000005040a7227 */ /* 0x000fe200078e00ff */
[----:B------:R-:W-:-:S03]  /*3800*/  ISETP.GT.U32.AND P1, PT, R2, R0, PT ;  /* 0x000000000200720c */ /* 0x000fc60003f24070 */
[----:B------:R-:W-:Y:S02]  /*3810*/  IMAD.MOV R10, RZ, RZ, -R10 ;  /* 0x000000ffff0a7224 */ /* 0x000fe400078e0a0a */
[----:B------:R-:W-:Y:S02]  /*3820*/  @!P2 IMAD.IADD R7, R7, 0x1, -R2 ;  /* 0x000000010707a824 */ /* 0x000fe400078e0a02 */
[C---:B------:R-:W-:Y:S02]  /*3830*/  IMAD R5, R2.reuse, R10, R5 ;  /* 0x0000000a02057224 */ /* 0x040fe400078e0205 */
[----:B0-----:R-:W-:Y:S02]  /*3840*/  IMAD.MOV.U32 R12, RZ, RZ, R6 ;  /* 0x000000ffff0c7224 */ /* 0x001fe400078e0006 */
[----:B------:R-:W-:Y:S01]  /*3850*/  @!P3 IMAD.IADD R9, R9, 0x1, -R2 ;  /* 0x000000010909b824 */ /* 0x000fe200078e0a02 */
[----:B------:R-:W-:Y:S01]  /*3860*/  ISETP.GE.AND P3, PT, R247, RZ, PT ;  /* 0x000000fff700720c */ /* 0x000fe20003f66270 */
[----:B------:R-:W-:Y:S01]  /*3870*/  @!P5 IMAD.MOV R12, RZ, RZ, -R12 ;  /* 0x000000ffff0cd224 */ /* 0x000fe200078e0a0c */
[C---:B------:R-:W-:Y:S01]  /*3880*/  ISETP.GT.U32.AND P5, PT, R2.reuse, R8, PT ;  /* 0x000000080200720c */ /* 0x040fe20003fa4070 */
[----:B------:R-:W-:Y:S01]  /*3890*/  @!P4 IMAD.MOV R7, RZ, RZ, -R7 ;  /* 0x000000ffff07c224 */ /* 0x000fe200078e0a07 */
[----:B------:R-:W-:Y:S01]  /*38a0*/  ISETP.GT.U32.AND P4, PT, R2, R5, PT ;  /* 0x000000050200720c */ /* 0x000fe20003f84070 */
[----:B------:R-:W-:Y:S01]  /*38b0*/  @!P6 IMAD.MOV R9, RZ, RZ, -R9 ;  /* 0x000000ffff09e224 */ /* 0x000fe200078e0a09 */
[----:B------:R-:W-:Y:S01]  /*38c0*/  ISETP.GE.AND P6, PT, R246, RZ, PT ;  /* 0x000000fff600720c */ /* 0x000fe20003fc6270 */
[----:B------:R-:W-:-:S02]  /*38d0*/  VIADD R247, R3, 0x1f4 ;  /* 0x000001f403f77836 */ /* 0x000fc40000000000 */
[--C-:B------:R-:W-:Y:S01]  /*38e0*/  @!P1 IMAD.IADD R0, R0, 0x1, -R2.reuse ;  /* 0x0000000100009824 */ /* 0x100fe200078e0a02 */
[----:B------:R0:W-:Y:S01]  /*38f0*/  STL [R1+0x708], R9 ;  /* 0x0007080901007387 */ /* 0x0001e20000100800 */
[----:B------:R-:W-:Y:S01]  /*3900*/  VIADD R245, R3, 0x1f1 ;  /* 0x000001f103f57836 */ /* 0x000fe20000000000 */
[----:B------:R-:W-:Y:S01]  /*3910*/  ISETP.GE.AND P2, PT, R247, RZ, PT ;  /* 0x000000fff700720c */ /* 0x000fe20003f46270 */
[----:B------:R-:W-:Y:S01]  /*3920*/  VIADD R244, R3, 0x1f3 ;  /* 0x000001f303f47836 */ /* 0x000fe20000000000 */
[----:B------:R-:W-:Y:S01]  /*3930*/  ISETP.GT.U32.AND P1, PT, R2, R0, PT ;  /* 0x000000000200720c */ /* 0x000fe20003f24070 */
[--C-:B------:R-:W-:Y:S01]  /*3940*/  @!P5 IMAD.IADD R8, R8, 0x1, -R2.reuse ;  /* 0x000000010808d824 */ /* 0x100fe200078e0a02 */
[----:B------:R1:W-:Y:S01]  /*3950*/  STL [R1+0x704], R12 ;  /* 0x0007040c01007387 */ /* 0x0003e20000100800 */
[----:B------:R-:W-:Y:S01]  /*3960*/  @!P4 IMAD.IADD R5, R5, 0x1, -R2 ;  /* 0x000000010505c824 */ /* 0x000fe200078e0a02 */
[----:B------:R-:W-:Y:S01]  /*3970*/  IABS R6, R244 ;  /* 0x000000f400067213 */ /* 0x000fe20000000000 */
[C---:B------:R-:W-:Y:S01]  /*3980*/  VIADD R246, R3.reuse, 0x1f0 ;  /* 0x000001f003f67836 */ /* 0x040fe20000000000 */
[----:B0-----:R-:W-:Y:S01]  /*3990*/  IABS R9, R247 ;  /* 0x000000f700097213 */ /* 0x001fe20000000000 */
[----:B------:R-:W-:Y:S01]  /*39a0*/  VIADD R247, R3, 0x1f2 ;  /* 0x000001f203f77836 */ /* 0x000fe20000000000 */
[C---:B------:R-:W-:Y:S01]  /*39b0*/  ISETP.GT.U32.AND P5, PT, R2.reuse, R8, PT ;  /* 0x000000080200720c */ /* 0x040fe20003fa4070 */
[----:B------:R0:W-:Y:S01]  /*39c0*/  STL [R1+0x6f4], R7 ;  /* 0x0006f40701007387 */ /* 0x0001e20000100800 */
[----:B------:R-:W-:Y:S01]  /*39d0*/  ISETP.GT.U32.AND P4, PT, R2, R5, PT ;  /* 0x000000050200720c */ /* 0x000fe20003f84070 */
[----:B------:R-:W-:Y:S01]  /*39e0*/  IMAD.HI.U32 R11, R4, R6, RZ ;  /* 0x00000006040b7227 */ /* 0x000fe200078e00ff */
[----:B------:R-:W-:-:S03]  /*39f0*/  IABS R10, R247 ;  /* 0x000000f7000a7213 */ /* 0x000fc60000000000 */
[----:B-1----:R-:W-:-:S04]  /*3a00*/  IMAD.HI.U32 R12, R4, R9, RZ ;  /* 0x00000009040c7227 */ /* 0x002fc800078e00ff */
[----:B------:R-:W-:Y:S01]  /*3a10*/  IMAD.MOV R12, RZ, RZ, -R12 ;  /* 0x000000ffff0c7224 */ /* 0x000fe200078e0a0c */
[----:B0-----:R-:W-:Y:S01]  /*3a20*/  IABS R7, R245 ;  /* 0x000000f500077213 */ /* 0x001fe20000000000 */
[----:B------:R-:W-:Y:S02]  /*3a30*/  @!P1 IMAD.IADD R0, R0, 0x1, -R2 ;  /* 0x0000000100009824 */ /* 0x000fe400078e0a02 */
[----:B------:R-:W-:Y:S02]  /*3a40*/  IMAD R9, R2, R12, R9 ;  /* 0x0000000c02097224 */ /* 0x000fe400078e0209 */
[----:B------:R-:W-:-:S03]  /*3a50*/  IMAD.HI.U32 R12, R4, R10, RZ ;  /* 0x0000000a040c7227 */ /* 0x000fc600078e00ff */
[----:B------:R-:W-:Y:S01]  /*3a60*/  ISETP.GT.U32.AND P1, PT, R2, R9, PT ;  /* 0x000000090200720c */ /* 0x000fe20003f24070 */
[----:B------:R-:W-:Y:S02]  /*3a70*/  IMAD.MOV.U32 R13, RZ, RZ, R0 ;  /* 0x000000ffff0d7224 */ /* 0x000fe400078e0000 */
[----:B------:R-:W-:Y:S02]  /*3a80*/  @!P5 IMAD.IADD R8, R8, 0x1, -R2 ;  /* 0x000000010808d824 */ /* 0x000fe400078e0a02 */
[----:B------:R-:W-:Y:S02]  /*3a90*/  IMAD.MOV R12, RZ, RZ, -R12 ;  /* 0x000000ffff0c7224 */ /* 0x000fe400078e0a0c */
[----:B------:R-:W-:-:S04]  /*3aa0*/  IMAD.HI.U32 R0, R4, R7, RZ ;  /* 0x0000000704007227 */ /* 0x000fc800078e00ff */
[----:B------:R-:W-:Y:S01]  /*3ab0*/  @!P0 IMAD.MOV R13, RZ, RZ, -R13 ;  /* 0x000000ffff0d8224 */ /* 0x000fe200078e0a0d */
[----:B------:R-:W-:Y:S01]  /*3ac0*/  ISETP.GE.AND P0, PT, R244, RZ, PT ;  /* 0x000000fff400720c */ /* 0x000fe20003f06270 */
[----:B------:R-:W-:Y:S02]  /*3ad0*/  @!P3 IMAD.MOV R8, RZ, RZ, -R8 ;  /* 0x000000ffff08b224 */ /* 0x000fe400078e0a08 */
[C---:B------:R-:W-:Y:S01]  /*3ae0*/  IMAD R10, R2.reuse, R12, R10 ;  /* 0x0000000c020a7224 */ /* 0x040fe200078e020a */
[----:B------:R-:W-:Y:S01]  /*3af0*/  STL [R1+0x6ec], R13 ;  /* 0x0006ec0d01007387 */ /* 0x000fe20000100800 */
[----:B------:R-:W-:Y:S02]  /*3b00*/  IMAD.MOV R0, RZ, RZ, -R0 ;  /* 0x000000ffff007224 */ /* 0x000fe400078e0a00 */
[--C-:B------:R-:W-:Y:S01]  /*3b10*/  @!P4 IMAD.IADD R5, R5, 0x1, -R2.reuse ;  /* 0x000000010505c824 */ /* 0x100fe200078e0a02 */
[----:B------:R0:W-:Y:S01]  /*3b20*/  STL [R1+0x6e0], R8 ;  /* 0x0006e00801007387 */ /* 0x0001e20000100800 */
[C---:B------:R-:W-:Y:S01]  /*3b30*/  IMAD R0, R2.reuse, R0, R7 ;  /* 0x0000000002007224 */ /* 0x040fe200078e0207 */
[----:B------:R-:W-:Y:S01]  /*3b40*/  ISETP.GT.U32.AND P4, PT, R2, R10, PT ;  /* 0x0000000a0200720c */ /* 0x000fe20003f84070 */
[----:B------:R-:W-:Y:S01]  /*3b50*/  @!P1 IMAD.IADD R9, R9, 0x1, -R2 ;  /* 0x0000000109099824 */ /* 0x000fe200078e0a02 */
[----:B------:R-:W-:Y:S01]  /*3b60*/  ISETP.GE.AND P1, PT, R247, RZ, PT ;  /* 0x000000fff700720c */ /* 0x000fe20003f26270 */
[----:B------:R-:W-:-:S02]  /*3b70*/  IMAD.MOV R11, RZ, RZ, -R11 ;  /* 0x000000ffff0b7224 */ /* 0x000fc400078e0a0b */
[C---:B------:R-:W-:Y:S01]  /*3b80*/  VIADD R247, R3.reuse, 0x1ef ;  /* 0x000001ef03f77836 */ /* 0x040fe20000000000 */
[C---:B------:R-:W-:Y:S01]  /*3b90*/  ISETP.GT.U32.AND P3, PT, R2.reuse, R9, PT ;  /* 0x000000090200720c */ /* 0x040fe20003f64070 */
[C---:B------:R-:W-:Y:S01]  /*3ba0*/  IMAD R6, R2.reuse, R11, R6 ;  /* 0x0000000b02067224 */ /* 0x040fe200078e0206 */
[----:B------:R-:W-:Y:S01]  /*3bb0*/  IABS R11, R246 ;  /* 0x000000f6000b7213 */ /* 0x000fe20000000000 */
[----:B0-----:R-:W-:Y:S01]  /*3bc0*/  IMAD.MOV.U32 R8, RZ, RZ, R5 ;  /* 0x000000ffff087224 */ /* 0x001fe200078e0005 */
[----:B------:R-:W-:Y:S01]  /*3bd0*/  IABS R7, R247 ;  /* 0x000000f700077213 */ /* 0x000fe20000000000 */
[----:B------:R-:W-:Y:S01]  /*3be0*/  VIADD R244, R3, 0x1ed ;  /* 0x000001ed03f47836 */ /* 0x000fe20000000000 */
[C---:B------:R-:W-:Y:S01]  /*3bf0*/  ISETP.GT.U32.AND P5, PT, R2.reuse, R6, PT ;  /* 0x000000060200720c */ /* 0x040fe20003fa4070 */
[----:B------:R-:W-:Y:S01]  /*3c00*/  @!P6 IMAD.MOV R8, RZ, RZ, -R8 ;  /* 0x000000ffff08e224 */ /* 0x000fe200078e0a08 */
[----:B------:R-:W-:Y:S01]  /*3c10*/  ISETP.GT.U32.AND P6, PT, R2, R0, PT ;  /* 0x000000000200720c */ /* 0x000fe20003fc4070 */
[----:B------:R-:W-:Y:S01]  /*3c20*/  @!P4 IMAD.IADD R10, R10, 0x1, -R2 ;  /* 0x000000010a0ac824 */ /* 0x000fe200078e0a02 */
[----:B------:R-:W-:Y:S01]  /*3c30*/  IABS R5, R239 ;  /* 0x000000ef00057213 */ /* 0x000fe20000000000 */
[----:B------:R-:W-:Y:S01]  /*3c40*/  IMAD.HI.U32 R13, R4, R11, RZ ;  /* 0x0000000b040d7227 */ /* 0x000fe200078e00ff */
[----:B------:R0:W-:Y:S01]  /*3c50*/  STL [R1+0x6d8], R8 ;  /* 0x0006d80801007387 */ /* 0x0001e20000100800 */
[----:B------:R-:W-:-:S02]  /*3c60*/  ISETP.GE.AND P4, PT, R246, RZ, PT ;  /* 0x000000fff600720c */ /* 0x000fc40003f86270 */
[----:B------:R-:W-:Y:S02]  /*3c70*/  @!P3 IMAD.IADD R9, R9, 0x1, -R2 ;  /* 0x000000010909b824 */ /* 0x000fe400078e0a02 */
[----:B------:R-:W-:-:S04]  /*3c80*/  IMAD.HI.U32 R12, R4, R7, RZ ;  /* 0x00000007040c7227 */ /* 0x000fc800078e00ff */
[----:B------:R-:W-:Y:S01]  /*3c90*/  @!P6 IMAD.IADD R0, R0, 0x1, -R2 ;  /* 0x000000010000e824 */ /* 0x000fe200078e0a02 */
[C---:B------:R-:W-:Y:S01]  /*3ca0*/  ISETP.GT.U32.AND P6, PT, R2.reuse, R10, PT ;  /* 0x0000000a0200720c */ /* 0x040fe20003fc4070 */
[----:B------:R-:W-:Y:S02]  /*3cb0*/  IMAD.MOV R13, RZ, RZ, -R13 ;  /* 0x000000ffff0d7224 */ /* 0x000fe400078e0a0d */
[----:B------:R-:W-:Y:S02]  /*3cc0*/  IMAD.MOV R12, RZ, RZ, -R12 ;  /* 0x000000ffff0c7224 */ /* 0x000fe400078e0a0c */
[----:B------:R-:W-:Y:S01]  /*3cd0*/  @!P2 IMAD.MOV R9, RZ, RZ, -R9 ;  /* 0x000000ffff09a224 */ /* 0x000fe200078e0a09 */
[----:B------:R-:W-:Y:S01]  /*3ce0*/  ISETP.GT.U32.AND P2, PT, R2, R0, PT ;  /* 0x000000000200720c */ /* 0x000fe20003f44070 */
[----:B0-----:R-:W-:-:S03]  /*3cf0*/  IMAD.HI.U32 R8, R4, R5, RZ ;  /* 0x0000000504087227 */ /* 0x001fc600078e00ff */
[----:B------:R0:W-:Y:S01]  /*3d00*/  STL [R1+0x6d4], R9 ;  /* 0x0006d40901007387 */ /* 0x0001e20000100800 */
[C---:B------:R-:W-:Y:S01]  /*3d10*/  IMAD R11, R2.reuse, R13, R11 ;  /* 0x0000000d020b7224 */ /* 0x040fe200078e020b */
[----:B------:R-:W-:Y:S01]  /*3d20*/  IABS R13, R244 ;  /* 0x000000f4000d7213 */ /* 0x000fe20000000000 */
[----:B------:R-:W-:Y:S02]  /*3d30*/  IMAD R7, R2, R12, R7 ;  /* 0x0000000c02077224 */ /* 0x000fe400078e0207 */
[----:B------:R-:W-:Y:S01]  /*3d40*/  @!P5 IMAD.IADD R6, R6, 0x1, -R2 ;  /* 0x000000010606d824 */ /* 0x000fe200078e0a02 */
[----:B------:R-:W-:Y:S01]  /*3d50*/  ISETP.GT.U32.AND P3, PT, R2, R11, PT ;  /* 0x0000000b0200720c */ /* 0x000fe20003f64070 */
[----:B------:R-:W-:Y:S02]  /*3d60*/  IMAD.MOV R8, RZ, RZ, -R8 ;  /* 0x000000ffff087224 */ /* 0x000fe400078e0a08 */
[----:B------:R-:W-:Y:S01]  /*3d70*/  @!P6 IMAD.IADD R10, R10, 0x1, -R2 ;  /* 0x000000010a0ae824 */ /* 0x000fe200078e0a02 */
[C---:B------:R-:W-:Y:S01]  /*3d80*/  ISETP.GT.U32.AND P6, PT, R2.reuse, R7, PT ;  /* 0x000000070200720c */ /* 0x040fe20003fc4070 */
[C---:B------:R-:W-:Y:S01]  /*3d90*/  IMAD R5, R2.reuse, R8, R5 ;  /* 0x0000000802057224 */ /* 0x040fe200078e0205 */
[----:B------:R-:W-:Y:S01]  /*3da0*/  ISETP.GT.U32.AND P5, PT, R2, R6, PT ;  /* 0x000000060200720c */ /* 0x000fe20003fa4070 */
[----:B0-----:R-:W-:-:S04]  /*3db0*/  IMAD.HI.U32 R9, R4, R13, RZ ;  /* 0x0000000d04097227 */ /* 0x001fc800078e00ff */
[----:B------:R-:W-:Y:S02]  /*3dc0*/  IMAD.MOV R9, RZ, RZ, -R9 ;  /* 0x000000ffff097224 */ /* 0x000fe400078e0a09 */
[--C-:B------:R-:W-:Y:S01]  /*3dd0*/  @!P2 IMAD.IADD R0, R0, 0x1, -R2.reuse ;  /* 0x000000010000a824 */ /* 0x100fe200078e0a02 */
[C---:B------:R-:W-:Y:S01]  /*3de0*/  ISETP.GT.U32.AND P2, PT, R2.reuse, R5, PT ;  /* 0x000000050200720c */ /* 0x040fe20003f44070 */
[----:B------:R-:W-:Y:S02]  /*3df0*/  IMAD R13, R2, R9, R13 ;  /* 0x00000009020d7224 */ /* 0x000fe400078e020d */
[--C-:B------:R-:W-:Y:S02]  /*3e00*/  @!P6 IMAD.IADD R7, R7, 0x1, -R2.reuse ;  /* 0x000000010707e824 */ /* 0x100fe400078e0a02 */
[----:B------:R-:W-:Y:S01]  /*3e10*/  @!P5 IMAD.IADD R6, R6, 0x1, -R2 ;  /* 0x000000010606d824 */ /* 0x000fe200078e0a02 */
[----:B------:R-:W-:Y:S01]  /*3e20*/  ISETP.GT.U32.AND P6, PT, R2, R13, PT ;  /* 0x0000000d0200720c */ /* 0x000fe20003fc4070 */
[----:B------:R-:W-:Y:S01]  /*3e30*/  VIADD R246, R3, 0x1eb ;  /* 0x000001eb03f67836 */ /* 0x000fe20000000000 */
[----:B------:R-:W-:Y:S01]  /*3e40*/  ISETP.GE.AND P5, PT, R245, RZ, PT ;  /* 0x000000fff500720c */ /* 0x000fe20003fa6270 */
[----:B------:R-:W-:-:S02]  /*3e50*/  @!P0 IMAD.MOV R6, RZ, RZ, -R6 ;  /* 0x000000ffff068224 */ /* 0x000fc400078e0a06 */
[--C-:B------:R-:W-:Y:S01]  /*3e60*/  @!P3 IMAD.IADD R11, R11, 0x1, -R2.reuse ;  /* 0x000000010b0bb824 */ /* 0x100fe200078e0a02 */
[----:B------:R-:W-:Y:S01]  /*3e70*/  ISETP.GE.AND P3, PT, R247, RZ, PT ;  /* 0x000000fff700720c */ /* 0x000fe20003f66270 */
[----:B------:R-:W-:Y:S01]  /*3e80*/  @!P2 IMAD.IADD R5, R5, 0x1, -R2 ;  /* 0x000000010505a824 */ /* 0x000fe200078e0a02 */
[C---:B------:R-:W-:Y:S01]  /*3e90*/  ISETP.GT.U32.AND P2, PT, R2.reuse, R7, PT ;  /* 0x000000070200720c */ /* 0x040fe20003f44070 */
[----:B------:R-:W-:Y:S01]  /*3ea0*/  @!P1 IMAD.MOV R10, RZ, RZ, -R10 ;  /* 0x000000ffff0a9224 */ /* 0x000fe200078e0a0a */
[----:B------:R0:W-:Y:S01]  /*3eb0*/  STL [R1+0x6d0], R6 ;  /* 0x0006d00601007387 */ /* 0x0001e20000100800 */
[----:B------:R-:W-:Y:S01]  /*3ec0*/  VIADD R247, R3, 0x1ea ;  /* 0x000001ea03f77836 */ /* 0x000fe20000000000 */
[C---:B------:R-:W-:Y:S01]  /*3ed0*/  ISETP.GT.U32.AND P0, PT, R2.reuse, R11, PT ;  /* 0x0000000b0200720c */ /* 0x040fe20003f04070 */
[----:B------:R-:W-:Y:S01]  /*3ee0*/  @!P6 IMAD.IADD R13, R13, 0x1, -R2 ;  /* 0x000000010d0de824 */ /* 0x000fe200078e0a02 */
[----:B------:R1:W-:Y:S01]  /*3ef0*/  STL [R1+0x6cc], R10 ;  /* 0x0006cc0a01007387 */ /* 0x0003e20000100800 */
[C---:B------:R-:W-:Y:S01]  /*3f00*/  VIADD R245, R3.reuse, 0x1ec ;  /* 0x000001ec03f57836 */ /* 0x040fe20000000000 */
[----:B------:R-:W-:Y:S01]  /*3f10*/  IABS R9, R247 ;  /* 0x000000f700097213 */ /* 0x000fe20000000000 */
[----:B------:R-:W-:Y:S01]  /*3f20*/  VIADD R248, R3, 0x10 ;  /* 0x0000001003f87836 */ /* 0x000fe20000000000 */
[----:B------:R-:W-:-:S02]  /*3f30*/  ISETP.GT.U32.AND P6, PT, R2, R13, PT ;  /* 0x0000000d0200720c */ /* 0x000fc40003fc4070 */
[----:B0-----:R-:W-:Y:S01]  /*3f40*/  IABS R6, R246 ;  /* 0x000000f600067213 */ /* 0x001fe20000000000 */
[----:B------:R-:W-:Y:S01]  /*3f50*/  @!P2 IMAD.IADD R7, R7, 0x1, -R2 ;  /* 0x000000010707a824 */ /* 0x000fe200078e0a02 */
[----:B------:R-:W-:Y:S01]  /*3f60*/  IABS R8, R245 ;  /* 0x000000f500087213 */ /* 0x000fe20000000000 */
[----:B-1----:R-:W-:Y:S01]  /*3f70*/  IMAD.MOV.U32 R10, RZ, RZ, R0 ;  /* 0x000000ffff0a7224 */ /* 0x002fe200078e0000 */
[----:B------:R-:W-:Y:S01]  /*3f80*/  ISETP.GE.AND P1, PT, R244, RZ, PT ;  /* 0x000000fff400720c */ /* 0x000fe20003f26270 */
[----:B------:R-:W-:Y:S01]  /*3f90*/  IMAD.HI.U32 R14, R4, R6, RZ ;  /* 0x00000006040e7227 */ /* 0x000fe200078e00ff */
[----:B------:R-:W-:-:S03]  /*3fa0*/  IABS R169, R248 ;  /* 0x000000f800a97213 */ /* 0x000fc60000000000 */
[----:B------:R-:W-:Y:S01]  /*3fb0*/  @!P5 IMAD.MOV R10, RZ, RZ, -R10 ;  /* 0x000000ffff0ad224 */ /* 0x000fe200078e0a0a */
[----:B------:R-:W-:Y:S01]  /*3fc0*/  ISETP.GT.U32.AND P5, PT, R2, R5, PT ;  /* 0x000000050200720c */ /* 0x000fe20003fa4070 */
[----:B------:R-:W-:Y:S02]  /*3fd0*/  IMAD.MOV R14, RZ, RZ, -R14 ;  /* 0x000000ffff0e7224 */ /* 0x000fe400078e0a0e */
[----:B------:R-:W-:Y:S01]  /*3fe0*/  IMAD.HI.U32 R0, R4, R9, RZ ;  /* 0x0000000904007227 */ /* 0x000fe200078e00ff */
[----:B------:R0:W-:Y:S03]  /*3ff0*/  STL [R1+0x6c4], R10 ;  /* 0x0006c40a01007387 */ /* 0x0001e60000100800 */
[----:B------:R-:W-:Y:S02]  /*4000*/  IMAD R6, R2, R14, R6 ;  /* 0x0000000e02067224 */ /* 0x000fe400078e0206 */
[----:B------:R-:W-:-:S02]  /*4010*/  IMAD.MOV R0, RZ, RZ, -R0 ;  /* 0x000000ffff007224 */ /* 0x000fc400078e0a00 */
[--C-:B------:R-:W-:Y:S02]  /*4020*/  @!P6 IMAD.IADD R13, R13, 0x1, -R2.reuse ;  /* 0x000000010d0de824 */ /* 0x100fe400078e0a02 */
[C---:B------:R-:W-:Y:S02]  /*4030*/  IMAD R0, R2.reuse, R0, R9 ;  /* 0x0000000002007224 */ /* 0x040fe400078e0209 */
[----:B0-----:R-:W-:Y:S02]  /*4040*/  IMAD.MOV.U32 R10, RZ, RZ, R7 ;  /* 0x000000ffff0a7224 */ /* 0x001fe400078e0007 */
[----:B------:R-:W-:Y:S01]  /*4050*/  @!P0 IMAD.IADD R11, R11, 0x1, -R2 ;  /* 0x000000010b0b8824 */ /* 0x000fe200078e0a02 */
[C---:B------:R-:W-:Y:S01]  /*4060*/  ISETP.GT.U32.AND P6, PT, R2.reuse, R0, PT ;  /* 0x000000000200720c */ /* 0x040fe20003fc4070 */
[----:B------:R-:W-:Y:S01]  /*4070*/  @!P3 IMAD.MOV R10, RZ, RZ, -R10 ;  /* 0x000000ffff0ab224 */ /* 0x000fe200078e0a0a */
[----:B------:R-:W-:Y:S01]  /*4080*/  ISETP.GT.U32.AND P3, PT, R2, R6, PT ;  /* 0x000000060200720c */ /* 0x000fe20003f64070 */
[----:B------:R-:W-:Y:S01]  /*4090*/  IMAD.HI.U32 R12, R4, R8, RZ ;  /* 0x00000008040c7227 */ /* 0x000fe200078e00ff */
[----:B------:R-:W-:-:S03]  /*40a0*/  ISETP.GE.AND P0, PT, R239, RZ, PT ;  /* 0x000000ffef00720c */ /* 0x000fc60003f06270 */
[----:B------:R-:W-:Y:S01]  /*40b0*/  @!P4 IMAD.MOV R11, RZ, RZ, -R11 ;  /* 0x000000ffff0bc224 */ /* 0x000fe200078e0a0b */
[----:B------:R-:W-:Y:S01]  /*40c0*/  ISETP.GE.AND P4, PT, R245, RZ, PT ;  /* 0x000000fff500720c */ /* 0x000fe20003f86270 */
[----:B------:R-:W-:Y:S02]  /*40d0*/  IMAD.MOV R12, RZ, RZ, -R12 ;  /* 0x000000ffff0c7224 */ /* 0x000fe400078e0a0c */
[C---:B------:R-:W-:Y:S01]  /*40e0*/  VIADD R239, R3.reuse, 0x1e9 ;  /* 0x000001e903ef7836 */ /* 0x040fe20000000000 */
[----:B------:R0:W-:Y:S01]  /*40f0*/  STL [R1+0x6c0], R11 ;  /* 0x0006c00b01007387 */ /* 0x0001e20000100800 */
[----:B------:R-:W-:Y:S02]  /*4100*/  VIADD R244, R3, 0x1e8 ;  /* 0x000001e803f47836 */ /* 0x000fe40000000000 */
[----:B------:R-:W-:Y:S01]  /*4110*/  IMAD R12, R2, R12, R8 ;  /* 0x0000000c020c7224 */ /* 0x000fe200078e0208 */
[----:B------:R-:W-:Y:S01]  /*4120*/  IABS R8, R239 ;  /* 0x000000ef00087213 */ /* 0x000fe20000000000 */
[--C-:B------:R-:W-:Y:S01]  /*4130*/  @!P3 IMAD.IADD R6, R6, 0x1, -R2.reuse ;  /* 0x000000010606b824 */ /* 0x100fe200078e0a02 */
[----:B------:R-:W-:Y:S01]  /*4140*/  STL [R1+0x6bc], R10 ;  /* 0x0006bc0a01007387 */ /* 0x000fe20000100800 */
[--C-:B------:R-:W-:Y:S01]  /*4150*/  @!P5 IMAD.IADD R5, R5, 0x1, -R2.reuse ;  /* 0x000000010505d824 */ /* 0x100fe200078e0a02 */
[----:B------:R-:W-:Y:S01]  /*4160*/  ISETP.GT.U32.AND P2, PT, R2, R12, PT ;  /* 0x0000000c0200720c */ /* 0x000fe20003f44070 */
[----:B------:R-:W-:Y:S01]  /*4170*/  @!P6 IMAD.IADD R0, R0, 0x1, -R2 ;  /* 0x000000010000e824 */ /* 0x000fe200078e0a02 */
[----:B0-----:R-:W-:Y:S01]  /*4180*/  IABS R11, R244 ;  /* 0x000000f4000b7213 */ /* 0x001fe20000000000 */
[----:B------:R-:W-:Y:S01]  /*4190*/  IMAD.MOV.U32 R14, RZ, RZ, R5 ;  /* 0x000000ffff0e7224 */ /* 0x000fe200078e0005 */
[----:B------:R-:W-:Y:S01]  /*41a0*/  ISETP.GT.U32.AND P6, PT, R2, R6, PT ;  /* 0x000000060200720c */ /* 0x000fe20003fc4070 */
[----:B------:R-:W-:Y:S01]  /*41b0*/  IMAD.HI.U32 R7, R4, R8, RZ ;  /* 0x0000000804077227 */ /* 0x000fe200078e00ff */
[----:B------:R-:W-:-:S03]  /*41c0*/  ISETP.GE.AND P5, PT, R246, RZ, PT ;  /* 0x000000fff600720c */ /* 0x000fc60003fa6270 */
[----:B------:R-:W-:-:S04]  /*41d0*/  IMAD.HI.U32 R5, R4, R11, RZ ;  /* 0x0000000b04057227 */ /* 0x000fc800078e00ff */
[----:B------:R-:W-:Y:S02]  /*41e0*/  IMAD.MOV R7, RZ, RZ, -R7 ;  /* 0x000000ffff077224 */ /* 0x000fe400078e0a07 */
[C---:B------:R-:W-:Y:S02]  /*41f0*/  VIADD R245, R3.reuse, 0x1e7 ;  /* 0x000001e703f57836 */ /* 0x040fe40000000000 */
[----:B------:R-:W-:Y:S02]  /*4200*/  IMAD.MOV R5, RZ, RZ, -R5 ;  /* 0x000000ffff057224 */ /* 0x000fe400078e0a05 */
[----:B------:R-:W-:Y:S01]  /*4210*/  @!P0 IMAD.MOV R14, RZ, RZ, -R14 ;  /* 0x000000ffff0e8224 */ /* 0x000fe200078e0a0e */
[C---:B------:R-:W-:Y:S01]  /*4220*/  ISETP.GT.U32.AND P0, PT, R2.reuse, R0, PT ;  /* 0x000000000200720c */ /* 0x040fe20003f04070 */
[C---:B------:R-:W-:Y:S01]  /*4230*/  IMAD R8, R2.reuse, R7, R8 ;  /* 0x0000000702087224 */ /* 0x040fe200078e0208 */
[----:B------:R-:W-:Y:S01]  /*4240*/  IABS R7, R245 ;  /* 0x000000f500077213 */ /* 0x000fe20000000000 */
[----:B------:R-:W-:Y:S01]  /*4250*/  @!P1 IMAD.MOV R13, RZ, RZ, -R13 ;  /* 0x000000ffff0d9224 */ /* 0x000fe200078e0a0d */
[----:B------:R-:W-:Y:S01]  /*4260*/  STL [R1+0x6b8], R14 ;  /* 0x0006b80e01007387 */ /* 0x000fe20000100800 */
[C---:B------:R-:W-:Y:S01]  /*4270*/  IMAD R5, R2.reuse, R5, R11 ;  /* 0x0000000502057224 */ /* 0x040fe200078e020b */
[----:B------:R-:W-:Y:S01]  /*4280*/  ISETP.GT.U32.AND P1, PT, R2, R8, PT ;  /* 0x000000080200720c */ /* 0x000fe20003f24070 */
[--C-:B------:R-:W-:Y:S01]  /*4290*/  @!P2 IMAD.IADD R12, R12, 0x1, -R2.reuse ;  /* 0x000000010c0ca824 */ /* 0x100fe200078e0a02 */
[----:B------:R0:W-:Y:S01]  /*42a0*/  STL [R1+0x6b4], R13 ;  /* 0x0006b40d01007387 */ /* 0x0001e20000100800 */
[--C-:B------:R-:W-:Y:S01]  /*42b0*/  @!P6 IMAD.IADD R6, R6, 0x1, -R2.reuse ;  /* 0x000000010606e824 */ /* 0x100fe200078e0a02 */
[C---:B------:R-:W-:Y:S01]  /*42c0*/  ISETP.GT.U32.AND P6, PT, R2.reuse, R5, PT ;  /* 0x000000050200720c */ /* 0x040fe20003fc4070 */
[----:B------:R-:W-:Y:S01]  /*42d0*/  VIADD R246, R3, 0x1e6 ;  /* 0x000001e603f67836 */ /* 0x000fe20000000000 */
[----:B------:R-:W-:Y:S01]  /*42e0*/  ISETP.GT.U32.AND P3, PT, R2, R12, PT ;  /* 0x0000000c0200720c */ /* 0x000fe20003f64070 */
[----:B------:R-:W-:Y:S01]  /*42f0*/  @!P0 IMAD.IADD R0, R0, 0x1, -R2 ;  /* 0x0000000100008824 */ /* 0x000fe200078e0a02 */
[----:B------:R-:W-:Y:S01]  /*4300*/  ISETP.GE.AND P2, PT, R247, RZ, PT ;  /* 0x000000fff700720c */ /* 0x000fe20003f46270 */
[----:B------:R-:W-:Y:S01]  /*4310*/  VIADD R247, R3, 0x1e5 ;  /* 0x000001e503f77836 */ /* 0x000fe20000000000 */
[----:B------:R-:W-:Y:S01]  /*4320*/  IABS R9, R246 ;  /* 0x000000f600097213 */ /* 0x000fe20000000000 */
[----:B------:R-:W-:Y:S01]  /*4330*/  @!P5 IMAD.MOV R6, RZ, RZ, -R6 ;  /* 0x000000ffff06d224 */ /* 0x000fe200078e0a06 */
[----:B------:R-:W-:Y:S01]  /*4340*/  ISETP.GE.AND P0, PT, R244, RZ, PT ;  /* 0x000000fff400720c */ /* 0x000fe20003f06270 */
[----:B0-----:R-:W-:Y:S01]  /*4350*/  IMAD.HI.U32 R13, R4, R7, RZ ;  /* 0x00000007040d7227 */ /* 0x001fe200078e00ff */
[----:B------:R-:W-:-:S03]  /*4360*/  IABS R10, R247 ;  /* 0x000000f7000a7213 */ /* 0x000fc60000000000 */
[----:B------:R-:W-:Y:S02]  /*4370*/  IMAD.MOV R13, RZ, RZ, -R13 ;  /* 0x000000ffff0d7224 */ /* 0x000fe400078e0a0d */
[--C-:B------:R-:W-:Y:S02]  /*4380*/  @!P6 IMAD.IADD R5, R5, 0x1, -R2.reuse ;  /* 0x000000010505e824 */ /* 0x100fe400078e0a02 */
[----:B------:R-:W-:Y:S02]  /*4390*/  IMAD R7, R2, R13, R7 ;  /* 0x0000000d02077224 */ /* 0x000fe400078e0207 */
[--C-:B------:R-:W-:Y:S01]  /*43a0*/  @!P3 IMAD.IADD R12, R12, 0x1, -R2.reuse ;  /* 0x000000010c0cb824 */ /* 0x100fe200078e0a02 */
[----:B------:R-:W-:Y:S01]  /*43b0*/  ISETP.GE.AND P3, PT, R239, RZ, PT ;  /* 0x000000ffef00720c */ /* 0x000fe20003f66270 */
[----:B------:R-:W-:Y:S01]  /*43c0*/  @!P1 IMAD.IADD R8, R8, 0x1, -R2 ;  /* 0x0000000108089824 */ /* 0x000fe200078e0a02 */
[----:B------:R-:W-:Y:S01]  /*43d0*/  ISETP.GT.U32.AND P6, PT, R2, R7, PT ;  /* 0x000000070200720c */ /* 0x000fe20003fc4070 */
[----:B------:R-:W-:Y:S01]  /*43e0*/  @!P4 IMAD.MOV R12, RZ, RZ, -R12 ;  /* 0x000000ffff0cc224 */ /* 0x000fe200078e0a0c */
[----:B------:R-:W-:Y:S01]  /*43f0*/  ISETP.GE.AND P1, PT, R245, RZ, PT ;  /* 0x000000fff500720c */ /* 0x000fe20003f26270 */
[----:B------:R-:W-:Y:S01]  /*4400*/  IMAD.HI.U32 R11, R4, R9, RZ ;  /* 0x00000009040b7227 */ /* 0x000fe200078e00ff */
[----:B------:R-:W-:-:S02]  /*4410*/  ISETP.GT.U32.AND P4, PT, R2, R8, PT ;  /* 0x000000080200720c */ /* 0x000fc40003f84070 */
[----:B------:R-:W-:Y:S01]  /*4420*/  STL [R1+0x6a4], R12 ;  /* 0x0006a40c01007387 */ /* 0x000fe20000100800 */
[----:B------:R-:W-:Y:S01]  /*4430*/  IMAD.HI.U32 R14, R4, R10, RZ ;  /* 0x0000000a040e7227 */ /* 0x000fe200078e00ff */
[----:B------:R-:W-:Y:S02]  /*4440*/  ISETP.GT.U32.AND P5, PT, R2, R5, PT ;  /* 0x000000050200720c */ /* 0x000fe40003fa4070 */
[----:B------:R0:W-:Y:S01]  /*4450*/  STL [R1+0x6a0], R6 ;  /* 0x0006a00601007387 */ /* 0x0001e20000100800 */
[----:B------:R-:W-:Y:S02]  /*4460*/  VIADD R244, R3, 0x1e4 ;  /* 0x000001e403f47836 */ /* 0x000fe40000000000 */
[----:B------:R-:W-:Y:S02]  /*4470*/  IMAD.MOV R11, RZ, RZ, -R11 ;  /* 0x000000ffff0b7224 */ /* 0x000fe400078e0a0b */
[----:B------:R-:W-:Y:S02]  /*4480*/  IMAD.MOV R14, RZ, RZ, -R14 ;  /* 0x000000ffff0e7224 */ /* 0x000fe400078e0a0e */
[----:B------:R-:W-:-:S02]  /*4490*/  @!P6 IMAD.IADD R7, R7, 0x1, -R2 ;  /* 0x000000010707e824 */ /* 0x000fc400078e0a02 */
[C---:B------:R-:W-:Y:S01]  /*44a0*/  IMAD R9, R2.reuse, R11, R9 ;  /* 0x0000000b02097224 */ /* 0x040fe200078e0209 */
[----:B0-----:R-:W-:Y:S01]  /*44b0*/  IABS R6, R244 ;  /* 0x000000f400067213 */ /* 0x001fe20000000000 */
[----:B------:R-:W-:Y:S01]  /*44c0*/  IMAD.MOV.U32 R11, RZ, RZ, R0 ;  /* 0x000000ffff0b7224 */ /* 0x000fe200078e0000 */
[C---:B------:R-:W-:Y:S01]  /*44d0*/  ISETP.GT.U32.AND P6, PT, R2.reuse, R7, PT ;  /* 0x000000070200720c */ /* 0x040fe20003fc4070 */
[----:B------:R-:W-:Y:S02]  /*44e0*/  IMAD R10, R2, R14, R10 ;  /* 0x0000000e020a7224 */ /* 0x000fe400078e020a */
[----:B------:R-:W-:-:S04]  /*44f0*/  IMAD.HI.U32 R13, R4, R6, RZ ;  /* 0x00000006040d7227 */ /* 0x000fc800078e00ff */
[----:B------:R-:W-:Y:S01]  /*4500*/  @!P2 IMAD.MOV R11, RZ, RZ, -R11 ;  /* 0x000000ffff0ba224 */ /* 0x000fe200078e0a0b */
[----:B------:R-:W-:Y:S01]  /*4510*/  ISETP.GT.U32.AND P2, PT, R2, R9, PT ;  /* 0x000000090200720c */ /* 0x000fe20003f44070 */
[----:B------:R-:W-:Y:S01]  /*4520*/  @!P4 IMAD.IADD R8, R8, 0x1, -R2 ;  /* 0x000000010808c824 */ /* 0x000fe200078e0a02 */
[C---:B------:R-:W-:Y:S01]  /*4530*/  ISETP.GT.U32.AND P4, PT, R2.reuse, R10, PT ;  /* 0x0000000a0200720c */ /* 0x040fe20003f84070 */
[C---:B------:R-:W-:Y:S01]  /*4540*/  VIADD R239, R3.reuse, 0x1e2 ;  /* 0x000001e203ef7836 */ /* 0x040fe20000000000 */
[----:B------:R0:W-:Y:S01]  /*4550*/  STL [R1+0x69c], R11 ;  /* 0x00069c0b01007387 */ /* 0x0001e20000100800 */
[----:B------:R-:W-:Y:S02]  /*4560*/  IMAD.MOV R13, RZ, RZ, -R13 ;  /* 0x000000ffff0d7224 */ /* 0x000fe400078e0a0d */
[----:B------:R-:W-:Y:S01]  /*4570*/  VIADD R245, R3, 0x1e3 ;  /* 0x000001e303f57836 */ /* 0x000fe20000000000 */
[----:B------:R-:W-:Y:S01]  /*4580*/  IABS R12, R239 ;  /* 0x000000ef000c7213 */ /* 0x000fe20000000000 */
[----:B------:R-:W-:-:S02]  /*4590*/  IMAD R6, R2, R13, R6 ;  /* 0x0000000d02067224 */ /* 0x000fc400078e0206 */
[----:B------:R-:W-:Y:S01]  /*45a0*/  @!P6 IMAD.IADD R7, R7, 0x1, -R2 ;  /* 0x000000010707e824 */ /* 0x000fe200078e0a02 */
[----:B------:R-:W-:Y:S01]  /*45b0*/  IABS R0, R245 ;  /* 0x000000f500007213 */ /* 0x000fe20000000000 */
[----:B------:R-:W-:Y:S01]  /*45c0*/  IMAD.HI.U32 R13, R4, R12, RZ ;  /* 0x0000000c040d7227 */ /* 0x000fe200078e00ff */
[----:B------:R-:W-:-:S03]  /*45d0*/  ISETP.GT.U32.AND P6, PT, R2, R6, PT ;  /* 0x000000060200720c */ /* 0x000fc60003fc4070 */
[--C-:B------:R-:W-:Y:S02]  /*45e0*/  @!P2 IMAD.IADD R9, R9, 0x1, -R2.reuse ;  /* 0x000000010909a824 */ /* 0x100fe400078e0a02 */
[----:B------:R-:W-:Y:S01]  /*45f0*/  @!P4 IMAD.IADD R10, R10, 0x1, -R2 ;  /* 0x000000010a0ac824 */ /* 0x000fe200078e0a02 */
[----:B------:R-:W-:Y:S01]  /*4600*/  ISETP.GE.AND P4, PT, R247, RZ, PT ;  /* 0x000000fff700720c */ /* 0x000fe20003f86270 */
[----:B------:R-:W-:Y:S01]  /*4610*/  IMAD.MOV R13, RZ, RZ, -R13 ;  /* 0x000000ffff0d7224 */ /* 0x000fe200078e0a0d */
[C---:B------:R-:W-:Y:S01]  /*4620*/  ISETP.GT.U32.AND P2, PT, R2.reuse, R9, PT ;  /* 0x000000090200720c */ /* 0x040fe20003f44070 */
[----:B------:R-:W-:Y:S01]  /*4630*/  @!P3 IMAD.MOV R8, RZ, RZ, -R8 ;  /* 0x000000ffff08b224 */ /* 0x000fe200078e0a08 */
[----:B------:R-:W-:Y:S01]  /*4640*/  ISETP.GT.U32.AND P3, PT, R2, R10, PT ;  /* 0x0000000a0200720c */ /* 0x000fe20003f64070 */
[----:B0-----:R-:W-:-:S03]  /*4650*/  IMAD.HI.U32 R11, R4, R0, RZ ;  /* 0x00000000040b7227 */ /* 0x001fc600078e00ff */
[----:B------:R0:W-:Y:S01]  /*4660*/  STL [R1+0x694], R8 ;  /* 0x0006940801007387 */ /* 0x0001e20000100800 */
[----:B------:R-:W-:Y:S02]  /*4670*/  IMAD R12, R2, R13, R12 ;  /* 0x0000000d020c7224 */ /* 0x000fe400078e020c */
[----:B------:R-:W-:Y:S02]  /*4680*/  IMAD.MOV R11, RZ, RZ, -R11 ;  /* 0x000000ffff0b7224 */ /* 0x000fe400078e0a0b */
[--C-:B------:R-:W-:Y:S01]  /*4690*/  @!P6 IMAD.IADD R6, R6, 0x1, -R2.reuse ;  /* 0x000000010606e824 */ /* 0x100fe200078e0a02 */
[----:B------:R-:W-:Y:S01]  /*46a0*/  ISETP.GT.U32.AND P6, PT, R2, R12, PT ;  /* 0x0000000c0200720c */ /* 0x000fe20003fc4070 */
[----:B------:R-:W-:Y:S01]  /*46b0*/  @!P5 IMAD.IADD R5, R5, 0x1, -R2 ;  /* 0x000000010505d824 */ /* 0x000fe200078e0a02 */
[----:B------:R-:W-:Y:S01]  /*46c0*/  ISETP.GE.AND P5, PT, R246, RZ, PT ;  /* 0x000000fff600720c */ /* 0x000fe20003fa6270 */
[----:B------:R-:W-:Y:S02]  /*46d0*/  IMAD R0, R2, R11, R0 ;  /* 0x0000000b02007224 */ /* 0x000fe400078e0200 */
[----:B------:R-:W-:-:S02]  /*46e0*/  VIADD R246, R3, 0x1e1 ;  /* 0x000001e103f67836 */ /* 0x000fc40000000000 */
[--C-:B------:R-:W-:Y:S01]  /*46f0*/  @!P2 IMAD.IADD R9, R9, 0x1, -R2.reuse ;  /* 0x000000010909a824 */ /* 0x100fe200078e0a02 */
[----:B------:R-:W-:Y:S01]  /*4700*/  ISETP.GT.U32.AND P2, PT, R2, R0, PT ;  /* 0x000000000200720c */ /* 0x000fe20003f44070 */
[--C-:B------:R-:W-:Y:S01]  /*4710*/  @!P3 IMAD.IADD R10, R10, 0x1, -R2.reuse ;  /* 0x000000010a0ab824 */ /* 0x100fe200078e0a02 */
[----:B------:R-:W-:Y:S01]  /*4720*/  ISETP.GE.AND P3, PT, R244, RZ, PT ;  /* 0x000000fff400720c */ /* 0x000fe20003f66270 */
[C---:B------:R-:W-:Y:S01]  /*4730*/  VIADD R247, R3.reuse, 0x1e0 ;  /* 0x000001e003f77836 */ /* 0x040fe20000000000 */
[----:B0-----:R-:W-:Y:S01]  /*4740*/  IABS R8, R246 ;  /* 0x000000f600087213 */ /* 0x001fe20000000000 */
[----:B------:R-:W-:Y:S02]  /*4750*/  VIADD R244, R3, 0x1df ;  /* 0x000001df03f47836 */ /* 0x000fe40000000000 */
[----:B------:R-:W-:Y:S01]  /*4760*/  IMAD.MOV.U32 R16, RZ, RZ, R5 ;  /* 0x000000ffff107224 */ /* 0x000fe200078e0005 */
[----:B------:R-:W-:Y:S01]  /*4770*/  IABS R11, R247 ;  /* 0x000000f7000b7213 */ /* 0x000fe20000000000 */
[----:B------:R-:W-:Y:S01]  /*4780*/  @!P6 IMAD.IADD R12, R12, 0x1, -R2 ;  /* 0x000000010c0ce824 */ /* 0x000fe200078e0a02 */
[----:B------:R-:W-:Y:S01]  /*4790*/  IABS R14, R244 ;  /* 0x000000f4000e7213 */ /* 0x000fe20000000000 */
[----:B------:R-:W-:-:S03]  /*47a0*/  IMAD.HI.U32 R15, R4, R8, RZ ;  /* 0x00000008040f7227 */ /* 0x000fc600078e00ff */
[C---:B------:R-:W-:Y:S01]  /*47b0*/  ISETP.GT.U32.AND P6, PT, R2.reuse, R12, PT ;  /* 0x0000000c0200720c */ /* 0x040fe20003fc4070 */
[----:B------:R-:W-:Y:S01]  /*47c0*/  @!P0 IMAD.MOV R16, RZ, RZ, -R16 ;  /* 0x000000ffff108224 */ /* 0x000fe200078e0a10 */
[----:B------:R-:W-:Y:S01]  /*47d0*/  ISETP.GT.U32.AND P0, PT, R2, R6, PT ;  /* 0x000000060200720c */ /* 0x000fe20003f04070 */
[----:B------:R-:W-:-:S03]  /*47e0*/  IMAD.HI.U32 R13, R4, R11, RZ ;  /* 0x0000000b040d7227 */ /* 0x000fc600078e00ff */
[----:B------:R-:W-:Y:S01]  /*47f0*/  STL [R1+0x684], R16 ;  /* 0x0006841001007387 */ /* 0x000fe20000100800 */
[----:B------:R-:W-:Y:S02]  /*4800*/  IMAD.MOV R15, RZ, RZ, -R15 ;  /* 0x000000ffff0f7224 */ /* 0x000fe400078e0a0f */
[----:B------:R-:W-:-:S04]  /*4810*/  IMAD.HI.U32 R5, R4, R14, RZ ;  /* 0x0000000e04057227 */ /* 0x000fc800078e00ff */
[----:B------:R-:W-:Y:S01]  /*4820*/  @!P2 IMAD.IADD R0, R0, 0x1, -R2 ;  /* 0x000000010000a824 */ /* 0x000fe200078e0a02 */
[----:B------:R-:W-:Y:S01]  /*4830*/  ISETP.GE.AND P2, PT, R245, RZ, PT ;  /* 0x000000fff500720c */ /* 0x000fe20003f46270 */
[----:B------:R-:W-:Y:S02]  /*4840*/  IMAD.MOV R13, RZ, RZ, -R13 ;  /* 0x000000ffff0d7224 */ /* 0x000fe400078e0a0d */
[C---:B------:R-:W-:Y:S02]  /*4850*/  IMAD R8, R2.reuse, R15, R8 ;  /* 0x0000000f02087224 */ /* 0x040fe400078e0208 */
[----:B------:R-:W-:Y:S02]  /*4860*/  IMAD.MOV R5, RZ, RZ, -R5 ;  /* 0x000000ffff057224 */ /* 0x000fe400078e0a05 */
[----:B------:R-:W-:Y:S01]  /*4870*/  @!P1 IMAD.MOV R7, RZ, RZ, -R7 ;  /* 0x000000ffff079224 */ /* 0x000fe200078e0a07 */
[C---:B------:R-:W-:Y:S01]  /*4880*/  ISETP.GT.U32.AND P1, PT, R2.reuse, R0, PT ;  /* 0x000000000200720c */ /* 0x040fe20003f24070 */
[----:B------:R-:W-:-:S02]  /*4890*/  IMAD R13, R2, R13, R11 ;  /* 0x0000000d020d7224 */ /* 0x000fc400078e020b */
[----:B------:R-:W-:Y:S01]  /*48a0*/  @!P5 IMAD.MOV R9, RZ, RZ, -R9 ;  /* 0x000000ffff09d224 */ /* 0x000fe200078e0a09 */
[C---:B------:R-:W-:Y:S01]  /*48b0*/  ISETP.GT.U32.AND P5, PT, R2.reuse, R8, PT ;  /* 0x000000080200720c */ /* 0x040fe20003fa4070 */
[----:B------:R-:W-:Y:S01]  /*48c0*/  IMAD R5, R2, R5, R14 ;  /* 0x0000000502057224 */ /* 0x000fe200078e020e */
[----:B------:R0:W-:Y:S01]  /*48d0*/  STL [R1+0x680], R7 ;  /* 0x0006800701007387 */ /* 0x0001e20000100800 */
[--C-:B------:R-:W-:Y:S01]  /*48e0*/  @!P0 IMAD.IADD R6, R6, 0x1, -R2.reuse ;  /* 0x0000000106068824 */ /* 0x100fe200078e0a02 */
[----:B------:R-:W-:Y:S01]  /*48f0*/  ISETP.GT.U32.AND P0, PT, R2, R13, PT ;  /* 0x0000000d0200720c */ /* 0x000fe20003f04070 */
[--C-:B------:R-:W-:Y:S01]  /*4900*/  @!P6 IMAD.IADD R12, R12, 0x1, -R2.reuse ;  /* 0x000000010c0ce824 */ /* 0x100fe200078e0a02 */
[----:B------:R-:W-:Y:S01]  /*4910*/  ISETP.GT.U32.AND P6, PT, R2, R5, PT ;  /* 0x000000050200720c */ /* 0x000fe20003fc4070 */
[----:B------:R-:W-:Y:S01]  /*4920*/  VIADD R245, R3, 0x1de ;  /* 0x000001de03f57836 */ /* 0x000fe20000000000 */
[----:B------:R-:W-:Y:S01]  /*4930*/  STL [R1+0x67c], R9 ;  /* 0x00067c0901007387 */ /* 0x000fe20000100800 */
[----:B------:R-:W-:Y:S01]  /*4940*/  @!P1 IMAD.IADD R0, R0, 0x1, -R2 ;  /* 0x0000000100009824 */ /* 0x000fe200078e0a02 */
[----:B------:R-:W-:Y:S01]  /*4950*/  ISETP.GE.AND P1, PT, R246, RZ, PT ;  /* 0x000000fff600720c */ /* 0x000fe20003f26270 */
[----:B------:R-:W-:Y:S01]  /*4960*/  @!P3 IMAD.MOV R6, RZ, RZ, -R6 ;  /* 0x000000ffff06b224 */ /* 0x000fe200078e0a06 */
[----:B------:R-:W-:Y:S01]  /*4970*/  IABS R11, R245 ;  /* 0x000000f5000b7213 */ /* 0x000fe20000000000 */
[----:B0-----:R-:W-:-:S02]  /*4980*/  IMAD.MOV.U32 R7, RZ, RZ, R10 ;  /* 0x000000ffff077224 */ /* 0x001fc400078e000a */
[----:B------:R-:W-:Y:S02]  /*4990*/  VIADD R246, R3, 0x1dd ;  /* 0x000001dd03f67836 */ /* 0x000fe40000000000 */
[----:B------:R-:W-:Y:S01]  /*49a0*/  @!P4 IMAD.MOV R7, RZ, RZ, -R7 ;  /* 0x000000ffff07c224 */ /* 0x000fe200078e0a07 */
[----:B------:R-:W-:Y:S01]  /*49b0*/  ISETP.GE.AND P4, PT, R239, RZ, PT ;  /* 0x000000ffef00720c */ /* 0x000fe20003f86270 */
[--C-:B------:R-:W-:Y:S01]  /*49c0*/  @!P5 IMAD.IADD R8, R8, 0x1, -R2.reuse ;  /* 0x000000010808d824 */ /* 0x100fe200078e0a02 */
[----:B------:R-:W-:Y:S01]  /*49d0*/  ISETP.GE.AND P5, PT, R247, RZ, PT ;  /* 0x000000fff700720c */ /* 0x000fe20003fa6270 */
[----:B------:R-:W-:Y:S01]  /*49e0*/  @!P0 IMAD.IADD R13, R13, 0x1, -R2 ;  /* 0x000000010d0d8824 */ /* 0x000fe200078e0a02 */
[----:B------:R0:W-:Y:S01]  /*49f0*/  STL [R1+0x678], R7 ;  /* 0x0006780701007387 */ /* 0x0001e20000100800 */
[----:B------:R-:W-:Y:S01]  /*4a00*/  IMAD.MOV.U32 R10, RZ, RZ, R0 ;  /* 0x000000ffff0a7224 */ /* 0x000fe200078e0000 */
[C---:B------:R-:W-:Y:S01]  /*4a10*/  ISETP.GT.U32.AND P3, PT, R2.reuse, R8, PT ;  /* 0x000000080200720c */ /* 0x040fe20003f64070 */
[----:B------:R-:W-:Y:S01]  /*4a20*/  @!P6 IMAD.IADD R5, R5, 0x1, -R2 ;  /* 0x000000010505e824 */ /* 0x000fe200078e0a02 */
[----:B------:R1:W-:Y:S01]  /*4a30*/  STL [R1+0x670], R6 ;  /* 0x0006700601007387 */ /* 0x0003e20000100800 */
[----:B------:R-:W-:Y:S01]  /*4a40*/  @!P2 IMAD.MOV R10, RZ, RZ, -R10 ;  /* 0x000000ffff0aa224 */ /* 0x000fe200078e0a0a */
[C---:B------:R-:W-:Y:S01]  /*4a50*/  ISETP.GT.U32.AND P2, PT, R2.reuse, R13, PT ;  /* 0x0000000d0200720c */ /* 0x040fe20003f44070 */
[C---:B------:R-:W-:Y:S01]  /*4a60*/  VIADD R247, R3.reuse, 0x1dc ;  /* 0x000001dc03f77836 */ /* 0x040fe20000000000 */
[----:B------:R-:W-:Y:S01]  /*4a70*/  ISETP.GT.U32.AND P6, PT, R2, R5, PT ;  /* 0x000000050200720c */ /* 0x000fe20003fc4070 */
[----:B------:R-:W-:Y:S01]  /*4a80*/  VIADD R239, R3, 0x1d8 ;  /* 0x000001d803ef7836 */ /* 0x000fe20000000000 */
[----:B------:R2:W-:Y:S01]  /*4a90*/  STL [R1+0x66c], R10 ;  /* 0x00066c0a01007387 */ /* 0x0005e20000100800 */
[----:B0-----:R-:W-:Y:S01]  /*4aa0*/  IMAD.HI.U32 R7, R4, R11, RZ ;  /* 0x0000000b04077227 */ /* 0x001fe200078e00ff */
[----:B------:R-:W-:-:S02]  /*4ab0*/  IABS R9, R247 ;  /* 0x000000f700097213 */ /* 0x000fc40000000000 */
[----:B-1----:R-:W-:Y:S01]  /*4ac0*/  IABS R6, R246 ;  /* 0x000000f600067213 */ /* 0x002fe20000000000 */
[----:B------:R-:W-:Y:S01]  /*4ad0*/  IMAD.MOV R7, RZ, RZ, -R7 ;  /* 0x000000ffff077224 */ /* 0x000fe200078e0a07 */
[----:B------:R-:W-:Y:S01]  /*4ae0*/  ISETP.GE.AND P0, PT, R244, RZ, PT ;  /* 0x000000fff400720c */ /* 0x000fe20003f06270 */
[----:B------:R-:W-:Y:S02]  /*4af0*/  @!P3 IMAD.IADD R8, R8, 0x1, -R2 ;  /* 0x000000010808b824 */ /* 0x000fe400078e0a02 */
[----:B------:R-:W-:-:S04]  /*4b00*/  IMAD.HI.U32 R0, R4, R6, RZ ;  /* 0x0000000604007227 */ /* 0x000fc800078e00ff */
[C---:B------:R-:W-:Y:S02]  /*4b10*/  IMAD R7, R2.reuse, R7, R11 ;  /* 0x0000000702077224 */ /* 0x040fe400078e020b */
[----:B------:R-:W-:Y:S02]  /*4b20*/  IMAD.MOV R0, RZ, RZ, -R0 ;  /* 0x000000ffff007224 */ /* 0x000fe400078e0a00 */
[----:B------:R-:W-:Y:S01]  /*4b30*/  IMAD.MOV.U32 R11, RZ, RZ, R12 ;  /* 0x000000ffff0b7224 */ /* 0x000fe200078e000c */
[C---:B------:R-:W-:Y:S01]  /*4b40*/  ISETP.GT.U32.AND P3, PT, R2.reuse, R7, PT ;  /* 0x000000070200720c */ /* 0x040fe20003f64070 */
[C---:B------:R-:W-:Y:S02]  /*4b50*/  IMAD R0, R2.reuse, R0, R6 ;  /* 0x0000000002007224 */ /* 0x040fe400078e0206 */
[--C-:B------:R-:W-:Y:S01]  /*4b60*/  @!P2 IMAD.IADD R13, R13, 0x1, -R2.reuse ;  /* 0x000000010d0da824 */ /* 0x100fe200078e0a02 */
[----:B------:R-:W-:Y:S01]  /*4b70*/  ISETP.GE.AND P2, PT, R247, RZ, PT ;  /* 0x000000fff700720c */ /* 0x000fe20003f46270 */
[----:B------:R-:W-:Y:S01]  /*4b80*/  @!P6 IMAD.IADD R5, R5, 0x1, -R2 ;  /* 0x000000010505e824 */ /* 0x000fe200078e0a02 */
[----:B------:R-:W-:Y:S01]  /*4b90*/  ISETP.GT.U32.AND P6, PT, R2, R0, PT ;  /* 0x000000000200720c */ /* 0x000fe20003fc4070 */
[----:B--2---:R-:W-:-:S02]  /*4ba0*/  IMAD.MOV.U32 R10, RZ, RZ, R8 ;  /* 0x000000ffff0a7224 */ /* 0x004fc400078e0008 */
[----:B------:R-:W-:Y:S01]  /*4bb0*/  @!P4 IMAD.MOV R11, RZ, RZ, -R11 ;  /* 0x000000ffff0bc224 */ /* 0x000fe200078e0a0b */
[----:B------:R-:W-:Y:S01]  /*4bc0*/  ISETP.GE.AND P4, PT, R245, RZ, PT ;  /* 0x000000fff500720c */ /* 0x000fe20003f86270 */
[----:B------:R-:W-:Y:S02]  /*4bd0*/  VIADD R247, R3, 0x1db ;  /* 0x000001db03f77836 */ /* 0x000fe40000000000 */
[----:B------:R-:W-:Y:S01]  /*4be0*/  IMAD.HI.U32 R8, R4, R9, RZ ;  /* 0x0000000904087227 */ /* 0x000fe200078e00ff */
[----:B------:R0:W-:Y:S03]  /*4bf0*/  STL [R1+0x664], R11 ;  /* 0x0006640b01007387 */ /* 0x0001e60000100800 */
[----:B------:R-:W-:Y:S01]  /*4c00*/  @!P1 IMAD.MOV R10, RZ, RZ, -R10 ;  /* 0x000000ffff0a9224 */ /* 0x000fe200078e0a0a */
[----:B------:R-:W-:Y:S01]  /*4c10*/  ISETP.GE.AND P1, PT, R246, RZ, PT ;  /* 0x000000fff600720c */ /* 0x000fe20003f26270 */
[----:B------:R-:W-:-:S02]  /*4c20*/  IMAD.MOV R8, RZ, RZ, -R8 ;  /* 0x000000ffff087224 */ /* 0x000fc400078e0a08 */
[----:B------:R-:W-:Y:S01]  /*4c30*/  IMAD.MOV.U32 R14, RZ, RZ, R13 ;  /* 0x000000ffff0e7224 */ /* 0x000fe200078e000d */
[----:B------:R1:W-:Y:S01]  /*4c40*/  STL [R1+0x660], R10 ;  /* 0x0006600a01007387 */ /* 0x0003e20000100800 */
[----:B------:R-:W-:Y:S01]  /*4c50*/  @!P3 IMAD.IADD R7, R7, 0x1, -R2 ;  /* 0x000000010707b824 */ /* 0x000fe200078e0a02 */
[----:B0-----:R-:W-:Y:S01]  /*4c60*/  IABS R11, R247 ;  /* 0x000000f7000b7213 */ /* 0x001fe20000000000 */
[----:B------:R-:W-:Y:S01]  /*4c70*/  VIADD R244, R3, 0x1da ;  /* 0x000001da03f47836 */ /* 0x000fe20000000000 */
[----:B------:R-:W-:Y:S01]  /*4c80*/  ISETP.GE.AND P3, PT, R247, RZ, PT ;  /* 0x000000fff700720c */ /* 0x000fe20003f66270 */
[----:B------:R-:W-:Y:S01]  /*4c90*/  @!P5 IMAD.MOV R14, RZ, RZ, -R14 ;  /* 0x000000ffff0ed224 */ /* 0x000fe200078e0a0e */
[----:B------:R-:W-:Y:S01]  /*4ca0*/  ISETP.GT.U32.AND P5, PT, R2, R7, PT ;  /* 0x000000070200720c */ /* 0x000fe20003fa4070 */
[----:B------:R-:W-:Y:S01]  /*4cb0*/  @!P6 IMAD.IADD R0, R0, 0x1, -R2 ;  /* 0x000000010000e824 */ /* 0x000fe200078e0a02 */
[----:B------:R-:W-:Y:S01]  /*4cc0*/  IABS R6, R244 ;  /* 0x000000f400067213 */ /* 0x000fe20000000000 */
[----:B------:R-:W-:Y:S01]  /*4cd0*/  VIADD R245, R3, 0x1d9 ;  /* 0x000001d903f57836 */ /* 0x000fe20000000000 */
[----:B------:R0:W-:Y:S01]  /*4ce0*/  STL [R1+0x65c], R14 ;  /* 0x00065c0e01007387 */ /* 0x0001e20000100800 */
[C---:B-1----:R-:W-:Y:S01]  /*4cf0*/  IMAD R10, R2.reuse, R8, R9 ;  /* 0x00000008020a7224 */ /* 0x042fe200078e0209 */
[----:B------:R-:W-:Y:S01]  /*4d00*/  ISETP.GT.U32.AND P6, PT, R2, R0, PT ;  /* 0x000000000200720c */ /* 0x000fe20003fc4070 */
[----:B------:R-:W-:Y:S01]  /*4d10*/  IMAD.MOV.U32 R9, RZ, RZ, R11 ;  /* 0x000000ffff097224 */ /* 0x000fe200078e000b */
[----:B------:R-:W-:Y:S01]  /*4d20*/  IABS R11, R239 ;  /* 0x000000ef000b7213 */ /* 0x000fe20000000000 */
[----:B------:R-:W-:Y:S01]  /*4d30*/  IMAD.HI.U32 R12, R4, R6, RZ ;  /* 0x00000006040c7227 */ /* 0x000fe200078e00ff */
[----:B------:R-:W-:-:S03]  /*4d40*/  IABS R8, R245 ;  /* 0x000000f500087213 */ /* 0x000fc60000000000 */
[----:B------:R-:W-:-:S04]  /*4d50*/  IMAD.HI.U32 R13, R4, R9, RZ ;  /* 0x00000009040d7227 */ /* 0x000fc800078e00ff */
[----:B0-----:R-:W-:Y:S02]  /*4d60*/  IMAD.MOV.U32 R14, RZ, RZ, R5 ;  /* 0x000000ffff0e7224 */ /* 0x001fe400078e0005 */
[----:B------:R-:W-:Y:S02]  /*4d70*/  IMAD.MOV R5, RZ, RZ, -R13 ;  /* 0x000000ffff057224 */ /* 0x000fe400078e0a0d */
[----:B------:R-:W-:Y:S02]  /*4d80*/  IMAD.MOV R12, RZ, RZ, -R12 ;  /* 0x000000ffff0c7224 */ /* 0x000fe400078e0a0c */
[----:B------:R-:W-:Y:S01]  /*4d90*/  @!P0 IMAD.MOV R14, RZ, RZ, -R14 ;  /* 0x000000ffff0e8224 */ /* 0x000fe200078e0a0e */
[C---:B------:R-:W-:Y:S01]  /*4da0*/  ISETP.GT.U32.AND P0, PT, R2.reuse, R10, PT ;  /* 0x0000000a0200720c */ /* 0x040fe20003f04070 */
[C---:B------:R-:W-:Y:S02]  /*4db0*/  IMAD R5, R2.reuse, R5, R9 ;  /* 0x0000000502057224 */ /* 0x040fe400078e0209 */
[C---:B------:R-:W-:Y:S01]  /*4dc0*/  IMAD R6, R2.reuse, R12, R6 ;  /* 0x0000000c02067224 */ /* 0x040fe200078e0206 */
[----:B------:R0:W-:Y:S01]  /*4dd0*/  STL [R1+0x658], R14 ;  /* 0x0006580e01007387 */ /* 0x0001e20000100800 */
[--C-:B------:R-:W-:Y:S01]  /*4de0*/  @!P5 IMAD.IADD R7, R7, 0x1, -R2.reuse ;  /* 0x000000010707d824 */ /* 0x100fe200078e0a02 */
[----:B------:R-:W-:Y:S01]  /*4df0*/  ISETP.GT.U32.AND P5, PT, R2, R5, PT ;  /* 0x000000050200720c */ /* 0x000fe20003fa4070 */
[----:B------:R-:W-:Y:S01]  /*4e00*/  @!P6 IMAD.IADD R0, R0, 0x1, -R2 ;  /* 0x000000010000e824 */ /* 0x000fe200078e0a02 */
[----:B------:R-:W-:Y:S01]  /*4e10*/  ISETP.GT.U32.AND P6, PT, R2, R6, PT ;  /* 0x000000060200720c */ /* 0x000fe20003fc4070 */
[----:B------:R-:W-:-:S02]  /*4e20*/  VIADD R246, R3, 0x1d7 ;  /* 0x000001d703f67836 */ /* 0x000fc40000000000 */
[----:B------:R-:W-:-:S03]  /*4e30*/  IMAD.HI.U32 R13, R4, R11, RZ ;  /* 0x0000000b040d7227 */ /* 0x000fc600078e00ff */
[----:B------:R-:W-:Y:S01]  /*4e40*/  IABS R12, R246 ;  /* 0x000000f6000c7213 */ /* 0x000fe20000000000 */
[--C-:B------:R-:W-:Y:S01]  /*4e50*/  @!P0 IMAD.IADD R10, R10, 0x1, -R2.reuse ;  /* 0x000000010a0a8824 */ /* 0x100fe200078e0a02 */
[----:B------:R-:W-:Y:S01]  /*4e60*/  ISETP.GE.AND P0, PT, R244, RZ, PT ;  /* 0x000000fff400720c */ /* 0x000fe20003f06270 */
[----:B------:R-:W-:Y:S02]  /*4e70*/  IMAD.MOV R13, RZ, RZ, -R13 ;  /* 0x000000ffff0d7224 */ /* 0x000fe400078e0a0d */
[----:B------:R-:W-:Y:S01]  /*4e80*/  @!P5 IMAD.IADD R5, R5, 0x1, -R2 ;  /* 0x000000010505d824 */ /* 0x000fe200078e0a02 */
[----:B------:R-:W-:Y:S01]  /*4e90*/  ISETP.GT.U32.AND P5, PT, R2, R10, PT ;  /* 0x0000000a0200720c */ /* 0x000fe20003fa4070 */
[----:B------:R-:W-:-:S04]  /*4ea0*/  IMAD.HI.U32 R9, R4, R8, RZ ;  /* 0x0000000804097227 */ /* 0x000fc800078e00ff */
[----:B------:R-:W-:Y:S01]  /*4eb0*/  @!P6 IMAD.IADD R6, R6, 0x1, -R2 ;  /* 0x000000010606e824 */ /* 0x000fe200078e0a02 */
[C---:B------:R-:W-:Y:S01]  /*4ec0*/  ISETP.GT.U32.AND P6, PT, R2.reuse, R5, PT ;  /* 0x000000050200720c */ /* 0x040fe20003fc4070 */
[----:B------:R-:W-:Y:S02]  /*4ed0*/  IMAD R11, R2, R13, R11 ;  /* 0x0000000d020b7224 */ /* 0x000fe400078e020b */
[----:B------:R-:W-:-:S04]  /*4ee0*/  IMAD.HI.U32 R13, R4, R12, RZ ;  /* 0x0000000c040d7227 */ /* 0x000fc800078e00ff */
[----:B------:R-:W-:Y:S02]  /*4ef0*/  IMAD.MOV R9, RZ, RZ, -R9 ;  /* 0x000000ffff097224 */ /* 0x000fe400078e0a09 */
[----:B------:R-:W-:Y:S02]  /*4f00*/  IMAD.MOV R13, RZ, RZ, -R13 ;  /* 0x000000ffff0d7224 */ /* 0x000fe400078e0a0d */
[C---:B------:R-:W-:Y:S02]  /*4f10*/  IMAD R8, R2.reuse, R9, R8 ;  /* 0x0000000902087224 */ /* 0x040fe400078e0208 */
[----:B------:R-:W-:Y:S02]  /*4f20*/  IMAD R12, R2, R13, R12 ;  /* 0x0000000d020c7224 */ /* 0x000fe400078e020c */
[----:B------:R-:W-:Y:S01]  /*4f30*/  @!P5 IMAD.IADD R10, R10, 0x1, -R2 ;  /* 0x000000010a0ad824 */ /* 0x000fe200078e0a02 */
[----:B------:R-:W-:Y:S01]  /*4f40*/  ISETP.GT.U32.AND P5, PT, R2, R11, PT ;  /* 0x0000000b0200720c */ /* 0x000fe20003fa4070 */
[----:B------:R-:W-:-:S02]  /*4f50*/  VIADD R247, R3, 0x1d6 ;  /* 0x000001d603f77836 */ /* 0x000fc40000000000 */
[----:B------:R-:W-:Y:S01]  /*4f60*/  @!P4 IMAD.MOV R7, RZ, RZ, -R7 ;  /* 0x000000ffff07c224 */ /* 0x000fe200078e0a07 */
[C---:B------:R-:W-:Y:S01]  /*4f70*/  ISETP.GT.U32.AND P4, PT, R2.reuse, R6, PT ;  /* 0x000000060200720c */ /* 0x040fe20003f84070 */
[----:B------:R-:W-:Y:S01]  /*4f80*/  @!P1 IMAD.MOV R0, RZ, RZ, -R0 ;  /* 0x000000ffff009224 */ /* 0x000fe200078e0a00 */
[C---:B------:R-:W-:Y:S01]  /*4f90*/  ISETP.GT.U32.AND P1, PT, R2.reuse, R8, PT ;  /* 0x000000080200720c */ /* 0x040fe20003f24070 */
[--C-:B------:R-:W-:Y:S01]  /*4fa0*/  @!P6 IMAD.IADD R5, R5, 0x1, -R2.reuse ;  /* 0x000000010505e824 */ /* 0x100fe200078e0a02 */
[----:B------:R-:W-:Y:S01]  /*4fb0*/  ISETP.GT.U32.AND P6, PT, R2, R12, PT ;  /* 0x0000000c0200720c */ /* 0x000fe20003fc4070 */
[----:B------:R-:W-:Y:S01]  /*4fc0*/  VIADD R244, R3, 0x1d5 ;  /* 0x000001d503f47836 */ /* 0x000fe20000000000 */
[----:B------:R-:W-:Y:S01]  /*4fd0*/  IABS R9, R247 ;  /* 0x000000f700097213 */ /* 0x000fe20000000000 */
[----:B------:R1:W-:Y:S01]  /*4fe0*/  STL [R1+0x64c], R7 ;  /* 0x00064c0701007387 */ /* 0x0003e20000100800 */
[----:B0-----:R-:W-:Y:S02]  /*4ff0*/  IMAD.MOV.U32 R14, RZ, RZ, R5 ;  /* 0x000000ffff0e7224 */ /* 0x001fe400078e0005 */
[----:B------:R-:W-:Y:S01]  /*5000*/  @!P5 IMAD.IADD R11, R11, 0x1, -R2 ;  /* 0x000000010b0bd824 */ /* 0x000fe200078e0a02 */
[----:B------:R0:W-:Y:S01]  /*5010*/  STL [R1+0x648], R0 ;  /* 0x0006480001007387 */ /* 0x0001e20000100800 */
[----:B------:R-:W-:-:S02]  /*5020*/  @!P2 IMAD.MOV R10, RZ, RZ, -R10 ;  /* 0x000000ffff0aa224 */ /* 0x000fc400078e0a0a */
[--C-:B------:R-:W-:Y:S01]  /*5030*/  @!P4 IMAD.IADD R6, R6, 0x1, -R2.reuse ;  /* 0x000000010606c824 */ /* 0x100fe200078e0a02 */
[----:B------:R-:W-:Y:S01]  /*5040*/  ISETP.GE.AND P4, PT, R245, RZ, PT ;  /* 0x000000fff500720c */ /* 0x000fe20003f86270 */
[--C-:B------:R-:W-:Y:S01]  /*5050*/  @!P1 IMAD.IADD R8, R8, 0x1, -R2.reuse ;  /* 0x0000000108089824 */ /* 0x100fe200078e0a02 */
[----:B------:R2:W-:Y:S01]  /*5060*/  STL [R1+0x644], R10 ;  /* 0x0006440a01007387 */ /* 0x0005e20000100800 */
[----:B-1----:R-:W-:Y:S01]  /*5070*/  IMAD.HI.U32 R7, R4, R9, RZ ;  /* 0x0000000904077227 */ /* 0x002fe200078e00ff */
[----:B------:R-:W-:Y:S02]  /*5080*/  ISETP.GE.AND P1, PT, R239, RZ, PT ;  /* 0x000000ffef00720c */ /* 0x000fe40003f26270 */
[----:B0-----:R-:W-:Y:S01]  /*5090*/  IABS R0, R244 ;  /* 0x000000f400007213 */ /* 0x001fe20000000000 */
[----:B------:R-:W-:Y:S01]  /*50a0*/  IMAD.MOV R7, RZ, RZ, -R7 ;  /* 0x000000ffff077224 */ /* 0x000fe200078e0a07 */
[----:B------:R-:W-:Y:S01]  /*50b0*/  ISETP.GT.U32.AND P5, PT, R2, R8, PT ;  /* 0x000000080200720c */ /* 0x000fe20003fa4070 */
[----:B------:R-:W-:Y:S01]  /*50c0*/  @!P6 IMAD.IADD R12, R12, 0x1, -R2 ;  /* 0x000000010c0ce824 */ /* 0x000fe200078e0a02 */
[----:B------:R-:W-:Y:S01]  /*50d0*/  ISETP.GT.U32.AND P6, PT, R2, R11, PT ;  /* 0x0000000b0200720c */ /* 0x000fe20003fc4070 */
[----:B------:R-:W-:-:S03]  /*50e0*/  IMAD.HI.U32 R13, R4, R0, RZ ;  /* 0x00000000040d7227 */ /* 0x000fc600078e00ff */
[C---:B------:R-:W-:Y:S01]  /*50f0*/  ISETP.GT.U32.AND P2, PT, R2.reuse, R12, PT ;  /* 0x0000000c0200720c */ /* 0x040fe20003f44070 */
[C---:B------:R-:W-:Y:S02]  /*5100*/  IMAD R7, R2.reuse, R7, R9 ;  /* 0x0000000702077224 */ /* 0x040fe400078e0209 */
[----:B------:R-:W-:Y:S02]  /*5110*/  IMAD.MOV.U32 R5, RZ, RZ, R6 ;  /* 0x000000ffff057224 */ /* 0x000fe400078e0006 */
[----:B------:R-:W-:Y:S02]  /*5120*/  VIADD R245, R3, 0x1d4 ;  /* 0x000001d403f57836 */ /* 0x000fe40000000000 */
[----:B------:R-:W-:Y:S02]  /*5130*/  IMAD.MOV R13, RZ, RZ, -R13 ;  /* 0x000000ffff0d7224 */ /* 0x000fe400078e0a0d */
[----:B------:R-:W-:Y:S01]  /*5140*/  @!P0 IMAD.MOV R5, RZ, RZ, -R5 ;  /* 0x000000ffff058224 */ /* 0x000fe200078e0a05 */
[C---:B------:R-:W-:Y:S01]  /*5150*/  ISETP.GT.U32.AND P0, PT, R2.reuse, R7, PT ;  /* 0x000000070200720c */ /* 0x040fe20003f04070 */
[----:B------:R-:W-:Y:S01]  /*5160*/  IMAD R0, R2, R13, R0 ;  /* 0x0000000d02007224 */ /* 0x000fe200078e0200 */
[----:B------:R-:W-:Y:S01]  /*5170*/  IABS R9, R245 ;  /* 0x000000f500097213 */ /* 0x000fe20000000000 */
[----:B------:R-:W-:Y:S01]  /*5180*/  @!P3 IMAD.MOV R14, RZ, RZ, -R14 ;  /* 0x000000ffff0eb224 */ /* 0x000fe200078e0a0e */
[----:B------:R-:W-:Y:S01]  /*5190*/  ISETP.GE.AND P3, PT, R246, RZ, PT ;  /* 0x000000fff600720c */ /* 0x000fe20003f66270 */
[--C-:B------:R-:W-:Y:S01]  /*51a0*/  @!P6 IMAD.IADD R11, R11, 0x1, -R2.reuse ;  /* 0x000000010b0be824 */ /* 0x100fe200078e0a02 */
[----:B------:R-:W-:Y:S01]  /*51b0*/  ISETP.GT.U32.AND P6, PT, R2, R0, PT ;  /* 0x000000000200720c */ /* 0x000fe20003fc4070 */
[----:B------:R-:W-:Y:S01]  /*51c0*/  VIADD R246, R3, 0x1d3 ;  /* 0x000001d303f67836 */ /* 0x000fe20000000000 */
[----:B------:R0:W-:Y:S01]  /*51d0*/  STL [R1+0x640], R14 ;  /* 0x0006400e01007387 */ /* 0x0001e20000100800 */
[----:B------:R-:W-:Y:S01]  /*51e0*/  @!P5 IMAD.IADD R8, R8, 0x1, -R2 ;  /* 0x000000010808d824 */ /* 0x000fe200078e0a02 */
[----:B------:R-:W-:Y:S01]  /*51f0*/  ISETP.GE.AND P5, PT, R247, RZ, PT ;  /* 0x000000fff700720c */ /* 0x000fe20003fa6270 */
[----:B------:R-:W-:Y:S01]  /*5200*/  IMAD.HI.U32 R6, R4, R9, RZ ;  /* 0x0000000904067227 */ /* 0x000fe200078e00ff */
[----:B------:R1:W-:Y:S03]  /*5210*/  STL [R1+0x63c], R5 ;  /* 0x00063c0501007387 */ /* 0x0003e60000100800 */
[----:B------:R-:W-:-:S02]  /*5220*/  VIADD R247, R3, 0x1d2 ;  /* 0x000001d203f77836 */ /* 0x000fc40000000000 */
[----:B------:R-:W-:Y:S02]  /*5230*/  IMAD.MOV R6, RZ, RZ, -R6 ;  /* 0x000000ffff067224 */ /* 0x000fe400078e0a06 */
[----:B------:R-:W-:Y:S01]  /*5240*/  @!P0 IMAD.IADD R7, R7, 0x1, -R2 ;  /* 0x0000000107078824 */ /* 0x000fe200078e0a02 */
[----:B--2---:R-:W-:Y:S01]  /*5250*/  IABS R10, R247 ;  /* 0x000000f7000a7213 */ /* 0x004fe20000000000 */
[----:B0-----:R-:W-:Y:S01]  /*5260*/  IMAD.MOV.U32 R14, RZ, RZ, R8 ;  /* 0x000000ffff0e7224 */ /* 0x001fe200078e0008 */
[----:B-1----:R-:W-:Y:S01]  /*5270*/  IABS R5, R246 ;  /* 0x000000f600057213 */ /* 0x002fe20000000000 */
[C---:B------:R-:W-:Y:S01]  /*5280*/  IMAD R9, R2.reuse, R6, R9 ;  /* 0x0000000602097224 */ /* 0x040fe200078e0209 */
[----:B------:R-:W-:Y:S01]  /*5290*/  ISETP.GE.AND P0, PT, R245, RZ, PT ;  /* 0x000000fff500720c */ /* 0x000fe20003f06270 */
[----:B------:R-:W-:Y:S01]  /*52a0*/  @!P4 IMAD.MOV R14, RZ, RZ, -R14 ;  /* 0x000000ffff0ec224 */ /* 0x000fe200078e0a0e */
[----:B------:R-:W-:Y:S01]  /*52b0*/  ISETP.GT.U32.AND P4, PT, R2, R7, PT ;  /* 0x000000070200720c */ /* 0x000fe20003f84070 */
[----:B------:R-:W-:-:S03]  /*52c0*/  IMAD.HI.U32 R6, R4, R5, RZ ;  /* 0x0000000504067227 */ /* 0x000fc600078e00ff */
[----:B------:R-:W-:Y:S01]  /*52d0*/  STL [R1+0x62c], R14 ;  /* 0x00062c0e01007387 */ /* 0x000fe20000100800 */
[----:B------:R-:W-:Y:S01]  /*52e0*/  @!P6 IMAD.IADD R0, R0, 0x1, -R2 ;  /* 0x000000010000e824 */ /* 0x000fe200078e0a02 */
[----:B------:R-:W-:Y:S01]  /*52f0*/  ISETP.GT.U32.AND P6, PT, R2, R9, PT ;  /* 0x000000090200720c */ /* 0x000fe20003fc4070 */
[----:B------:R-:W-:-:S04]  /*5300*/  IMAD.HI.U32 R8, R4, R10, RZ ;  /* 0x0000000a04087227 */ /* 0x000fc800078e00ff */
[----:B------:R-:W-:Y:S02]  /*5310*/  IMAD.MOV R6, RZ, RZ, -R6 ;  /* 0x000000ffff067224 */ /* 0x000fe400078e0a06 */
[----:B------:R-:W-:Y:S01]  /*5320*/  @!P2 IMAD.IADD R12, R12, 0x1, -R2 ;  /* 0x000000010c0ca824 */ /* 0x000fe200078e0a02 */
[----:B------:R-:W-:Y:S01]  /*5330*/  ISETP.GE.AND P2, PT, R244, RZ, PT ;  /* 0x000000fff400720c */ /* 0x000fe20003f46270 */
[----:B------:R-:W-:Y:S02]  /*5340*/  IMAD.MOV R8, RZ, RZ, -R8 ;  /* 0x000000ffff087224 */ /* 0x000fe400078e0a08 */
[C---:B------:R-:W-:Y:S02]  /*5350*/  IMAD R5, R2.reuse, R6, R5 ;  /* 0x0000000602057224 */ /* 0x040fe400078e0205 */
[----:B------:R-:W-:Y:S02]  /*5360*/  VIADD R244, R3, 0x1d1 ;  /* 0x000001d103f47836 */ /* 0x000fe40000000000 */
[----:B------:R-:W-:-:S02]  /*5370*/  IMAD R8, R2, R8, R10 ;  /* 0x0000000802087224 */ /* 0x000fc400078e020a */
[--C-:B------:R-:W-:Y:S01]  /*5380*/  @!P4 IMAD.IADD R7, R7, 0x1, -R2.reuse ;  /* 0x000000010707c824 */ /* 0x100fe200078e0a02 */
[C---:B------:R-:W-:Y:S01]  /*5390*/  ISETP.GT.U32.AND P4, PT, R2.reuse, R5, PT ;  /* 0x000000050200720c */ /* 0x040fe20003f84070 */
[----:B------:R-:W-:Y:S01]  /*53a0*/  @!P1 IMAD.MOV R11, RZ, RZ, -R11 ;  /* 0x000000ffff0b9224 */ /* 0x000fe200078e0a0b */
[----:B------:R-:W-:Y:S01]  /*53b0*/  IABS R13, R244 ;  /* 0x000000f4000d7213 */ /* 0x000fe20000000000 */
[----:B------:R-:W-:Y:S01]  /*53c0*/  @!P6 IMAD.IADD R9, R9, 0x1, -R2 ;  /* 0x000000010909e824 */ /* 0x000fe200078e0a02 */
[C---:B------:R-:W-:Y:S01]  /*53d0*/  ISETP.GT.U32.AND P1, PT, R2.reuse, R0, PT ;  /* 0x000000000200720c */ /* 0x040fe20003f24070 */
[----:B------:R-:W-:Y:S01]  /*53e0*/  VIADD R239, R3, 0x1d0 ;  /* 0x000001d003ef7836 */ /* 0x000fe20000000000 */
[----:B------:R-:W-:Y:S01]  /*53f0*/  ISETP.GT.U32.AND P6, PT, R2, R8, PT ;  /* 0x000000080200720c */ /* 0x000fe20003fc4070 */
[----:B------:R-:W-:Y:S01]  /*5400*/  IMAD.HI.U32 R6, R4, R13, RZ ;  /* 0x0000000d04067227 */ /* 0x000fe200078e00ff */
[----:B------:R0:W-:Y:S03]  /*5410*/  STL [R1+0x628], R11 ;  /* 0x0006280b01007387 */ /* 0x0001e60000100800 */
[----:B------:R-:W-:-:S02]  /*5420*/  IMAD.MOV R6, RZ, RZ, -R6 ;  /* 0x000000ffff067224 */ /* 0x000fc400078e0a06 */
[--C-:B------:R-:W-:Y:S01]  /*5430*/  @!P4 IMAD.IADD R5, R5, 0x1, -R2.reuse ;  /* 0x000000010505c824 */ /* 0x100fe200078e0a02 */
[C---:B------:R-:W-:Y:S01]  /*5440*/  ISETP.GT.U32.AND P4, PT, R2.reuse, R9, PT ;  /* 0x000000090200720c */ /* 0x040fe20003f84070 */
[----:B------:R-:W-:Y:S02]  /*5450*/  IMAD R13, R2, R6, R13 ;  /* 0x00000006020d7224 */ /* 0x000fe400078e020d */
[----:B------:R-:W-:Y:S01]  /*5460*/  @!P1 IMAD.IADD R0, R0, 0x1, -R2 ;  /* 0x0000000100009824 */ /* 0x000fe200078e0a02 */
[----:B------:R-:W-:Y:S01]  /*5470*/  ISETP.GE.AND P1, PT, R247, RZ, PT ;  /* 0x000000fff700720c */ /* 0x000fe20003f26270 */
[----:B0-----:R-:W-:Y:S01]  /*5480*/  IMAD.MOV.U32 R11, RZ, RZ, R12 ;  /* 0x000000ffff0b7224 */ /* 0x001fe200078e000c */
[----:B------:R-:W-:Y:S01]  /*5490*/  IABS R12, R239 ;  /* 0x000000ef000c7213 */ /* 0x000fe20000000000 */
[----:B------:R-:W-:Y:S01]  /*54a0*/  @!P6 IMAD.IADD R8, R8, 0x1, -R2 ;  /* 0x000000010808e824 */ /* 0x000fe200078e0a02 */
[----:B------:R-:W-:Y:S01]  /*54b0*/  ISETP.GT.U32.AND P6, PT, R2, R5, PT ;  /* 0x000000050200720c */ /* 0x000fe20003fc4070 */
[----:B------:R-:W-:-:S02]  /*54c0*/  IMAD.MOV.U32 R15, RZ, RZ, R7 ;  /* 0x000000ffff0f7224 */ /* 0x000fc400078e0007 */
[----:B------:R-:W-:-:S04]  /*54d0*/  IMAD.HI.U32 R7, R4, R12, RZ ;  /* 0x0000000c04077227 */ /* 0x000fc800078e00ff */
[----:B------:R-:W-:Y:S01]  /*54e0*/  @!P2 IMAD.MOV R0, RZ, RZ, -R0 ;  /* 0x000000ffff00a224 */ /* 0x000fe200078e0a00 */
[C---:B------:R-:W-:Y:S01]  /*54f0*/  ISETP.GT.U32.AND P2, PT, R2.reuse, R13, PT ;  /* 0x0000000d0200720c */ /* 0x040fe20003f44070 */
[----:B------:R-:W-:Y:S02]  /*5500*/  IMAD.MOV R7, RZ, RZ, -R7 ;  /* 0x000000ffff077224 */ /* 0x000fe400078e0a07 */
[----:B------:R-:W-:Y:S02]  /*5510*/  VIADD R245, R3, 0x1cf ;  /* 0x000001cf03f57836 */ /* 0x000fe40000000000 */
[C---:B------:R-:W-:Y:S02]  /*5520*/  IMAD R7, R2.reuse, R7, R12 ;  /* 0x0000000702077224 */ /* 0x040fe400078e020c */
[--C-:B------:R-:W-:Y:S01]  /*5530*/  @!P6 IMAD.IADD R5, R5, 0x1, -R2.reuse ;  /* 0x000000010505e824 */ /* 0x100fe200078e0a02 */
[----:B------:R-:W-:Y:S01]  /*5540*/  IABS R6, R245 ;  /* 0x000000f500067213 */ /* 0x000fe20000000000 */
[----:B------:R-:W-:Y:S01]  /*5550*/  @!P3 IMAD.MOV R11, RZ, RZ, -R11 ;  /* 0x000000ffff0bb224 */ /* 0x000fe200078e0a0b */
[----:B------:R-:W-:Y:S01]  /*5560*/  ISETP.GT.U32.AND P6, PT, R2, R7, PT ;  /* 0x000000070200720c */ /* 0x000fe20003fc4070 */
[--C-:B------:R-:W-:Y:S01]  /*5570*/  @!P4 IMAD.IADD R9, R9, 0x1, -R2.reuse ;  /* 0x000000010909c824 */ /* 0x100fe200078e0a02 */
[----:B------:R-:W-:Y:S01]  /*5580*/  ISETP.GE.AND P3, PT, R246, RZ, PT ;  /* 0x000000fff600720c */ /* 0x000fe20003f66270 */
[----:B------:R-:W-:Y:S01]  /*5590*/  @!P2 IMAD.IADD R13, R13, 0x1, -R2 ;  /* 0x000000010d0da824 */ /* 0x000fe200078e0a02 */
[----:B------:R0:W-:Y:S01]  /*55a0*/  STL [R1+0x620], R11 ;  /* 0x0006200b01007387 */ /* 0x0001e20000100800 */
[----:B------:R-:W-:Y:S01]  /*55b0*/  VIADD R246, R3, 0x1ce ;  /* 0x000001ce03f67836 */ /* 0x000fe20000000000 */
[----:B------:R-:W-:Y:S01]  /*55c0*/  ISETP.GE.AND P4, PT, R244, RZ, PT ;  /* 0x000000fff400720c */ /* 0x000fe20003f86270 */
[----:B------:R-:W-:Y:S01]  /*55d0*/  IMAD.HI.U32 R14, R4, R6, RZ ;  /* 0x00000006040e7227 */ /* 0x000fe200078e00ff */
[----:B------:R-:W-:-:S03]  /*55e0*/  ISETP.GT.U32.AND P2, PT, R2, R13, PT ;  /* 0x0000000d0200720c */ /* 0x000fc60003f44070 */
[C---:B------:R-:W-:Y:S02]  /*55f0*/  VIADD R247, R3.reuse, 0x1cd ;  /* 0x000001cd03f77836 */ /* 0x040fe40000000000 */
[----:B------:R-:W-:Y:S01]  /*5600*/  @!P5 IMAD.MOV R15, RZ, RZ, -R15 ;  /* 0x000000ffff0fd224 */ /* 0x000fe200078e0a0f */
[----:B0-----:R-:W-:Y:S01]  /*5610*/  IABS R11, R246 ;  /* 0x000000f6000b7213 */ /* 0x001fe20000000000 */
[----:B------:R-:W-:Y:S01]  /*5620*/  IMAD.MOV R14, RZ, RZ, -R14 ;  /* 0x000000ffff0e7224 */ /* 0x000fe200078e0a0e */
[----:B------:R-:W-:Y:S01]  /*5630*/  IABS R10, R247 ;  /* 0x000000f7000a7213 */ /* 0x000fe20000000000 */
[----:B------:R-:W-:Y:S01]  /*5640*/  @!P0 IMAD.MOV R9, RZ, RZ, -R9 ;  /* 0x000000ffff098224 */ /* 0x000fe200078e0a09 */
[C---:B------:R-:W-:Y:S01]  /*5650*/  ISETP.GT.U32.AND P5, PT, R2.reuse, R8, PT ;  /* 0x000000080200720c */ /* 0x040fe20003fa4070 */
[----:B------:R-:W-:Y:S01]  /*5660*/  VIADD R244, R3, 0x1cc ;  /* 0x000001cc03f47836 */ /* 0x000fe20000000000 */
[----:B------:R-:W-:Y:S01]  /*5670*/  STL [R1+0x614], R15 ;  /* 0x0006140f01007387 */ /* 0x000fe20000100800 */
[----:B------:R-:W-:Y:S01]  /*5680*/  IMAD R6, R2, R14, R6 ;  /* 0x0000000e02067224 */ /* 0x000fe200078e0206 */
[----:B------:R-:W-:Y:S01]  /*5690*/  ISETP.GE.AND P0, PT, R239, RZ, PT ;  /* 0x000000ffef00720c */ /* 0x000fe20003f06270 */
[----:B------:R-:W-:Y:S01]  /*56a0*/  @!P6 IMAD.IADD R7, R7, 0x1, -R2 ;  /* 0x000000010707e824 */ /* 0x000fe200078e0a02 */
[----:B------:R0:W-:Y:S01]  /*56b0*/  STL [R1+0x60c], R0 ;  /* 0x00060c0001007387 */ /* 0x0001e20000100800 */
[----:B------:R-:W-:Y:S01]  /*56c0*/  IMAD.MOV.U32 R14, RZ, RZ, R5 ;  /* 0x000000ffff0e7224 */ /* 0x000fe200078e0005 */
[----:B------:R-:W-:Y:S01]  /*56d0*/  ISETP.GE.AND P6, PT, R245, RZ, PT ;  /* 0x000000fff500720c */ /* 0x000fe20003fc6270 */
[----:B------:R-:W-:Y:S01]  /*56e0*/  IMAD.HI.U32 R12, R4, R10, RZ ;  /* 0x0000000a040c7227 */ /* 0x000fe200078e00ff */
[----:B------:R1:W-:Y:S03]  /*56f0*/  STL [R1+0x608], R9 ;  /* 0x0006080901007387 */ /* 0x0003e60000100800 */
[----:B------:R-:W-:Y:S01]  /*5700*/  @!P3 IMAD.MOV R14, RZ, RZ, -R14 ;  /* 0x000000ffff0eb224 */ /* 0x000fe200078e0a0e */
[----:B------:R-:W-:Y:S01]  /*5710*/  ISETP.GT.U32.AND P3, PT, R2, R7, PT ;  /* 0x000000070200720c */ /* 0x000fe20003f64070 */
[----:B------:R-:W-:-:S02]  /*5720*/  IMAD.MOV R12, RZ, RZ, -R12 ;  /* 0x000000ffff0c7224 */ /* 0x000fc400078e0a0c */
[C---:B0-----:R-:W-:Y:S01]  /*5730*/  IMAD.HI.U32 R0, R4.reuse, R11, RZ ;  /* 0x0000000b04007227 */ /* 0x041fe200078e00ff */
[----:B------:R-:W-:Y:S01]  /*5740*/  STL [R1+0x5fc], R14 ;  /* 0x0005fc0e01007387 */ /* 0x000fe20000100800 */
[----:B-1----:R-:W-:Y:S02]  /*5750*/  IABS R9, R244 ;  /* 0x000000f400097213 */ /* 0x002fe40000000000 */
[----:B------:R-:W-:Y:S02]  /*5760*/  IMAD.MOV R0, RZ, RZ, -R0 ;  /* 0x000000ffff007224 */ /* 0x000fe400078e0a00 */
[----:B------:R-:W-:Y:S02]  /*5770*/  @!P2 IMAD.IADD R13, R13, 0x1, -R2 ;  /* 0x000000010d0da824 */ /* 0x000fe400078e0a02 */
[----:B------:R-:W-:-:S04]  /*5780*/  IMAD.HI.U32 R5, R4, R9, RZ ;  /* 0x0000000904057227 */ /* 0x000fc800078e00ff */
[----:B------:R-:W-:Y:S02]  /*5790*/  IMAD R0, R2, R0, R11 ;  /* 0x0000000002007224 */ /* 0x000fe400078e020b */
[----:B------:R-:W-:Y:S01]  /*57a0*/  @!P5 IMAD.IADD R8, R8, 0x1, -R2 ;  /* 0x000000010808d824 */ /* 0x000fe200078e0a02 */
[C---:B------:R-:W-:Y:S01]  /*57b0*/  ISETP.GT.U32.AND P5, PT, R2.reuse, R6, PT ;  /* 0x000000060200720c */ /* 0x040fe20003fa4070 */
[C---:B------:R-:W-:Y:S01]  /*57c0*/  IMAD R10, R2.reuse, R12, R10 ;  /* 0x0000000c020a7224 */ /* 0x040fe200078e020a */
[C---:B------:R-:W-:Y:S01]  /*57d0*/  ISETP.GT.U32.AND P2, PT, R2.reuse, R0, PT ;  /* 0x000000000200720c */ /* 0x040fe20003f44070 */
[----:B------:R-:W-:Y:S02]  /*57e0*/  IMAD.MOV R5, RZ, RZ, -R5 ;  /* 0x000000ffff057224 */ /* 0x000fe400078e0a05 */
[----:B------:R-:W-:Y:S02]  /*57f0*/  IMAD.MOV.U32 R11, RZ, RZ, R13 ;  /* 0x000000ffff0b7224 */ /* 0x000fe400078e000d */
[----:B------:R-:W-:-:S02]  /*5800*/  IMAD R5, R2, R5, R9 ;  /* 0x0000000502057224 */ /* 0x000fc400078e0209 */
[----:B------:R-:W-:Y:S01]  /*5810*/  @!P4 IMAD.MOV R11, RZ, RZ, -R11 ;  /* 0x000000ffff0bc224 */ /* 0x000fe200078e0a0b */
[C---:B------:R-:W-:Y:S01]  /*5820*/  ISETP.GT.U32.AND P4, PT, R2.reuse, R10, PT ;  /* 0x0000000a0200720c */ /* 0x040fe20003f84070 */
[----:B------:R-:W-:Y:S01]  /*5830*/  @!P3 IMAD.IADD R7, R7, 0x1, -R2 ;  /* 0x000000010707b824 */ /* 0x000fe200078e0a02 */
[----:B------:R-:W-:Y:S01]  /*5840*/  ISETP.GT.U32.AND P3, PT, R2, R5, PT ;  /* 0x000000050200720c */ /* 0x000fe20003f64070 */
[----:B------:R-:W-:Y:S01]  /*5850*/  @!P1 IMAD.MOV R8, RZ, RZ, -R8 ;  /* 0x000000ffff089224 */ /* 0x000fe200078e0a08 */
[----:B------:R-:W-:Y:S01]  /*5860*/  ISETP.GE.AND P1, PT, R246, RZ, PT ;  /* 0x000000fff600720c */ /* 0x000fe20003f26270 */
[--C-:B------:R-:W-:Y:S02]  /*5870*/  @!P5 IMAD.IADD R6, R6, 0x1, -R2.reuse ;  /* 0x000000010606d824 */ /* 0x100fe400078e0a02 */
[C---:B------:R-:W-:Y:S01]  /*5880*/  VIADD R245, R3.reuse, 0x1cb ;  /* 0x000001cb03f57836 */ /* 0x040fe20000000000 */
[----:B------:R0:W-:Y:S01]  /*5890*/  STL [R1+0x5f8], R8 ;  /* 0x0005f80801007387 */ /* 0x0001e20000100800 */
[--C-:B------:R-:W-:Y:S01]  /*58a0*/  @!P2 IMAD.IADD R0, R0, 0x1, -R2.reuse ;  /* 0x000000010000a824 */ /* 0x100fe200078e0a02 */
[----:B------:R-:W-:Y:S01]  /*58b0*/  ISETP.GT.U32.AND P5, PT, R2, R6, PT ;  /* 0x000000060200720c */ /* 0x000fe20003fa4070 */
[----:B------:R-:W-:Y:S01]  /*58c0*/  VIADD R246, R3, 0x1ca ;  /* 0x000001ca03f67836 */ /* 0x000fe20000000000 */
[----:B------:R1:W-:Y:S01]  /*58d0*/  STL [R1+0x5f4], R11 ;  /* 0x0005f40b01007387 */ /* 0x0003e20000100800 */
[--C-:B------:R-:W-:Y:S01]  /*58e0*/  @!P4 IMAD.IADD R10, R10, 0x1, -R2.reuse ;  /* 0x000000010a0ac824 */ /* 0x100fe200078e0a02 */
[C---:B------:R-:W-:Y:S01]  /*58f0*/  ISETP.GT.U32.AND P4, PT, R2.reuse, R0, PT ;  /* 0x000000000200720c */ /* 0x040fe20003f84070 */
[----:B------:R-:W-:Y:S01]  /*5900*/  @!P3 IMAD.IADD R5, R5, 0x1, -R2 ;  /* 0x000000010505b824 */ /* 0x000fe200078e0a02 */
[----:B------:R-:W-:Y:S01]  /*5910*/  IABS R9, R246 ;  /* 0x000000f600097213 */ /* 0x000fe20000000000 */
[----:B------:R-:W-:Y:S01]  /*5920*/  @!P0 IMAD.MOV R7, RZ, RZ, -R7 ;  /* 0x000000ffff078224 */ /* 0x000fe200078e0a07 */
[----:B0-----:R-:W-:Y:S01]  /*5930*/  IABS R8, R245 ;  /* 0x000000f500087213 */ /* 0x001fe20000000000 */
[----:B------:R-:W-:Y:S01]  /*5940*/  VIADD R239, R3, 0x1c7 ;  /* 0x000001c703ef7836 */ /* 0x000fe20000000000 */
[----:B------:R-:W-:Y:S01]  /*5950*/  ISETP.GT.U32.AND P3, PT, R2, R10, PT ;  /* 0x0000000a0200720c */ /* 0x000fe20003f64070 */
[----:B------:R-:W-:Y:S01]  /*5960*/  IMAD.HI.U32 R137, R4, R169, RZ ;  /* 0x000000a904897227 */ /* 0x000fe200078e00ff */
[----:B------:R0:W-:Y:S01]  /*5970*/  STL [R1+0x5f0], R7 ;  /* 0x0005f00701007387 */ /* 0x0001e20000100800 */
[----:B------:R-:W-:-:S02]  /*5980*/  ISETP.GT.U32.AND P0, PT, R2, R5, PT ;  /* 0x000000050200720c */ /* 0x000fc40003f04070 */
[----:B------:R-:W-:Y:S01]  /*5990*/  IMAD.HI.U32 R12, R4, R8, RZ ;  /* 0x00000008040c7227 */ /* 0x000fe200078e00ff */
[----:B------:R-:W-:-:S03]  /*59a0*/  ISETP.GE.AND P2, PT, R244, RZ, PT ;  /* 0x000000fff400720c */ /* 0x000fc60003f46270 */
[----:B------:R-:W-:Y:S02]  /*59b0*/  IMAD.MOV R12, RZ, RZ, -R12 ;  /* 0x000000ffff0c7224 */ /* 0x000fe400078e0a0c */
[----:B------:R-:W-:Y:S01]  /*59c0*/  @!P5 IMAD.IADD R6, R6, 0x1, -R2 ;  /* 0x000000010606d824 */ /* 0x000fe200078e0a02 */
[----:B------:R-:W-:Y:S01]  /*59d0*/  ISETP.GE.AND P5, PT, R247, RZ, PT ;  /* 0x000000fff700720c */ /* 0x000fe20003fa6270 */
        /* <DEDUP_REMOVED lines=11> */
[----:B-1----:R-:W-:-:S03]  /*5a90*/  IABS R11, R247 ;  /* 0x000000f7000b7213 */ /* 0x002fc60000000000 */
[----:B------:R-:W-:Y:S02]  /*5aa0*/  IMAD.MOV.U32 R15, RZ, RZ, R0 ;  /* 0x000000ffff0f7224 */ /* 0x000fe400078e0000 */
[----:B0-----:R-:W-:-:S04]  /*5ab0*/  IMAD.HI.U32 R7, R4, R11, RZ ;  /* 0x0000000b04077227 */ /* 0x001fc800078e00ff */
[----:B--2---:R-:W-:-:S04]  /*5ac0*/  IMAD.HI.U32 R6, R4, R9, RZ ;  /* 0x0000000904067227 */ /* 0x004fc800078e00ff */
[----:B------:R-:W-:Y:S02]  /*5ad0*/  IMAD.MOV R6, RZ, RZ, -R6 ;  /* 0x000000ffff067224 */ /* 0x000fe400078e0a06 */
[----:B------:R-:W-:Y:S02]  /*5ae0*/  @!P3 IMAD.IADD R8, R8, 0x1, -R2 ;  /* 0x000000010808b824 */ /* 0x000fe400078e0a02 */
[C---:B------:R-:W-:Y:S02]  /*5af0*/  IMAD R9, R2.reuse, R6, R9 ;  /* 0x0000000602097224 */ /* 0x040fe400078e0209 */
[----:B------:R-:W-:Y:S01]  /*5b00*/  @!P1 IMAD.MOV R15, RZ, RZ, -R15 ;  /* 0x000000ffff0f9224 */ /* 0x000fe200078e0a0f */
[C---:B------:R-:W-:Y:S01]  /*5b10*/  ISETP.GT.U32.AND P3, PT, R2.reuse, R8, PT ;  /* 0x000000080200720c */ /* 0x040fe20003f64070 */
[----:B------:R-:W-:Y:S01]  /*5b20*/  IMAD.MOV R7, RZ, RZ, -R7 ;  /* 0x000000ffff077224 */ /* 0x000fe200078e0a07 */
[C---:B------:R-:W-:Y:S01]  /*5b30*/  ISETP.GT.U32.AND P1, PT, R2.reuse, R9, PT ;  /* 0x000000090200720c */ /* 0x040fe20003f24070 */
[----:B------:R-:W-:Y:S01]  /*5b40*/  VIADD R245, R3, 0x1c8 ;  /* 0x000001c803f57836 */ /* 0x000fe20000000000 */
[----:B------:R0:W-:Y:S01]  /*5b50*/  STL [R1+0x5e8], R15 ;  /* 0x0005e80f01007387 */ /* 0x0001e20000100800 */
[----:B------:R-:W-:-:S02]  /*5b60*/  IMAD R11, R2, R7, R11 ;  /* 0x00000007020b7224 */ /* 0x000fc400078e020b */
[----:B------:R-:W-:Y:S01]  /*5b70*/  @!P5 IMAD.MOV R10, RZ, RZ, -R10 ;  /* 0x000000ffff0ad224 */ /* 0x000fe200078e0a0a */
[----:B------:R-:W-:Y:S01]  /*5b80*/  IABS R13, R245 ;  /* 0x000000f5000d7213 */ /* 0x000fe20000000000 */
[----:B------:R-:W-:Y:S01]  /*5b90*/  IMAD.MOV R14, RZ, RZ, -R14 ;  /* 0x000000ffff0e7224 */ /* 0x000fe200078e0a0e */
[----:B------:R-:W-:Y:S01]  /*5ba0*/  ISETP.GT.U32.AND P5, PT, R2, R11, PT ;  /* 0x0000000b0200720c */ /* 0x000fe20003fa4070 */
[--C-:B------:R-:W-:Y:S01]  /*5bb0*/  @!P0 IMAD.IADD R5, R5, 0x1, -R2.reuse ;  /* 0x0000000105058824 */ /* 0x100fe200078e0a02 */
[----:B------:R-:W-:Y:S01]  /*5bc0*/  ISETP.GE.AND P0, PT, R247, RZ, PT ;  /* 0x000000fff700720c */ /* 0x000fe20003f06270 */
[--C-:B------:R-:W-:Y:S01]  /*5bd0*/  @!P3 IMAD.IADD R8, R8, 0x1, -R2.reuse ;  /* 0x000000010808b824 */ /* 0x100fe200078e0a02 */
[----:B------:R1:W-:Y:S01]  /*5be0*/  STL [R1+0x5e4], R10 ;  /* 0x0005e40a01007387 */ /* 0x0003e20000100800 */
[----:B------:R-:W-:Y:S02]  /*5bf0*/  @!P1 IMAD.IADD R9, R9, 0x1, -R2 ;  /* 0x0000000109099824 */ /* 0x000fe400078e0a02 */
[----:B------:R-:W-:-:S02]  /*5c00*/  IMAD R12, R2, R14, R12 ;  /* 0x0000000e020c7224 */ /* 0x000fc400078e020c */
[----:B0-----:R-:W-:Y:S01]  /*5c10*/  IMAD.MOV.U32 R15, RZ, RZ, R8 ;  /* 0x000000ffff0f7224 */ /* 0x001fe200078e0008 */
[----:B------:R-:W-:Y:S01]  /*5c20*/  ISETP.GT.U32.AND P1, PT, R2, R9, PT ;  /* 0x000000090200720c */ /* 0x000fe20003f24070 */
[----:B------:R-:W-:Y:S02]  /*5c30*/  VIADD R246, R3, 0x1c6 ;  /* 0x000001c603f67836 */ /* 0x000fe40000000000 */
[----:B------:R-:W-:-:S03]  /*5c40*/  IMAD.HI.U32 R0, R4, R13, RZ ;  /* 0x0000000d04007227 */ /* 0x000fc600078e00ff */
[----:B------:R-:W-:Y:S01]  /*5c50*/  IABS R6, R246 ;  /* 0x000000f600067213 */ /* 0x000fe20000000000 */
[----:B------:R-:W-:Y:S02]  /*5c60*/  VIADD R247, R3, 0x1c5 ;  /* 0x000001c503f77836 */ /* 0x000fe40000000000 */
[----:B------:R-:W-:Y:S01]  /*5c70*/  @!P6 IMAD.MOV R15, RZ, RZ, -R15 ;  /* 0x000000ffff0fe224 */ /* 0x000fe200078e0a0f */
[C---:B------:R-:W-:Y:S01]  /*5c80*/  ISETP.GT.U32.AND P6, PT, R2.reuse, R12, PT ;  /* 0x0000000c0200720c */ /* 0x040fe20003fc4070 */
[----:B------:R-:W-:Y:S01]  /*5c90*/  IMAD.MOV R0, RZ, RZ, -R0 ;  /* 0x000000ffff007224 */ /* 0x000fe200078e0a00 */
[----:B------:R-:W-:Y:S01]  /*5ca0*/  IABS R7, R247 ;  /* 0x000000f700077213 */ /* 0x000fe20000000000 */
[----:B------:R-:W-:Y:S01]  /*5cb0*/  @!P2 IMAD.MOV R5, RZ, RZ, -R5 ;  /* 0x000000ffff05a224 */ /* 0x000fe200078e0a05 */
[----:B------:R-:W-:Y:S01]  /*5cc0*/  ISETP.GE.AND P2, PT, R245, RZ, PT ;  /* 0x000000fff500720c */ /* 0x000fe20003f46270 */
[----:B------:R-:W-:Y:S02]  /*5cd0*/  @!P5 IMAD.IADD R11, R11, 0x1, -R2 ;  /* 0x000000010b0bd824 */ /* 0x000fe400078e0a02 */
[----:B------:R-:W-:Y:S01]  /*5ce0*/  IMAD R0, R2, R0, R13 ;  /* 0x0000000002007224 */ /* 0x000fe200078e020d */
[----:B------:R0:W-:Y:S01]  /*5cf0*/  STL [R1+0x5e0], R5 ;  /* 0x0005e00501007387 */ /* 0x0001e20000100800 */
[----:B-1----:R-:W-:Y:S01]  /*5d00*/  IMAD.HI.U32 R10, R4, R7, RZ ;  /* 0x00000007040a7227 */ /* 0x002fe200078e00ff */
[----:B------:R-:W-:-:S02]  /*5d10*/  ISETP.GT.U32.AND P5, PT, R2, R11, PT ;  /* 0x0000000b0200720c */ /* 0x000fc40003fa4070 */
[----:B------:R-:W-:Y:S01]  /*5d20*/  ISETP.GT.U32.AND P3, PT, R2, R0, PT ;  /* 0x000000000200720c */ /* 0x000fe20003f64070 */
[----:B------:R-:W-:Y:S01]  /*5d30*/  @!P1 IMAD.IADD R9, R9, 0x1, -R2 ;  /* 0x0000000109099824 */ /* 0x000fe200078e0a02 */
[----:B------:R-:W-:Y:S01]  /*5d40*/  STL [R1+0x5dc], R15 ;  /* 0x0005dc0f01007387 */ /* 0x000fe20000100800 */
[----:B------:R-:W-:Y:S02]  /*5d50*/  IMAD.MOV R10, RZ, RZ, -R10 ;  /* 0x000000ffff0a7224 */ /* 0x000fe400078e0a0a */
[----:B------:R-:W-:Y:S02]  /*5d60*/  VIADD R244, R3, 0x1c4 ;  /* 0x000001c403f47836 */ /* 0x000fe40000000000 */
[----:B0-----:R-:W-:-:S04]  /*5d70*/  IMAD.HI.U32 R5, R4, R6, RZ ;  /* 0x0000000604057227 */ /* 0x001fc800078e00ff */
[----:B------:R-:W-:Y:S02]  /*5d80*/  IMAD.MOV R5, RZ, RZ, -R5 ;  /* 0x000000ffff057224 */ /* 0x000fe400078e0a05 */
[----:B------:R-:W-:Y:S02]  /*5d90*/  IMAD.MOV.U32 R13, RZ, RZ, R9 ;  /* 0x000000ffff0d7224 */ /* 0x000fe400078e0009 */
[----:B------:R-:W-:Y:S01]  /*5da0*/  @!P6 IMAD.IADD R12, R12, 0x1, -R2 ;  /* 0x000000010c0ce824 */ /* 0x000fe200078e0a02 */
[----:B------:R-:W-:Y:S01]  /*5db0*/  ISETP.GE.AND P6, PT, R239, RZ, PT ;  /* 0x000000ffef00720c */ /* 0x000fe20003fc6270 */
[C---:B------:R-:W-:Y:S01]  /*5dc0*/  IMAD R5, R2.reuse, R5, R6 ;  /* 0x0000000502057224 */ /* 0x040fe200078e0206 */
[----:B------:R-:W-:Y:S01]  /*5dd0*/  IABS R6, R244 ;  /* 0x000000f400067213 */ /* 0x000fe20000000000 */
[----:B------:R-:W-:Y:S02]  /*5de0*/  VIADD R245, R3, 0x1c3 ;  /* 0x000001c303f57836 */ /* 0x000fe40000000000 */
[C---:B------:R-:W-:Y:S01]  /*5df0*/  IMAD R7, R2.reuse, R10, R7 ;  /* 0x0000000a02077224 */ /* 0x040fe200078e0207 */
[C---:B------:R-:W-:Y:S01]  /*5e00*/  ISETP.GT.U32.AND P1, PT, R2.reuse, R5, PT ;  /* 0x000000050200720c */ /* 0x040fe20003f24070 */
[----:B------:R-:W-:Y:S01]  /*5e10*/  @!P4 IMAD.MOV R13, RZ, RZ, -R13 ;  /* 0x000000ffff0dc224 */ /* 0x000fe200078e0a0d */
[----:B------:R-:W-:Y:S01]  /*5e20*/  ISETP.GT.U32.AND P4, PT, R2, R12, PT ;  /* 0x0000000c0200720c */ /* 0x000fe20003f84070 */
[--C-:B------:R-:W-:Y:S01]  /*5e30*/  @!P5 IMAD.IADD R11, R11, 0x1, -R2.reuse ;  /* 0x000000010b0bd824 */ /* 0x100fe200078e0a02 */
[----:B------:R-:W-:Y:S01]  /*5e40*/  IABS R8, R245 ;  /* 0x000000f500087213 */ /* 0x000fe20000000000 */
[----:B------:R-:W-:Y:S01]  /*5e50*/  IMAD.HI.U32 R9, R4, R6, RZ ;  /* 0x0000000604097227 */ /* 0x000fe200078e00ff */
[----:B------:R-:W-:Y:S01]  /*5e60*/  ISETP.GT.U32.AND P5, PT, R2, R7, PT ;  /* 0x000000070200720c */ /* 0x000fe20003fa4070 */
[----:B------:R-:W-:Y:S02]  /*5e70*/  STL [R1+0x5d8], R13 ;  /* 0x0005d80d01007387 */ /* 0x000fe40000100800 */
[----:B------:R-:W-:-:S02]  /*5e80*/  @!P3 IMAD.IADD R0, R0, 0x1, -R2 ;  /* 0x000000010000b824 */ /* 0x000fc400078e0a02 */
[----:B------:R-:W-:-:S03]  /*5e90*/  IMAD.HI.U32 R10, R4, R8, RZ ;  /* 0x00000008040a7227 */ /* 0x000fc600078e00ff */
[C---:B------:R-:W-:Y:S01]  /*5ea0*/  ISETP.GT.U32.AND P3, PT, R2.reuse, R0, PT ;  /* 0x000000000200720c */ /* 0x040fe20003f64070 */
[----:B------:R-:W-:Y:S02]  /*5eb0*/  IMAD.MOV R9, RZ, RZ, -R9 ;  /* 0x000000ffff097224 */ /* 0x000fe400078e0a09 */
[----:B------:R-:W-:Y:S02]  /*5ec0*/  IMAD.MOV R10, RZ, RZ, -R10 ;  /* 0x000000ffff0a7224 */ /* 0x000fe400078e0a0a */
[----:B------:R-:W-:Y:S02]  /*5ed0*/  IMAD R6, R2, R9, R6 ;  /* 0x0000000902067224 */ /* 0x000fe400078e0206 */
[--C-:B------:R-:W-:Y:S02]  /*5ee0*/  @!P4 IMAD.IADD R12, R12, 0x1, -R2.reuse ;  /* 0x000000010c0cc824 */ /* 0x100fe400078e0a02 */
[----:B------:R-:W-:Y:S01]  /*5ef0*/  @!P1 IMAD.IADD R5, R5, 0x1, -R2 ;  /* 0x0000000105059824 */ /* 0x000fe200078e0a02 */
[C---:B------:R-:W-:Y:S01]  /*5f00*/  ISETP.GT.U32.AND P4, PT, R2.reuse, R6, PT ;  /* 0x000000060200720c */ /* 0x040fe20003f84070 */
[----:B------:R-:W-:Y:S01]  /*5f10*/  IMAD R8, R2, R10, R8 ;  /* 0x0000000a02087224 */ /* 0x000fe200078e0208 */
[----:B------:R-:W-:Y:S01]  /*5f20*/  ISETP.GE.AND P1, PT, R247, RZ, PT ;  /* 0x000000fff700720c */ /* 0x000fe20003f26270 */
[----:B------:R-:W-:-:S02]  /*5f30*/  @!P5 IMAD.IADD R7, R7, 0x1, -R2 ;  /* 0x000000010707d824 */ /* 0x000fc400078e0a02 */
[----:B------:R-:W-:Y:S02]  /*5f40*/  IMAD.MOV.U32 R10, RZ, RZ, R12 ;  /* 0x000000ffff0a7224 */ /* 0x000fe400078e000c */
[----:B------:R-:W-:Y:S01]  /*5f50*/  @!P0 IMAD.MOV R11, RZ, RZ, -R11 ;  /* 0x000000ffff0b8224 */ /* 0x000fe200078e0a0b */
[C---:B------:R-:W-:Y:S01]  /*5f60*/  ISETP.GT.U32.AND P0, PT, R2.reuse, R5, PT ;  /* 0x000000050200720c */ /* 0x040fe20003f04070 */
[----:B------:R-:W-:Y:S01]  /*5f70*/  @!P6 IMAD.MOV R10, RZ, RZ, -R10 ;  /* 0x000000ffff0ae224 */ /* 0x000fe200078e0a0a */
[----:B------:R-:W-:Y:S01]  /*5f80*/  ISETP.GT.U32.AND P5, PT, R2, R7, PT ;  /* 0x000000070200720c */ /* 0x000fe20003fa4070 */
[----:B------:R-:W-:Y:S01]  /*5f90*/  @!P3 IMAD.IADD R0, R0, 0x1, -R2 ;  /* 0x000000010000b824 */ /* 0x000fe200078e0a02 */
[----:B------:R-:W-:Y:S01]  /*5fa0*/  ISETP.GT.U32.AND P6, PT, R2, R8, PT ;  /* 0x000000080200720c */ /* 0x000fe20003fc4070 */
[----:B------:R-:W-:Y:S01]  /*5fb0*/  VIADD R247, R3, 0x1c2 ;  /* 0x000001c203f77836 */ /* 0x000fe20000000000 */
[----:B------:R-:W-:Y:S01]  /*5fc0*/  ISETP.GE.AND P3, PT, R246, RZ, PT ;  /* 0x000000fff600720c */ /* 0x000fe20003f66270 */
[----:B------:R-:W-:Y:S01]  /*5fd0*/  IMAD.MOV.U32 R9, RZ, RZ, R0 ;  /* 0x000000ffff097224 */ /* 0x000fe200078e0000 */
[----:B------:R-:W-:Y:S01]  /*5fe0*/  STL [R1+0x5d4], R11 ;  /* 0x0005d40b01007387 */ /* 0x000fe20000100800 */
[--C-:B------:R-:W-:Y:S01]  /*5ff0*/  @!P4 IMAD.IADD R6, R6, 0x1, -R2.reuse ;  /* 0x000000010606c824 */ /* 0x100fe200078e0a02 */
[----:B------:R-:W-:Y:S01]  /*6000*/  IABS R0, R247 ;  /* 0x000000f700007213 */ /* 0x000fe20000000000 */
[----:B------:R-:W-:Y:S01]  /*6010*/  @!P2 IMAD.MOV R9, RZ, RZ, -R9 ;  /* 0x000000ffff09a224 */ /* 0x000fe200078e0a09 */
[----:B------:R-:W-:Y:S01]  /*6020*/  ISETP.GE.AND P2, PT, R244, RZ, PT ;  /* 0x000000fff400720c */ /* 0x000fe20003f46270 */
[--C-:B------:R-:W-:Y:S01]  /*6030*/  @!P0 IMAD.IADD R5, R5, 0x1, -R2.reuse ;  /* 0x0000000105058824 */ /* 0x100fe200078e0a02 */
[----:B------:R-:W-:Y:S01]  /*6040*/  ISETP.GE.AND P0, PT, R245, RZ, PT ;  /* 0x000000fff500720c */ /* 0x000fe20003f06270 */
[--C-:B------:R-:W-:Y:S01]  /*6050*/  @!P5 IMAD.IADD R7, R7, 0x1, -R2.reuse ;  /* 0x000000010707d824 */ /* 0x100fe200078e0a02 */
[----:B------:R-:W-:Y:S01]  /*6060*/  ISETP.GE.AND P5, PT, R247, RZ, PT ;  /* 0x000000fff700720c */ /* 0x000fe20003fa6270 */
[----:B------:R-:W-:Y:S01]  /*6070*/  @!P6 IMAD.IADD R8, R8, 0x1, -R2 ;  /* 0x000000010808e824 */ /* 0x000fe200078e0a02 */
[----:B------:R-:W-:Y:S01]  /*6080*/  ISETP.GT.U32.AND P6, PT, R2, R6, PT ;  /* 0x000000060200720c */ /* 0x000fe20003fc4070 */
[----:B------:R-:W-:Y:S01]  /*6090*/  VIADD R247, R3, 0x1c0 ;  /* 0x000001c003f77836 */ /* 0x000fe20000000000 */
[----:B------:R-:W-:Y:S01]  /*60a0*/  STL [R1+0x5d0], R9 ;  /* 0x0005d00901007387 */ /* 0x000fe20000100800 */
[----:B------:R-:W-:-:S03]  /*60b0*/  IMAD.HI.U32 R12, R4, R0, RZ ;  /* 0x00000000040c7227 */ /* 0x000fc600078e00ff */
[----:B------:R0:W-:Y:S01]  /*60c0*/  STL [R1+0x5cc], R10 ;  /* 0x0005cc0a01007387 */ /* 0x0001e20000100800 */
[----:B------:R-:W-:Y:S01]  /*60d0*/  @!P3 IMAD.MOV R5, RZ, RZ, -R5 ;  /* 0x000000ffff05b224 */ /* 0x000fe200078e0a05 */
[----:B------:R-:W-:Y:S01]  /*60e0*/  ISETP.GT.U32.AND P3, PT, R2, R8, PT ;  /* 0x000000080200720c */ /* 0x000fe20003f64070 */
[----:B------:R-:W-:Y:S01]  /*60f0*/  @!P1 IMAD.MOV R7, RZ, RZ, -R7 ;  /* 0x000000ffff079224 */ /* 0x000fe200078e0a07 */
[----:B------:R-:W-:Y:S01]  /*6100*/  ISETP.GE.AND P1, PT, R247, RZ, PT ;  /* 0x000000fff700720c */ /* 0x000fe20003f26270 */
[----:B------:R-:W-:Y:S01]  /*6110*/  IMAD.MOV R12, RZ, RZ, -R12 ;  /* 0x000000ffff0c7224 */ /* 0x000fe200078e0a0c */
[----:B------:R-:W-:Y:S01]  /*6120*/  STL [R1+0x5c8], R5 ;  /* 0x0005c80501007387 */ /* 0x000fe20000100800 */
[----:B------:R-:W-:Y:S02]  /*6130*/  VIADD R246, R3, 0x1c1 ;  /* 0x000001c103f67836 */ /* 0x000fe40000000000 */
[----:B------:R-:W-:Y:S01]  /*6140*/  @!P6 IMAD.IADD R6, R6, 0x1, -R2 ;  /* 0x000000010606e824 */ /* 0x000fe200078e0a02 */
[----:B0-----:R-:W-:Y:S01]  /*6150*/  IABS R10, R247 ;  /* 0x000000f7000a7213 */ /* 0x001fe20000000000 */
[----:B------:R0:W-:Y:S01]  /*6160*/  STL [R1+0x5c4], R7 ;  /* 0x0005c40701007387 */ /* 0x0001e20000100800 */
[----:B------:R-:W-:Y:S01]  /*6170*/  IABS R9, R246 ;  /* 0x000000f600097213 */ /* 0x000fe20000000000 */
[----:B------:R-:W-:Y:S01]  /*6180*/  IMAD.MOV.U32 R18, RZ, RZ, R6 ;  /* 0x000000ffff127224 */ /* 0x000fe200078e0006 */
[----:B------:R-:W-:Y:S01]  /*6190*/  ISETP.GE.AND P4, PT, R246, RZ, PT ;  /* 0x000000fff600720c */ /* 0x000fe20003f86270 */
[----:B------:R-:W-:-:S02]  /*61a0*/  @!P3 IMAD.IADD R8, R8, 0x1, -R2 ;  /* 0x000000010808b824 */ /* 0x000fc400078e0a02 */
[----:B------:R-:W-:-:S04]  /*61b0*/  IMAD.HI.U32 R11, R4, R9, RZ ;  /* 0x00000009040b7227 */ /* 0x000fc800078e00ff */
[C---:B0-----:R-:W-:Y:S02]  /*61c0*/  IMAD R7, R2.reuse, R12, R0 ;  /* 0x0000000c02077224 */ /* 0x041fe400078e0200 */
[----:B------:R-:W-:Y:S02]  /*61d0*/  IMAD.MOV.U32 R0, RZ, RZ, R10 ;  /* 0x000000ffff007224 */ /* 0x000fe400078e000a */
[----:B------:R-:W-:Y:S01]  /*61e0*/  IMAD.MOV R11, RZ, RZ, -R11 ;  /* 0x000000ffff0b7224 */ /* 0x000fe200078e0a0b */
[----:B------:R-:W-:Y:S01]  /*61f0*/  ISETP.GT.U32.AND P6, PT, R2, R7, PT ;  /* 0x000000070200720c */ /* 0x000fe20003fc4070 */
[----:B------:R-:W-:-:S04]  /*6200*/  IMAD.HI.U32 R13, R4, R0, RZ ;  /* 0x00000000040d7227 */ /* 0x000fc800078e00ff */
[----:B------:R-:W-:Y:S02]  /*6210*/  IMAD.MOV R13, RZ, RZ, -R13 ;  /* 0x000000ffff0d7224 */ /* 0x000fe400078e0a0d */
[C---:B------:R-:W-:Y:S02]  /*6220*/  IMAD R5, R2.reuse, R11, R9 ;  /* 0x0000000b02057224 */ /* 0x040fe400078e0209 */
[C---:B------:R-:W-:Y:S02]  /*6230*/  IMAD R0, R2.reuse, R13, R0 ;  /* 0x0000000d02007224 */ /* 0x040fe400078e0200 */
[----:B------:R-:W-:Y:S01]  /*6240*/  VIADD R246, R3, 0x1bd ;  /* 0x000001bd03f67836 */ /* 0x000fe20000000000 */
[C---:B------:R-:W-:Y:S01]  /*6250*/  ISETP.GT.U32.AND P3, PT, R2.reuse, R5, PT ;  /* 0x000000050200720c */ /* 0x040fe20003f64070 */
[----:B------:R-:W-:Y:S01]  /*6260*/  @!P6 IMAD.IADD R7, R7, 0x1, -R2 ;  /* 0x000000010707e824 */ /* 0x000fe200078e0a02 */
[C---:B------:R-:W-:Y:S01]  /*6270*/  ISETP.GT.U32.AND P6, PT, R2.reuse, R0, PT ;  /* 0x000000000200720c */ /* 0x040fe20003fc4070 */
[----:B------:R-:W-:Y:S01]  /*6280*/  @!P2 IMAD.MOV R18, RZ, RZ, -R18 ;  /* 0x000000ffff12a224 */ /* 0x000fe200078e0a12 */
[----:B------:R-:W-:Y:S01]  /*6290*/  IABS R11, R246 ;  /* 0x000000f6000b7213 */ /* 0x000fe20000000000 */
[C---:B------:R-:W-:Y:S01]  /*62a0*/  VIADD R247, R3.reuse, 0x1bc ;  /* 0x000001bc03f77836 */ /* 0x040fe20000000000 */
[----:B------:R-:W-:Y:S01]  /*62b0*/  ISETP.GT.U32.AND P2, PT, R2, R7, PT ;  /* 0x000000070200720c */ /* 0x000fe20003f44070 */
[----:B------:R-:W-:Y:S01]  /*62c0*/  VIADD R245, R3, 0x1be ;  /* 0x000001be03f57836 */ /* 0x000fe20000000000 */
[----:B------:R-:W-:Y:S01]  /*62d0*/  STL [R1+0x5c0], R18 ;  /* 0x0005c01201007387 */ /* 0x000fe20000100800 */
[----:B------:R-:W-:Y:S01]  /*62e0*/  IMAD.MOV.U32 R17, RZ, RZ, R8 ;  /* 0x000000ffff117224 */ /* 0x000fe200078e0008 */
[----:B------:R-:W-:Y:S01]  /*62f0*/  IABS R9, R247 ;  /* 0x000000f700097213 */ /* 0x000fe20000000000 */
[----:B------:R-:W-:Y:S01]  /*6300*/  IMAD.HI.U32 R14, R4, R11, RZ ;  /* 0x0000000b040e7227 */ /* 0x000fe200078e00ff */
[----:B------:R-:W-:-:S03]  /*6310*/  IABS R10, R245 ;  /* 0x000000f5000a7213 */ /* 0x000fc60000000000 */
[--C-:B------:R-:W-:Y:S02]  /*6320*/  @!P6 IMAD.IADD R0, R0, 0x1, -R2.reuse ;  /* 0x000000010000e824 */ /* 0x100fe400078e0a02 */
[----:B------:R-:W-:Y:S02]  /*6330*/  @!P3 IMAD.IADD R5, R5, 0x1, -R2 ;  /* 0x000000010505b824 */ /* 0x000fe400078e0a02 */
[----:B------:R-:W-:Y:S01]  /*6340*/  @!P0 IMAD.MOV R17, RZ, RZ, -R17 ;  /* 0x000000ffff118224 */ /* 0x000fe200078e0a11 */
[----:B------:R-:W-:Y:S01]  /*6350*/  ISETP.GT.U32.AND P6, PT, R2, R0, PT ;  /* 0x000000000200720c */ /* 0x000fe20003fc4070 */
[----:B------:R-:W-:Y:S01]  /*6360*/  IMAD.HI.U32 R13, R4, R9, RZ ;  /* 0x00000009040d7227 */ /* 0x000fe200078e00ff */
[----:B------:R-:W-:Y:S02]  /*6370*/  ISETP.GT.U32.AND P3, PT, R2, R5, PT ;  /* 0x000000050200720c */ /* 0x000fe40003f64070 */
[----:B------:R0:W-:Y:S01]  /*6380*/  STL [R1+0x5bc], R17 ;  /* 0x0005bc1101007387 */ /* 0x0001e20000100800 */
[----:B------:R-:W-:-:S02]  /*6390*/  IMAD.MOV R14, RZ, RZ, -R14 ;  /* 0x000000ffff0e7224 */ /* 0x000fc400078e0a0e */
[----:B------:R-:W-:Y:S02]  /*63a0*/  @!P2 IMAD.IADD R7, R7, 0x1, -R2 ;  /* 0x000000010707a824 */ /* 0x000fe400078e0a02 */
[----:B------:R-:W-:Y:S02]  /*63b0*/  VIADD R244, R3, 0x1bf ;  /* 0x000001bf03f47836 */ /* 0x000fe40000000000 */
[----:B------:R-:W-:-:S03]  /*63c0*/  IMAD.HI.U32 R15, R4, R10, RZ ;  /* 0x0000000a040f7227 */ /* 0x000fc600078e00ff */
[----:B------:R-:W-:Y:S01]  /*63d0*/  IABS R12, R244 ;  /* 0x000000f4000c7213 */ /* 0x000fe20000000000 */
[----:B------:R-:W-:Y:S01]  /*63e0*/  IMAD.MOV R13, RZ, RZ, -R13 ;  /* 0x000000ffff0d7224 */ /* 0x000fe200078e0a0d */
[----:B------:R-:W-:Y:S01]  /*63f0*/  ISETP.GE.AND P0, PT, R244, RZ, PT ;  /* 0x000000fff400720c */ /* 0x000fe20003f06270 */
[C---:B------:R-:W-:Y:S02]  /*6400*/  IMAD R11, R2.reuse, R14, R11 ;  /* 0x0000000e020b7224 */ /* 0x040fe400078e020b */
[----:B0-----:R-:W-:Y:S02]  /*6410*/  IMAD.MOV.U32 R17, RZ, RZ, R7 ;  /* 0x000000ffff117224 */ /* 0x001fe400078e0007 */
[----:B------:R-:W-:Y:S02]  /*6420*/  IMAD.MOV R15, RZ, RZ, -R15 ;  /* 0x000000ffff0f7224 */ /* 0x000fe400078e0a0f */
[C---:B------:R-:W-:Y:S02]  /*6430*/  IMAD R9, R2.reuse, R13, R9 ;  /* 0x0000000d02097224 */ /* 0x040fe400078e0209 */
[----:B------:R-:W-:Y:S01]  /*6440*/  @!P5 IMAD.MOV R17, RZ, RZ, -R17 ;  /* 0x000000ffff11d224 */ /* 0x000fe200078e0a11 */
[C---:B------:R-:W-:Y:S01]  /*6450*/  ISETP.GT.U32.AND P5, PT, R2.reuse, R11, PT ;  /* 0x0000000b0200720c */ /* 0x040fe20003fa4070 */
[----:B------:R-:W-:-:S02]  /*6460*/  IMAD R10, R2, R15, R10 ;  /* 0x0000000f020a7224 */ /* 0x000fc400078e020a */
[----:B------:R-:W-:Y:S01]  /*6470*/  VIADD R239, R3, 0x1bb ;  /* 0x000001bb03ef7836 */ /* 0x000fe20000000000 */
[----:B------:R-:W-:Y:S01]  /*6480*/  STL [R1+0x5b8], R17 ;  /* 0x0005b81101007387 */ /* 0x000fe20000100800 */
[----:B------:R-:W-:-:S03]  /*6490*/  IMAD.HI.U32 R16, R4, R12, RZ ;  /* 0x0000000c04107227 */ /* 0x000fc600078e00ff */
[----:B------:R-:W-:Y:S01]  /*64a0*/  IABS R8, R239 ;  /* 0x000000ef00087213 */ /* 0x000fe20000000000 */
[--C-:B------:R-:W-:Y:S01]  /*64b0*/  @!P6 IMAD.IADD R0, R0, 0x1, -R2.reuse ;  /* 0x000000010000e824 */ /* 0x100fe200078e0a02 */
[C---:B------:R-:W-:Y:S01]  /*64c0*/  ISETP.GT.U32.AND P6, PT, R2.reuse, R9, PT ;  /* 0x000000090200720c */ /* 0x040fe20003fc4070 */
[----:B------:R-:W-:Y:S01]  /*64d0*/  @!P3 IMAD.IADD R5, R5, 0x1, -R2 ;  /* 0x000000010505b824 */ /* 0x000fe200078e0a02 */
[C---:B------:R-:W-:Y:S01]  /*64e0*/  ISETP.GT.U32.AND P3, PT, R2.reuse, R10, PT ;  /* 0x0000000a0200720c */ /* 0x040fe20003f64070 */
[----:B------:R-:W-:Y:S02]  /*64f0*/  IMAD.MOV R6, RZ, RZ, -R16 ;  /* 0x000000ffff067224 */ /* 0x000fe400078e0a10 */
[----:B------:R-:W-:Y:S02]  /*6500*/  VIADD R244, R3, 0x1ba ;  /* 0x000001ba03f47836 */ /* 0x000fe40000000000 */
[----:B------:R-:W-:Y:S02]  /*6510*/  IMAD R6, R2, R6, R12 ;  /* 0x0000000602067224 */ /* 0x000fe400078e020c */
[----:B------:R-:W-:-:S03]  /*6520*/  IMAD.HI.U32 R7, R4, R8, RZ ;  /* 0x0000000804077227 */ /* 0x000fc600078e00ff */
[C---:B------:R-:W-:Y:S01]  /*6530*/  ISETP.GT.U32.AND P2, PT, R2.reuse, R6, PT ;  /* 0x000000060200720c */ /* 0x040fe20003f44070 */
[----:B------:R-:W-:Y:S01]  /*6540*/  IMAD.MOV.U32 R16, RZ, RZ, R5 ;  /* 0x000000ffff107224 */ /* 0x000fe200078e0005 */
[----:B------:R-:W-:Y:S01]  /*6550*/  IABS R5, R244 ;  /* 0x000000f400057213 */ /* 0x000fe20000000000 */
[--C-:B------:R-:W-:Y:S02]  /*6560*/  @!P5 IMAD.IADD R11, R11, 0x1, -R2.reuse ;  /* 0x000000010b0bd824 */ /* 0x100fe400078e0a02 */
[----:B------:R-:W-:Y:S02]  /*6570*/  IMAD.MOV R7, RZ, RZ, -R7 ;  /* 0x000000ffff077224 */ /* 0x000fe400078e0a07 */
[--C-:B------:R-:W-:Y:S01]  /*6580*/  @!P6 IMAD.IADD R9, R9, 0x1, -R2.reuse ;  /* 0x000000010909e824 */ /* 0x100fe200078e0a02 */
[----:B------:R-:W-:Y:S01]  /*6590*/  ISETP.GT.U32.AND P6, PT, R2, R11, PT ;  /* 0x0000000b0200720c */ /* 0x000fe20003fc4070 */
[----:B------:R-:W-:Y:S02]  /*65a0*/  @!P3 IMAD.IADD R10, R10, 0x1, -R2 ;  /* 0x000000010a0ab824 */ /* 0x000fe400078e0a02 */
[----:B------:R-:W-:-:S02]  /*65b0*/  IMAD R7, R2, R7, R8 ;  /* 0x0000000702077224 */ /* 0x000fc400078e0208 */
[----:B------:R-:W-:Y:S01]  /*65c0*/  IMAD.HI.U32 R8, R4, R5, RZ ;  /* 0x0000000504087227 */ /* 0x000fe200078e00ff */
[----:B------:R-:W-:-:S03]  /*65d0*/  ISETP.GT.U32.AND P5, PT, R2, R10, PT ;  /* 0x0000000a0200720c */ /* 0x000fc60003fa4070 */
[----:B------:R-:W-:Y:S02]  /*65e0*/  IMAD.MOV R8, RZ, RZ, -R8 ;  /* 0x000000ffff087224 */ /* 0x000fe400078e0a08 */
[--C-:B------:R-:W-:Y:S01]  /*65f0*/  @!P2 IMAD.IADD R6, R6, 0x1, -R2.reuse ;  /* 0x000000010606a824 */ /* 0x100fe200078e0a02 */
[----:B------:R-:W-:Y:S01]  /*6600*/  ISETP.GE.AND P2, PT, R246, RZ, PT ;  /* 0x000000fff600720c */ /* 0x000fe20003f46270 */
[C---:B------:R-:W-:Y:S02]  /*6610*/  IMAD R5, R2.reuse, R8, R5 ;  /* 0x0000000802057224 */ /* 0x040fe400078e0205 */
[----:B------:R-:W-:Y:S01]  /*6620*/  @!P6 IMAD.IADD R11, R11, 0x1, -R2 ;  /* 0x000000010b0be824 */ /* 0x000fe200078e0a02 */
[C---:B------:R-:W-:Y:S01]  /*6630*/  ISETP.GT.U32.AND P3, PT, R2.reuse, R6, PT ;  /* 0x000000060200720c */ /* 0x040fe20003f64070 */
[----:B------:R-:W-:Y:S01]  /*6640*/  @!P4 IMAD.MOV R16, RZ, RZ, -R16 ;  /* 0x000000ffff10c224 */ /* 0x000fe200078e0a10 */
[----:B------:R-:W-:Y:S01]  /*6650*/  ISETP.GT.U32.AND P6, PT, R2, R5, PT ;  /* 0x000000050200720c */ /* 0x000fe20003fc4070 */
[----:B------:R-:W-:Y:S01]  /*6660*/  @!P1 IMAD.MOV R0, RZ, RZ, -R0 ;  /* 0x000000ffff009224 */ /* 0x000fe200078e0a00 */
[----:B------:R-:W-:Y:S01]  /*6670*/  ISETP.GE.AND P4, PT, R245, RZ, PT ;  /* 0x000000fff500720c */ /* 0x000fe20003f86270 */
[--C-:B------:R-:W-:Y:S01]  /*6680*/  @!P5 IMAD.IADD R10, R10, 0x1, -R2.reuse ;  /* 0x000000010a0ad824 */ /* 0x100fe200078e0a02 */
[C---:B------:R-:W-:Y:S01]  /*6690*/  ISETP.GT.U32.AND P5, PT, R2.reuse, R7, PT ;  /* 0x000000070200720c */ /* 0x040fe20003fa4070 */
[C---:B------:R-:W-:Y:S01]  /*66a0*/  VIADD R245, R3.reuse, 0x1b9 ;  /* 0x000001b903f57836 */ /* 0x040fe20000000000 */
[----:B------:R-:W-:Y:S01]  /*66b0*/  STL [R1+0x5b4], R16 ;  /* 0x0005b41001007387 */ /* 0x000fe20000100800 */
[----:B------:R-:W-:Y:S01]  /*66c0*/  VIADD R246, R3, 0x1b8 ;  /* 0x000001b803f67836 */ /* 0x000fe20000000000 */
[----:B------:R-:W-:Y:S01]  /*66d0*/  ISETP.GT.U32.AND P1, PT, R2, R9, PT ;  /* 0x000000090200720c */ /* 0x000fe20003f24070 */
[----:B------:R-:W-:Y:S01]  /*66e0*/  @!P2 IMAD.MOV R11, RZ, RZ, -R11 ;  /* 0x000000ffff0ba224 */ /* 0x000fe200078e0a0b */
[----:B------:R0:W-:Y:S01]  /*66f0*/  STL [R1+0x5b0], R0 ;  /* 0x0005b00001007387 */ /* 0x0001e20000100800 */
[--C-:B------:R-:W-:Y:S01]  /*6700*/  @!P3 IMAD.IADD R6, R6, 0x1, -R2.reuse ;  /* 0x000000010606b824 */ /* 0x100fe200078e0a02 */
[----:B------:R-:W-:Y:S01]  /*6710*/  IABS R12, R246 ;  /* 0x000000f6000c7213 */ /* 0x000fe20000000000 */
[----:B------:R-:W-:Y:S01]  /*6720*/  @!P6 IMAD.IADD R5, R5, 0x1, -R2 ;  /* 0x000000010505e824 */ /* 0x000fe200078e0a02 */
[----:B------:R-:W-:Y:S01]  /*6730*/  ISETP.GE.AND P3, PT, R247, RZ, PT ;  /* 0x000000fff700720c */ /* 0x000fe20003f66270 */
[----:B------:R-:W-:Y:S01]  /*6740*/  IMAD.MOV.U32 R15, RZ, RZ, R6 ;  /* 0x000000ffff0f7224 */ /* 0x000fe200078e0006 */
[----:B------:R-:W-:Y:S01]  /*6750*/  ISETP.GE.AND P2, PT, R245, RZ, PT ;  /* 0x000000fff500720c */ /* 0x000fe20003f46270 */
[----:B------:R-:W-:Y:S01]  /*6760*/  @!P5 IMAD.IADD R7, R7, 0x1, -R2 ;  /* 0x000000010707d824 */ /* 0x000fe200078e0a02 */
[----:B------:R-:W-:Y:S01]  /*6770*/  ISETP.GT.U32.AND P6, PT, R2, R5, PT ;  /* 0x000000050200720c */ /* 0x000fe20003fc4070 */
[----:B------:R-:W-:Y:S01]  /*6780*/  IMAD.HI.U32 R14, R4, R12, RZ ;  /* 0x0000000c040e7227 */ /* 0x000fe200078e00ff */
[----:B0-----:R-:W-:-:S02]  /*6790*/  IABS R0, R245 ;  /* 0x000000f500007213 */ /* 0x001fc40000000000 */
[----:B------:R-:W-:Y:S01]  /*67a0*/  ISETP.GE.AND P5, PT, R244, RZ, PT ;  /* 0x000000fff400720c */ /* 0x000fe20003fa6270 */
[----:B------:R-:W-:Y:S01]  /*67b0*/  @!P0 IMAD.MOV R15, RZ, RZ, -R15 ;  /* 0x000000ffff0f8224 */ /* 0x000fe200078e0a0f */
[----:B------:R-:W-:Y:S01]  /*67c0*/  ISETP.GT.U32.AND P0, PT, R2, R7, PT ;  /* 0x000000070200720c */ /* 0x000fe20003f04070 */
[----:B------:R-:W-:-:S03]  /*67d0*/  IMAD.HI.U32 R13, R4, R0, RZ ;  /* 0x00000000040d7227 */ /* 0x000fc600078e00ff */
[----:B------:R-:W-:Y:S01]  /*67e0*/  STL [R1+0x5ac], R15 ;  /* 0x0005ac0f01007387 */ /* 0x000fe20000100800 */
[----:B------:R-:W-:Y:S02]  /*67f0*/  IMAD.MOV R13, RZ, RZ, -R13 ;  /* 0x000000ffff0d7224 */ /* 0x000fe400078e0a0d */
[----:B------:R-:W-:Y:S02]  /*6800*/  IMAD.MOV R6, RZ, RZ, -R14 ;  /* 0x000000ffff067224 */ /* 0x000fe400078e0a0e */
[C---:B------:R-:W-:Y:S02]  /*6810*/  IMAD R0, R2.reuse, R13, R0 ;  /* 0x0000000d02007224 */ /* 0x040fe400078e0200 */
[----:B------:R-:W-:Y:S01]  /*6820*/  @!P1 IMAD.IADD R9, R9, 0x1, -R2 ;  /* 0x0000000109099824 */ /* 0x000fe200078e0a02 */
[----:B------:R-:W-:Y:S01]  /*6830*/  ISETP.GE.AND P1, PT, R239, RZ, PT ;  /* 0x000000ffef00720c */ /* 0x000fe20003f26270 */
[----:B------:R-:W-:Y:S01]  /*6840*/  @!P4 IMAD.MOV R10, RZ, RZ, -R10 ;  /* 0x000000ffff0ac224 */ /* 0x000fe200078e0a0a */
[C---:B------:R-:W-:Y:S01]  /*6850*/  ISETP.GT.U32.AND P4, PT, R2.reuse, R0, PT ;  /* 0x000000000200720c */ /* 0x040fe20003f84070 */
[----:B------:R-:W-:-:S02]  /*6860*/  IMAD R6, R2, R6, R12 ;  /* 0x0000000602067224 */ /* 0x000fc400078e020c */
[--C-:B------:R-:W-:Y:S01]  /*6870*/  @!P6 IMAD.IADD R5, R5, 0x1, -R2.reuse ;  /* 0x000000010505e824 */ /* 0x100fe200078e0a02 */
[----:B------:R0:W-:Y:S01]  /*6880*/  STL [R1+0x5a8], R10 ;  /* 0x0005a80a01007387 */ /* 0x0001e20000100800 */
[----:B------:R-:W-:Y:S01]  /*6890*/  VIADD R247, R3, 0x1b7 ;  /* 0x000001b703f77836 */ /* 0x000fe20000000000 */
[----:B------:R-:W-:Y:S01]  /*68a0*/  ISETP.GT.U32.AND P6, PT, R2, R6, PT ;  /* 0x000000060200720c */ /* 0x000fe20003fc4070 */
[--C-:B------:R-:W-:Y:S01]  /*68b0*/  @!P0 IMAD.IADD R7, R7, 0x1, -R2.reuse ;  /* 0x0000000107078824 */ /* 0x100fe200078e0a02 */
[----:B------:R1:W-:Y:S01]  /*68c0*/  STL [R1+0x5a4], R11 ;  /* 0x0005a40b01007387 */ /* 0x0003e20000100800 */
[----:B------:R-:W-:Y:S01]  /*68d0*/  @!P3 IMAD.MOV R9, RZ, RZ, -R9 ;  /* 0x000000ffff09b224 */ /* 0x000fe200078e0a09 */
[----:B------:R-:W-:Y:S01]  /*68e0*/  IABS R8, R247 ;  /* 0x000000f700087213 */ /* 0x000fe20000000000 */
[----:B------:R-:W-:Y:S01]  /*68f0*/  @!P1 IMAD.MOV R7, RZ, RZ, -R7 ;  /* 0x000000ffff079224 */ /* 0x000fe200078e0a07 */
[----:B------:R-:W-:Y:S01]  /*6900*/  ISETP.GE.AND P0, PT, R247, RZ, PT ;  /* 0x000000fff700720c */ /* 0x000fe20003f06270 */
[----:B------:R-:W-:Y:S01]  /*6910*/  VIADD R247, R3, 0x1b6 ;  /* 0x000001b603f77836 */ /* 0x000fe20000000000 */
[----:B------:R-:W-:Y:S01]  /*6920*/  STL [R1+0x5a0], R9 ;  /* 0x0005a00901007387 */ /* 0x000fe20000100800 */
[----:B------:R-:W-:Y:S01]  /*6930*/  @!P4 IMAD.IADD R0, R0, 0x1, -R2 ;  /* 0x000000010000c824 */ /* 0x000fe200078e0a02 */
[----:B------:R-:W-:Y:S01]  /*6940*/  ISETP.GE.AND P3, PT, R246, RZ, PT ;  /* 0x000000fff600720c */ /* 0x000fe20003f66270 */
[----:B------:R-:W-:Y:S01]  /*6950*/  IMAD.HI.U32 R13, R4, R8, RZ ;  /* 0x00000008040d7227 */ /* 0x000fe200078e00ff */
[----:B------:R2:W-:Y:S01]  /*6960*/  STL [R1+0x59c], R7 ;  /* 0x00059c0701007387 */ /* 0x0005e20000100800 */
[----:B------:R-:W-:-:S02]  /*6970*/  ISETP.GE.AND P1, PT, R247, RZ, PT ;  /* 0x000000fff700720c */ /* 0x000fc40003f26270 */
[----:B------:R-:W-:Y:S01]  /*6980*/  @!P6 IMAD.IADD R6, R6, 0x1, -R2 ;  /* 0x000000010606e824 */ /* 0x000fe200078e0a02 */
[C---:B------:R-:W-:Y:S01]  /*6990*/  ISETP.GT.U32.AND P4, PT, R2.reuse, R0, PT ;  /* 0x000000000200720c */ /* 0x040fe20003f84070 */
[----:B0-----:R-:W-:Y:S01]  /*69a0*/  IMAD.MOV.U32 R10, RZ, RZ, R5 ;  /* 0x000000ffff0a7224 */ /* 0x001fe200078e0005 */
[----:B-1----:R-:W-:Y:S01]  /*69b0*/  IABS R11, R236 ;  /* 0x000000ec000b7213 */ /* 0x002fe20000000000 */
[----:B------:R-:W-:Y:S01]  /*69c0*/  IMAD.MOV R13, RZ, RZ, -R13 ;  /* 0x000000ffff0d7224 */ /* 0x000fe200078e0a0d */
[C---:B------:R-:W-:Y:S01]  /*69d0*/  ISETP.GT.U32.AND P6, PT, R2.reuse, R6, PT ;  /* 0x000000060200720c */ /* 0x040fe20003fc4070 */
[C---:B------:R-:W-:Y:S01]  /*69e0*/  VIADD R246, R3.reuse, 0x1b5 ;  /* 0x000001b503f67836 */ /* 0x040fe20000000000 */
[----:B--2---:R-:W-:Y:S01]  /*69f0*/  IABS R7, R247 ;  /* 0x000000f700077213 */ /* 0x004fe20000000000 */
[----:B------:R-:W-:Y:S02]  /*6a00*/  IMAD R9, R2, R13, R8 ;  /* 0x0000000d02097224 */ /* 0x000fe400078e0208 */
[----:B------:R-:W-:Y:S01]  /*6a10*/  VIADD R247, R3, 0x1b4 ;  /* 0x000001b403f77836 */ /* 0x000fe20000000000 */
[----:B------:R-:W-:Y:S01]  /*6a20*/  IABS R12, R246 ;  /* 0x000000f6000c7213 */ /* 0x000fe20000000000 */
[----:B------:R-:W-:-:S03]  /*6a30*/  IMAD.HI.U32 R5, R4, R7, RZ ;  /* 0x0000000704057227 */ /* 0x000fc600078e00ff */
[----:B------:R-:W-:Y:S01]  /*6a40*/  IABS R13, R247 ;  /* 0x000000f7000d7213 */ /* 0x000fe20000000000 */
[----:B------:R-:W-:Y:S02]  /*6a50*/  IMAD.MOV R5, RZ, RZ, -R5 ;  /* 0x000000ffff057224 */ /* 0x000fe400078e0a05 */
[--C-:B------:R-:W-:Y:S01]  /*6a60*/  @!P4 IMAD.IADD R0, R0, 0x1, -R2.reuse ;  /* 0x000000010000c824 */ /* 0x100fe200078e0a02 */
[C---:B------:R-:W-:Y:S01]  /*6a70*/  ISETP.GT.U32.AND P4, PT, R2.reuse, R9, PT ;  /* 0x000000090200720c */ /* 0x040fe20003f84070 */
[----:B------:R-:W-:Y:S02]  /*6a80*/  IMAD R7, R2, R5, R7 ;  /* 0x0000000502077224 */ /* 0x000fe400078e0207 */
[----:B------:R-:W-:Y:S02]  /*6a90*/  @!P6 IMAD.IADD R6, R6, 0x1, -R2 ;  /* 0x000000010606e824 */ /* 0x000fe400078e0a02 */
[----:B------:R-:W-:Y:S01]  /*6aa0*/  IMAD.HI.U32 R15, R4, R12, RZ ;  /* 0x0000000c040f7227 */ /* 0x000fe200078e00ff */
[----:B------:R-:W-:-:S03]  /*6ab0*/  ISETP.GT.U32.AND P6, PT, R2, R7, PT ;  /* 0x000000070200720c */ /* 0x000fc60003fc4070 */
[----:B------:R-:W-:Y:S01]  /*6ac0*/  @!P5 IMAD.MOV R10, RZ, RZ, -R10 ;  /* 0x000000ffff0ad224 */ /* 0x000fe200078e0a0a */
[----:B------:R-:W-:Y:S01]  /*6ad0*/  ISETP.GE.AND P5, PT, R246, RZ, PT ;  /* 0x000000fff600720c */ /* 0x000fe20003fa6270 */
[----:B------:R-:W-:-:S03]  /*6ae0*/  IMAD.HI.U32 R14, R4, R13, RZ ;  /* 0x0000000d040e7227 */ /* 0x000fc600078e00ff */
[----:B------:R0:W-:Y:S01]  /*6af0*/  STL [R1+0x598], R10 ;  /* 0x0005980a01007387 */ /* 0x0001e20000100800 */
[----:B------:R-:W-:Y:S01]  /*6b00*/  @!P4 IMAD.IADD R9, R9, 0x1, -R2 ;  /* 0x000000010909c824 */ /* 0x000fe200078e0a02 */
[----:B------:R-:W-:Y:S01]  /*6b10*/  ISETP.GE.AND P4, PT, R247, RZ, PT ;  /* 0x000000fff700720c */ /* 0x000fe20003f86270 */
[----:B------:R-:W-:-:S04]  /*6b20*/  IMAD.HI.U32 R8, R4, R11, RZ ;  /* 0x0000000b04087227 */ /* 0x000fc800078e00ff */
[----:B------:R-:W-:Y:S01]  /*6b30*/  @!P6 IMAD.IADD R7, R7, 0x1, -R2 ;  /* 0x000000010707e824 */ /* 0x000fe200078e0a02 */
[C---:B------:R-:W-:Y:S01]  /*6b40*/  ISETP.GT.U32.AND P6, PT, R2.reuse, R9, PT ;  /* 0x000000090200720c */ /* 0x040fe20003fc4070 */
[----:B------:R-:W-:Y:S01]  /*6b50*/  IMAD.MOV R15, RZ, RZ, -R15 ;  /* 0x000000ffff0f7224 */ /* 0x000fe200078e0a0f */
[----:B0-----:R-:W-:Y:S01]  /*6b60*/  IABS R10, R237 ;  /* 0x000000ed000a7213 */ /* 0x001fe20000000000 */
[----:B------:R-:W-:Y:S02]  /*6b70*/  IMAD.MOV R14, RZ, RZ, -R14 ;  /* 0x000000ffff0e7224 */ /* 0x000fe400078e0a0e */
[----:B------:R-:W-:Y:S02]  /*6b80*/  IMAD.MOV R8, RZ, RZ, -R8 ;  /* 0x000000ffff087224 */ /* 0x000fe400078e0a08 */
[----:B------:R-:W-:Y:S02]  /*6b90*/  IMAD R12, R2, R15, R12 ;  /* 0x0000000f020c7224 */ /* 0x000fe400078e020c */
[----:B------:R-:W-:-:S02]  /*6ba0*/  VIADD R247, R3, 0x1b1 ;  /* 0x000001b103f77836 */ /* 0x000fc40000000000 */
[----:B------:R-:W-:Y:S01]  /*6bb0*/  @!P2 IMAD.MOV R0, RZ, RZ, -R0 ;  /* 0x000000ffff00a224 */ /* 0x000fe200078e0a00 */
[C---:B------:R-:W-:Y:S01]  /*6bc0*/  ISETP.GT.U32.AND P2, PT, R2.reuse, R7, PT ;  /* 0x000000070200720c */ /* 0x040fe20003f44070 */
[C---:B------:R-:W-:Y:S01]  /*6bd0*/  IMAD R13, R2.reuse, R14, R13 ;  /* 0x0000000e020d7224 */ /* 0x040fe200078e020d */
[----:B------:R-:W-:Y:S01]  /*6be0*/  IABS R14, R238 ;  /* 0x000000ee000e7213 */ /* 0x000fe20000000000 */
[----:B------:R-:W-:Y:S01]  /*6bf0*/  @!P3 IMAD.MOV R6, RZ, RZ, -R6 ;  /* 0x000000ffff06b224 */ /* 0x000fe200078e0a06 */
[C---:B------:R-:W-:Y:S01]  /*6c00*/  ISETP.GT.U32.AND P3, PT, R2.reuse, R12, PT ;  /* 0x0000000c0200720c */ /* 0x040fe20003f64070 */
[----:B------:R-:W-:Y:S01]  /*6c10*/  IMAD R11, R2, R8, R11 ;  /* 0x00000008020b7224 */ /* 0x000fe200078e020b */
[----:B------:R-:W-:Y:S01]  /*6c20*/  IABS R8, R247 ;  /* 0x000000f700087213 */ /* 0x000fe20000000000 */
[----:B------:R-:W-:Y:S01]  /*6c30*/  IMAD.HI.U32 R5, R4, R10, RZ ;  /* 0x0000000a04057227 */ /* 0x000fe200078e00ff */
[----:B------:R-:W-:Y:S03]  /*6c40*/  STL [R1+0x594], R0 ;  /* 0x0005940001007387 */ /* 0x000fe60000100800 */
[----:B------:R-:W-:Y:S01]  /*6c50*/  @!P6 IMAD.IADD R9, R9, 0x1, -R2 ;  /* 0x000000010909e824 */ /* 0x000fe200078e0a02 */
[----:B------:R0:W-:Y:S01]  /*6c60*/  STL [R1+0x590], R6 ;  /* 0x0005900601007387 */ /* 0x0001e20000100800 */
[----:B------:R-:W-:Y:S01]  /*6c70*/  ISETP.GT.U32.AND P6, PT, R2, R13, PT ;  /* 0x0000000d0200720c */ /* 0x000fe20003fc4070 */
[----:B------:R-:W-:-:S02]  /*6c80*/  IMAD.MOV R5, RZ, RZ, -R5 ;  /* 0x000000ffff057224 */ /* 0x000fc400078e0a05 */
[----:B------:R-:W-:Y:S01]  /*6c90*/  @!P2 IMAD.IADD R7, R7, 0x1, -R2 ;  /* 0x000000010707a824 */ /* 0x000fe200078e0a02 */
[C---:B------:R-:W-:Y:S01]  /*6ca0*/  ISETP.GT.U32.AND P2, PT, R2.reuse, R11, PT ;  /* 0x0000000b0200720c */ /* 0x040fe20003f44070 */
[----:B------:R-:W-:Y:S02]  /*6cb0*/  IMAD R10, R2, R5, R10 ;  /* 0x00000005020a7224 */ /* 0x000fe400078e020a */
[----:B------:R-:W-:Y:S02]  /*6cc0*/  @!P3 IMAD.IADD R12, R12, 0x1, -R2 ;  /* 0x000000010c0cb824 */ /* 0x000fe400078e0a02 */
[----:B0-----:R-:W-:Y:S01]  /*6cd0*/  IMAD.MOV.U32 R6, RZ, RZ, R14 ;  /* 0x000000ffff067224 */ /* 0x001fe200078e000e */
[----:B------:R-:W-:Y:S01]  /*6ce0*/  ISETP.GT.U32.AND P3, PT, R2, R10, PT ;  /* 0x0000000a0200720c */ /* 0x000fe20003f64070 */
[----:B------:R-:W-:-:S04]  /*6cf0*/  IMAD.HI.U32 R14, R4, R8, RZ ;  /* 0x00000008040e7227 */ /* 0x000fc800078e00ff */
[----:B------:R-:W-:Y:S02]  /*6d00*/  IMAD.MOV R14, RZ, RZ, -R14 ;  /* 0x000000ffff0e7224 */ /* 0x000fe400078e0a0e */
[----:B------:R-:W-:Y:S02]  /*6d10*/  @!P6 IMAD.IADD R13, R13, 0x1, -R2 ;  /* 0x000000010d0de824 */ /* 0x000fe400078e0a02 */
[C---:B------:R-:W-:Y:S02]  /*6d20*/  IMAD R8, R2.reuse, R14, R8 ;  /* 0x0000000e02087224 */ /* 0x040fe400078e0208 */
[C---:B------:R-:W-:Y:S02]  /*6d30*/  VIADD R239, R3.reuse, 0x1af ;  /* 0x000001af03ef7836 */ /* 0x040fe40000000000 */
[----:B------:R-:W-:Y:S01]  /*6d40*/  VIADD R244, R3, 0x1ae ;  /* 0x000001ae03f47836 */ /* 0x000fe20000000000 */
[----:B------:R-:W-:Y:S01]  /*6d50*/  ISETP.GT.U32.AND P6, PT, R2, R8, PT ;  /* 0x000000080200720c */ /* 0x000fe20003fc4070 */
[----:B------:R-:W-:Y:S01]  /*6d60*/  IMAD.MOV.U32 R17, RZ, RZ, R9 ;  /* 0x000000ffff117224 */ /* 0x000fe200078e0009 */
[----:B------:R-:W-:Y:S01]  /*6d70*/  IABS R5, R239 ;  /* 0x000000ef00057213 */ /* 0x000fe20000000000 */
[--C-:B------:R-:W-:Y:S01]  /*6d80*/  @!P2 IMAD.IADD R11, R11, 0x1, -R2.reuse ;  /* 0x000000010b0ba824 */ /* 0x100fe200078e0a02 */
[----:B------:R-:W-:Y:S01]  /*6d90*/  IABS R0, R244 ;  /* 0x000000f400007213 */ /* 0x000fe20000000000 */
[----:B------:R-:W-:Y:S01]  /*6da0*/  @!P3 IMAD.IADD R10, R10, 0x1, -R2 ;  /* 0x000000010a0ab824 */ /* 0x000fe200078e0a02 */
[C---:B------:R-:W-:Y:S01]  /*6db0*/  ISETP.GT.U32.AND P2, PT, R2.reuse, R12, PT ;  /* 0x0000000c0200720c */ /* 0x040fe20003f44070 */
[----:B------:R-:W-:Y:S01]  /*6dc0*/  @!P0 IMAD.MOV R17, RZ, RZ, -R17 ;  /* 0x000000ffff118224 */ /* 0x000fe200078e0a11 */
[----:B------:R-:W-:Y:S01]  /*6dd0*/  ISETP.GT.U32.AND P0, PT, R2, R13, PT ;  /* 0x0000000d0200720c */ /* 0x000fe20003f04070 */
[----:B------:R-:W-:Y:S01]  /*6de0*/  IMAD.HI.U32 R16, R4, R6, RZ ;  /* 0x0000000604107227 */ /* 0x000fe200078e00ff */
[----:B------:R-:W-:-:S02]  /*6df0*/  ISETP.GT.U32.AND P3, PT, R2, R11, PT ;  /* 0x0000000b0200720c */ /* 0x000fc40003f64070 */
[----:B------:R-:W-:Y:S01]  /*6e00*/  STL [R1+0x58c], R17 ;  /* 0x00058c1101007387 */ /* 0x000fe20000100800 */
[----:B------:R-:W-:-:S04]  /*6e10*/  IMAD.HI.U32 R15, R4, R5, RZ ;  /* 0x00000005040f7227 */ /* 0x000fc800078e00ff */
[----:B------:R-:W-:Y:S01]  /*6e20*/  @!P6 IMAD.IADD R8, R8, 0x1, -R2 ;  /* 0x000000010808e824 */ /* 0x000fe200078e0a02 */
[----:B------:R-:W-:Y:S01]  /*6e30*/  ISETP.GT.U32.AND P6, PT, R2, R10, PT ;  /* 0x0000000a0200720c */ /* 0x000fe20003fc4070 */
[----:B------:R-:W-:Y:S02]  /*6e40*/  IMAD.MOV R16, RZ, RZ, -R16 ;  /* 0x000000ffff107224 */ /* 0x000fe400078e0a10 */
[----:B------:R-:W-:-:S04]  /*6e50*/  IMAD.HI.U32 R14, R4, R0, RZ ;  /* 0x00000000040e7227 */ /* 0x000fc800078e00ff */
[----:B------:R-:W-:Y:S02]  /*6e60*/  IMAD.MOV R15, RZ, RZ, -R15 ;  /* 0x000000ffff0f7224 */ /* 0x000fe400078e0a0f */
[----:B------:R-:W-:Y:S01]  /*6e70*/  @!P1 IMAD.MOV R7, RZ, RZ, -R7 ;  /* 0x000000ffff079224 */ /* 0x000fe200078e0a07 */
[C---:B------:R-:W-:Y:S01]  /*6e80*/  ISETP.GT.U32.AND P1, PT, R2.reuse, R8, PT ;  /* 0x000000080200720c */ /* 0x040fe20003f24070 */
[C---:B------:R-:W-:Y:S02]  /*6e90*/  IMAD R6, R2.reuse, R16, R6 ;  /* 0x0000001002067224 */ /* 0x040fe400078e0206 */
[----:B------:R-:W-:Y:S01]  /*6ea0*/  IMAD.MOV R14, RZ, RZ, -R14 ;  /* 0x000000ffff0e7224 */ /* 0x000fe200078e0a0e */
[----:B------:R0:W-:Y:S01]  /*6eb0*/  STL [R1+0x588], R7 ;  /* 0x0005880701007387 */ /* 0x0001e20000100800 */
[C---:B------:R-:W-:Y:S02]  /*6ec0*/  IMAD R5, R2.reuse, R15, R5 ;  /* 0x0000000f02057224 */ /* 0x040fe400078e0205 */
[----:B------:R-:W-:-:S02]  /*6ed0*/  IMAD R0, R2, R14, R0 ;  /* 0x0000000e02007224 */ /* 0x000fc400078e0200 */
[----:B------:R-:W-:Y:S02]  /*6ee0*/  VIADD R245, R3, 0x1ad ;  /* 0x000001ad03f57836 */ /* 0x000fe40000000000 */
[--C-:B------:R-:W-:Y:S01]  /*6ef0*/  @!P2 IMAD.IADD R12, R12, 0x1, -R2.reuse ;  /* 0x000000010c0ca824 */ /* 0x100fe200078e0a02 */
[C---:B------:R-:W-:Y:S01]  /*6f00*/  ISETP.GT.U32.AND P2, PT, R2.reuse, R6, PT ;  /* 0x000000060200720c */ /* 0x040fe20003f44070 */
[--C-:B------:R-:W-:Y:S01]  /*6f10*/  @!P0 IMAD.IADD R13, R13, 0x1, -R2.reuse ;  /* 0x000000010d0d8824 */ /* 0x100fe200078e0a02 */
[----:B------:R-:W-:Y:S01]  /*6f20*/  ISETP.GT.U32.AND P0, PT, R2, R5, PT ;  /* 0x000000050200720c */ /* 0x000fe20003f04070 */
[--C-:B------:R-:W-:Y:S01]  /*6f30*/  @!P6 IMAD.IADD R10, R10, 0x1, -R2.reuse ;  /* 0x000000010a0ae824 */ /* 0x100fe200078e0a02 */
[----:B------:R-:W-:Y:S01]  /*6f40*/  IABS R9, R245 ;  /* 0x000000f500097213 */ /* 0x000fe20000000000 */
[--C-:B------:R-:W-:Y:S01]  /*6f50*/  @!P3 IMAD.IADD R11, R11, 0x1, -R2.reuse ;  /* 0x000000010b0bb824 */ /* 0x100fe200078e0a02 */
[----:B------:R-:W-:Y:S01]  /*6f60*/  ISETP.GT.U32.AND P6, PT, R2, R0, PT ;  /* 0x000000000200720c */ /* 0x000fe20003fc4070 */
[----:B------:R-:W-:Y:S01]  /*6f70*/  @!P1 IMAD.IADD R8, R8, 0x1, -R2 ;  /* 0x0000000108089824 */ /* 0x000fe200078e0a02 */
[----:B------:R-:W-:Y:S01]  /*6f80*/  ISETP.GE.AND P3, PT, R236, RZ, PT ;  /* 0x000000ffec00720c */ /* 0x000fe20003f66270 */
[----:B------:R-:W-:Y:S01]  /*6f90*/  VIADD R246, R3, 0x1ac ;  /* 0x000001ac03f67836 */ /* 0x000fe20000000000 */
[----:B------:R-:W-:Y:S01]  /*6fa0*/  ISETP.GE.AND P1, PT, R237, RZ, PT ;  /* 0x000000ffed00720c */ /* 0x000fe20003f26270 */
[----:B------:R-:W-:-:S03]  /*6fb0*/  IMAD.HI.U32 R15, R4, R9, RZ ;  /* 0x00000009040f7227 */ /* 0x000fc600078e00ff */
[----:B0-----:R-:W-:Y:S01]  /*6fc0*/  IABS R7, R246 ;  /* 0x000000f600077213 */ /* 0x001fe20000000000 */
[--C-:B------:R-:W-:Y:S01]  /*6fd0*/  @!P2 IMAD.IADD R6, R6, 0x1, -R2.reuse ;  /* 0x000000010606a824 */ /* 0x100fe200078e0a02 */
[----:B------:R-:W-:Y:S01]  /*6fe0*/  ISETP.GE.AND P2, PT, R247, RZ, PT ;  /* 0x000000fff700720c */ /* 0x000fe20003f46270 */
[----:B------:R-:W-:Y:S02]  /*6ff0*/  IMAD.MOV R15, RZ, RZ, -R15 ;  /* 0x000000ffff0f7224 */ /* 0x000fe400078e0a0f */
[----:B------:R-:W-:Y:S01]  /*7000*/  @!P0 IMAD.IADD R5, R5, 0x1, -R2 ;  /* 0x0000000105058824 */ /* 0x000fe200078e0a02 */
[----:B------:R-:W-:Y:S01]  /*7010*/  ISETP.GE.AND P0, PT, R238, RZ, PT ;  /* 0x000000ffee00720c */ /* 0x000fe20003f06270 */
[----:B------:R-:W-:Y:S02]  /*7020*/  IMAD.MOV.U32 R18, RZ, RZ, R12 ;  /* 0x000000ffff127224 */ /* 0x000fe400078e000c */
[----:B------:R-:W-:Y:S02]  /*7030*/  IMAD.MOV.U32 R17, RZ, RZ, R13 ;  /* 0x000000ffff117224 */ /* 0x000fe400078e000d */
[----:B------:R-:W-:-:S02]  /*7040*/  IMAD R9, R2, R15, R9 ;  /* 0x0000000f02097224 */ /* 0x000fc400078e0209 */
[----:B------:R-:W-:Y:S01]  /*7050*/  @!P6 IMAD.IADD R0, R0, 0x1, -R2 ;  /* 0x000000010000e824 */ /* 0x000fe200078e0a02 */
[C---:B------:R-:W-:Y:S01]  /*7060*/  ISETP.GT.U32.AND P6, PT, R2.reuse, R6, PT ;  /* 0x000000060200720c */ /* 0x040fe20003fc4070 */
[----:B------:R-:W-:Y:S02]  /*7070*/  IMAD.MOV.U32 R13, RZ, RZ, R11 ;  /* 0x000000ffff0d7224 */ /* 0x000fe400078e000b */
[----:B------:R-:W-:Y:S01]  /*7080*/  @!P5 IMAD.MOV R18, RZ, RZ, -R18 ;  /* 0x000000ffff12d224 */ /* 0x000fe200078e0a12 */
[----:B------:R-:W-:Y:S01]  /*7090*/  ISETP.GT.U32.AND P5, PT, R2, R5, PT ;  /* 0x000000050200720c */ /* 0x000fe20003fa4070 */
[----:B------:R-:W-:Y:S02]  /*70a0*/  IMAD.MOV.U32 R11, RZ, RZ, R10 ;  /* 0x000000ffff0b7224 */ /* 0x000fe400078e000a */
[----:B------:R-:W-:Y:S01]  /*70b0*/  IMAD.HI.U32 R14, R4, R7, RZ ;  /* 0x00000007040e7227 */ /* 0x000fe200078e00ff */
[----:B------:R-:W-:Y:S03]  /*70c0*/  STL [R1+0x584], R18 ;  /* 0x0005841201007387 */ /* 0x000fe60000100800 */
[----:B------:R-:W-:-:S02]  /*70d0*/  VIADD R247, R3, 0x1ab ;  /* 0x000001ab03f77836 */ /* 0x000fc40000000000 */
[----:B------:R-:W-:Y:S01]  /*70e0*/  @!P4 IMAD.MOV R17, RZ, RZ, -R17 ;  /* 0x000000ffff11c224 */ /* 0x000fe200078e0a11 */
[C---:B------:R-:W-:Y:S01]  /*70f0*/  ISETP.GT.U32.AND P4, PT, R2.reuse, R0, PT ;  /* 0x000000000200720c */ /* 0x040fe20003f84070 */
[----:B------:R-:W-:Y:S01]  /*7100*/  @!P3 IMAD.MOV R13, RZ, RZ, -R13 ;  /* 0x000000ffff0db224 */ /* 0x000fe200078e0a0d */
[C---:B------:R-:W-:Y:S01]  /*7110*/  ISETP.GT.U32.AND P3, PT, R2.reuse, R9, PT ;  /* 0x000000090200720c */ /* 0x040fe20003f64070 */
[----:B------:R-:W-:Y:S01]  /*7120*/  @!P1 IMAD.MOV R11, RZ, RZ, -R11 ;  /* 0x000000ffff0b9224 */ /* 0x000fe200078e0a0b */
[----:B------:R-:W-:Y:S01]  /*7130*/  ISETP.GE.AND P1, PT, R239, RZ, PT ;  /* 0x000000ffef00720c */ /* 0x000fe20003f26270 */
[----:B------:R-:W-:Y:S01]  /*7140*/  IMAD.MOV R16, RZ, RZ, -R14 ;  /* 0x000000ffff107224 */ /* 0x000fe200078e0a0e */
[----:B------:R-:W-:Y:S01]  /*7150*/  IABS R14, R247 ;  /* 0x000000f7000e7213 */ /* 0x000fe20000000000 */
[----:B------:R-:W-:Y:S01]  /*7160*/  IMAD.MOV.U32 R10, RZ, RZ, R8 ;  /* 0x000000ffff0a7224 */ /* 0x000fe200078e0008 */
[----:B------:R-:W-:Y:S01]  /*7170*/  STL [R1+0x580], R17 ;  /* 0x0005801101007387 */ /* 0x000fe20000100800 */
[----:B------:R-:W-:-:S02]  /*7180*/  IMAD R7, R2, R16, R7 ;  /* 0x0000001002077224 */ /* 0x000fc400078e0207 */
[----:B------:R-:W-:Y:S01]  /*7190*/  IMAD.MOV.U32 R12, RZ, RZ, R14 ;  /* 0x000000ffff0c7224 */ /* 0x000fe200078e000e */
[----:B------:R0:W-:Y:S01]  /*71a0*/  STL [R1+0x57c], R13 ;  /* 0x00057c0d01007387 */ /* 0x0001e20000100800 */
[--C-:B------:R-:W-:Y:S01]  /*71b0*/  @!P6 IMAD.IADD R6, R6, 0x1, -R2.reuse ;  /* 0x000000010606e824 */ /* 0x100fe200078e0a02 */
[----:B------:R-:W-:Y:S01]  /*71c0*/  ISETP.GE.AND P6, PT, R244, RZ, PT ;  /* 0x000000fff400720c */ /* 0x000fe20003fc6270 */
[----:B------:R-:W-:Y:S01]  /*71d0*/  @!P5 IMAD.IADD R5, R5, 0x1, -R2 ;  /* 0x000000010505d824 */ /* 0x000fe200078e0a02 */
[----:B------:R-:W-:Y:S01]  /*71e0*/  STL [R1+0x578], R11 ;  /* 0x0005780b01007387 */ /* 0x000fe20000100800 */
[----:B------:R-:W-:Y:S01]  /*71f0*/  IMAD.HI.U32 R8, R4, R12, RZ ;  /* 0x0000000c04087227 */ /* 0x000fe200078e00ff */
[----:B------:R-:W-:-:S03]  /*7200*/  ISETP.GE.AND P5, PT, R245, RZ, PT ;  /* 0x000000fff500720c */ /* 0x000fc60003fa6270 */
[----:B------:R-:W-:Y:S01]  /*7210*/  @!P2 IMAD.MOV R10, RZ, RZ, -R10 ;  /* 0x000000ffff0aa224 */ /* 0x000fe200078e0a0a */
[----:B------:R-:W-:Y:S01]  /*7220*/  ISETP.GT.U32.AND P2, PT, R2, R7, PT ;  /* 0x000000070200720c */ /* 0x000fe20003f44070 */
[--C-:B------:R-:W-:Y:S01]  /*7230*/  @!P4 IMAD.IADD R0, R0, 0x1, -R2.reuse ;  /* 0x000000010000c824 */ /* 0x100fe200078e0a02 */
[----:B------:R-:W-:Y:S01]  /*7240*/  ISETP.GE.AND P4, PT, R246, RZ, PT ;  /* 0x000000fff600720c */ /* 0x000fe20003f86270 */
[----:B------:R-:W-:Y:S01]  /*7250*/  @!P3 IMAD.IADD R9, R9, 0x1, -R2 ;  /* 0x000000010909b824 */ /* 0x000fe200078e0a02 */
[----:B------:R-:W-:Y:S01]  /*7260*/  ISETP.GE.AND P3, PT, R247, RZ, PT ;  /* 0x000000fff700720c */ /* 0x000fe20003f66270 */
[----:B------:R-:W-:Y:S01]  /*7270*/  @!P0 IMAD.MOV R6, RZ, RZ, -R6 ;  /* 0x000000ffff068224 */ /* 0x000fe200078e0a06 */
[----:B------:R-:W-:Y:S01]  /*7280*/  STL [R1+0x574], R10 ;  /* 0x0005740a01007387 */ /* 0x000fe20000100800 */
[----:B------:R-:W-:Y:S01]  /*7290*/  @!P1 IMAD.MOV R5, RZ, RZ, -R5 ;  /* 0x000000ffff059224 */ /* 0x000fe200078e0a05 */
[----:B------:R-:W-:Y:S01]  /*72a0*/  ISETP.GT.U32.AND P0, PT, R2, R9, PT ;  /* 0x000000090200720c */ /* 0x000fe20003f04070 */
[----:B------:R-:W-:Y:S01]  /*72b0*/  IMAD.MOV R8, RZ, RZ, -R8 ;  /* 0x000000ffff087224 */ /* 0x000fe200078e0a08 */
[----:B------:R-:W-:Y:S01]  /*72c0*/  STL [R1+0x570], R6 ;  /* 0x0005700601007387 */ /* 0x000fe20000100800 */
[----:B------:R-:W-:-:S02]  /*72d0*/  VIADD R247, R3, 0x1aa ;  /* 0x000001aa03f77836 */ /* 0x000fc40000000000 */
[----:B------:R-:W-:Y:S01]  /*72e0*/  VIADD R246, R3, 0x1a9 ;  /* 0x000001a903f67836 */ /* 0x000fe20000000000 */
[----:B------:R1:W-:Y:S01]  /*72f0*/  STL [R1+0x56c], R5 ;  /* 0x00056c0501007387 */ /* 0x0003e20000100800 */
[C---:B------:R-:W-:Y:S01]  /*7300*/  IMAD R12, R2.reuse, R8, R12 ;  /* 0x00000008020c7224 */ /* 0x040fe200078e020c */
[----:B------:R-:W-:Y:S01]  /*7310*/  ISETP.GE.AND P1, PT, R247, RZ, PT ;  /* 0x000000fff700720c */ /* 0x000fe20003f26270 */
[----:B------:R-:W-:Y:S01]  /*7320*/  IMAD.MOV.U32 R8, RZ, RZ, R0 ;  /* 0x000000ffff087224 */ /* 0x000fe200078e0000 */
[----:B0-----:R-:W-:Y:S01]  /*7330*/  IABS R13, R247 ;  /* 0x000000f7000d7213 */ /* 0x001fe20000000000 */
[----:B------:R-:W-:Y:S02]  /*7340*/  VIADD R247, R3, 0x1a8 ;  /* 0x000001a803f77836 */ /* 0x000fe40000000000 */
[----:B------:R-:W-:Y:S01]  /*7350*/  @!P6 IMAD.MOV R8, RZ, RZ, -R8 ;  /* 0x000000ffff08e224 */ /* 0x000fe200078e0a08 */
[C---:B------:R-:W-:Y:S01]  /*7360*/  ISETP.GT.U32.AND P6, PT, R2.reuse, R12, PT ;  /* 0x0000000c0200720c */ /* 0x040fe20003fc4070 */
[--C-:B------:R-:W-:Y:S01]  /*7370*/  @!P2 IMAD.IADD R7, R7, 0x1, -R2.reuse ;  /* 0x000000010707a824 */ /* 0x100fe200078e0a02 */
[----:B-1----:R-:W-:Y:S01]  /*7380*/  IABS R5, R246 ;  /* 0x000000f600057213 */ /* 0x002fe20000000000 */
[----:B------:R-:W-:Y:S01]  /*7390*/  VIADD R237, R3, 0x1a7 ;  /* 0x000001a703ed7836 */ /* 0x000fe20000000000 */
[----:B------:R-:W-:Y:S01]  /*73a0*/  IABS R6, R247 ;  /* 0x000000f700067213 */ /* 0x000fe20000000000 */
[----:B------:R-:W-:Y:S01]  /*73b0*/  @!P0 IMAD.IADD R9, R9, 0x1, -R2 ;  /* 0x0000000109098824 */ /* 0x000fe200078e0a02 */
[----:B------:R-:W-:Y:S01]  /*73c0*/  ISETP.GT.U32.AND P2, PT, R2, R7, PT ;  /* 0x000000070200720c */ /* 0x000fe20003f44070 */
[----:B------:R-:W-:Y:S01]  /*73d0*/  IMAD.MOV.U32 R0, RZ, RZ, R5 ;  /* 0x000000ffff007224 */ /* 0x000fe200078e0005 */
[----:B------:R0:W-:Y:S01]  /*73e0*/  STL [R1+0x568], R8 ;  /* 0x0005680801007387 */ /* 0x0001e20000100800 */
[----:B------:R-:W-:Y:S01]  /*73f0*/  IMAD.HI.U32 R5, R4, R13, RZ ;  /* 0x0000000d04057227 */ /* 0x000fe200078e00ff */
[----:B------:R-:W-:-:S02]  /*7400*/  IABS R10, R237 ;  /* 0x000000ed000a7213 */ /* 0x000fc40000000000 */
[----:B------:R-:W-:Y:S01]  /*7410*/  ISETP.GE.AND P0, PT, R246, RZ, PT ;  /* 0x000000fff600720c */ /* 0x000fe20003f06270 */
[----:B------:R-:W-:Y:S02]  /*7420*/  IMAD.MOV R5, RZ, RZ, -R5 ;  /* 0x000000ffff057224 */ /* 0x000fe400078e0a05 */
[----:B------:R-:W-:-:S04]  /*7430*/  IMAD.HI.U32 R11, R4, R6, RZ ;  /* 0x00000006040b7227 */ /* 0x000fc800078e00ff */
[----:B------:R-:W-:Y:S02]  /*7440*/  IMAD R13, R2, R5, R13 ;  /* 0x00000005020d7224 */ /* 0x000fe400078e020d */
[----:B------:R-:W-:Y:S02]  /*7450*/  IMAD.MOV R5, RZ, RZ, -R11 ;  /* 0x000000ffff057224 */ /* 0x000fe400078e0a0b */
[----:B0-----:R-:W-:-:S04]  /*7460*/  IMAD.HI.U32 R8, R4, R0, RZ ;  /* 0x0000000004087227 */ /* 0x001fc800078e00ff */
[----:B------:R-:W-:Y:S02]  /*7470*/  @!P6 IMAD.IADD R12, R12, 0x1, -R2 ;  /* 0x000000010c0ce824 */ /* 0x000fe400078e0a02 */
[----:B------:R-:W-:Y:S01]  /*7480*/  @!P5 IMAD.MOV R9, RZ, RZ, -R9 ;  /* 0x000000ffff09d224 */ /* 0x000fe200078e0a09 */
[C---:B------:R-:W-:Y:S01]  /*7490*/  ISETP.GT.U32.AND P5, PT, R2.reuse, R13, PT ;  /* 0x0000000d0200720c */ /* 0x040fe20003fa4070 */
[C---:B------:R-:W-:Y:S01]  /*74a0*/  IMAD R6, R2.reuse, R5, R6 ;  /* 0x0000000502067224 */ /* 0x040fe200078e0206 */
[----:B------:R-:W-:Y:S01]  /*74b0*/  ISETP.GT.U32.AND P6, PT, R2, R12, PT ;  /* 0x0000000c0200720c */ /* 0x000fe20003fc4070 */
[----:B------:R-:W-:Y:S01]  /*74c0*/  IMAD.MOV R8, RZ, RZ, -R8 ;  /* 0x000000ffff087224 */ /* 0x000fe200078e0a08 */
[----:B------:R-:W-:Y:S01]  /*74d0*/  STL [R1+0x564], R9 ;  /* 0x0005640901007387 */ /* 0x000fe20000100800 */
[----:B------:R-:W-:-:S04]  /*74e0*/  IMAD.HI.U32 R5, R4, R10, RZ ;  /* 0x0000000a04057227 */ /* 0x000fc800078e00ff */
[----:B------:R-:W-:Y:S01]  /*74f0*/  @!P2 IMAD.IADD R7, R7, 0x1, -R2 ;  /* 0x000000010707a824 */ /* 0x000fe200078e0a02 */
[----:B------:R-:W-:Y:S01]  /*7500*/  ISETP.GE.AND P2, PT, R247, RZ, PT ;  /* 0x000000fff700720c */ /* 0x000fe20003f46270 */
[C---:B------:R-:W-:Y:S02]  /*7510*/  IMAD R0, R2.reuse, R8, R0 ;  /* 0x0000000802007224 */ /* 0x040fe400078e0200 */
[----:B------:R-:W-:Y:S02]  /*7520*/  IMAD.MOV R5, RZ, RZ, -R5 ;  /* 0x000000ffff057224 */ /* 0x000fe400078e0a05 */
[----:B------:R-:W-:Y:S01]  /*7530*/  @!P4 IMAD.MOV R7, RZ, RZ, -R7 ;  /* 0x000000ffff07c224 */ /* 0x000fe200078e0a07 */
[C---:B------:R-:W-:Y:S01]  /*7540*/  ISETP.GT.U32.AND P4, PT, R2.reuse, R0, PT ;  /* 0x000000000200720c */ /* 0x040fe20003f84070 */
[C---:B------:R-:W-:Y:S02]  /*7550*/  IMAD R10, R2.reuse, R5, R10 ;  /* 0x00000005020a7224 */ /* 0x040fe400078e020a */
[--C-:B------:R-:W-:Y:S01]  /*7560*/  @!P5 IMAD.IADD R13, R13, 0x1, -R2.reuse ;  /* 0x000000010d0dd824 */ /* 0x100fe200078e0a02 */
[----:B------:R0:W-:Y:S01]  /*7570*/  STL [R1+0x560], R7 ;  /* 0x0005600701007387 */ /* 0x0001e20000100800 */
[C---:B------:R-:W-:Y:S01]  /*7580*/  VIADD R239, R3.reuse, 0x1a5 ;  /* 0x000001a503ef7836 */ /* 0x040fe20000000000 */
[----:B------:R-:W-:Y:S01]  /*7590*/  ISETP.GT.U32.AND P5, PT, R2, R10, PT ;  /* 0x0000000a0200720c */ /* 0x000fe20003fa4070 */
[----:B------:R-:W-:Y:S01]  /*75a0*/  @!P6 IMAD.IADD R12, R12, 0x1, -R2 ;  /* 0x000000010c0ce824 */ /* 0x000fe200078e0a02 */
[----:B------:R-:W-:Y:S01]  /*75b0*/  ISETP.GT.U32.AND P6, PT, R2, R6, PT ;  /* 0x000000060200720c */ /* 0x000fe20003fc4070 */
[----:B------:R-:W-:-:S02]  /*75c0*/  VIADD R245, R3, 0x1a4 ;  /* 0x000001a403f57836 */ /* 0x000fc40000000000 */
[----:B------:R-:W-:Y:S02]  /*75d0*/  IMAD.MOV.U32 R14, RZ, RZ, R12 ;  /* 0x000000ffff0e7224 */ /* 0x000fe400078e000c */
[----:B------:R-:W-:Y:S01]  /*75e0*/  @!P4 IMAD.IADD R0, R0, 0x1, -R2 ;  /* 0x000000010000c824 */ /* 0x000fe200078e0a02 */
[----:B0-----:R-:W-:Y:S01]  /*75f0*/  IABS R7, R239 ;  /* 0x000000ef00077213 */ /* 0x001fe20000000000 */
[----:B------:R-:W-:Y:S01]  /*7600*/  VIADD R238, R3, 0x1a6 ;  /* 0x000001a603ee7836 */ /* 0x000fe20000000000 */
[----:B------:R-:W-:Y:S01]  /*7610*/  IABS R5, R245 ;  /* 0x000000f500057213 */ /* 0x000fe20000000000 */
[----:B------:R-:W-:Y:S01]  /*7620*/  @!P3 IMAD.MOV R14, RZ, RZ, -R14 ;  /* 0x000000ffff0eb224 */ /* 0x000fe200078e0a0e */
[----:B------:R-:W-:Y:S01]  /*7630*/  ISETP.GT.U32.AND P3, PT, R2, R0, PT ;  /* 0x000000000200720c */ /* 0x000fe20003f64070 */
[----:B------:R-:W-:Y:S01]  /*7640*/  IMAD.HI.U32 R11, R4, R7, RZ ;  /* 0x00000007040b7227 */ /* 0x000fe200078e00ff */
[----:B------:R-:W-:Y:S02]  /*7650*/  ISETP.GT.U32.AND P4, PT, R2, R13, PT ;  /* 0x0000000d0200720c */ /* 0x000fe40003f84070 */
[----:B------:R-:W-:Y:S01]  /*7660*/  IABS R9, R238 ;  /* 0x000000ee00097213 */ /* 0x000fe20000000000 */
[----:B------:R-:W-:Y:S01]  /*7670*/  @!P5 IMAD.IADD R10, R10, 0x1, -R2 ;  /* 0x000000010a0ad824 */ /* 0x000fe200078e0a02 */
[----:B------:R0:W-:Y:S01]  /*7680*/  STL [R1+0x55c], R14 ;  /* 0x00055c0e01007387 */ /* 0x0001e20000100800 */
[----:B------:R-:W-:-:S02]  /*7690*/  IMAD.MOV R11, RZ, RZ, -R11 ;  /* 0x000000ffff0b7224 */ /* 0x000fc400078e0a0b */
[----:B------:R-:W-:Y:S01]  /*76a0*/  @!P6 IMAD.IADD R6, R6, 0x1, -R2 ;  /* 0x000000010606e824 */ /* 0x000fe200078e0a02 */
[C---:B------:R-:W-:Y:S01]  /*76b0*/  ISETP.GT.U32.AND P5, PT, R2.reuse, R10, PT ;  /* 0x0000000a0200720c */ /* 0x040fe20003fa4070 */
[----:B------:R-:W-:Y:S02]  /*76c0*/  IMAD R7, R2, R11, R7 ;  /* 0x0000000b02077224 */ /* 0x000fe400078e0207 */
[----:B------:R-:W-:Y:S01]  /*76d0*/  IMAD.HI.U32 R11, R4, R5, RZ ;  /* 0x00000005040b7227 */ /* 0x000fe200078e00ff */
[----:B------:R-:W-:-:S03]  /*76e0*/  ISETP.GT.U32.AND P6, PT, R2, R6, PT ;  /* 0x000000060200720c */ /* 0x000fc60003fc4070 */
[----:B------:R-:W-:-:S04]  /*76f0*/  IMAD.HI.U32 R8, R4, R9, RZ ;  /* 0x0000000904087227 */ /* 0x000fc800078e00ff */
[----:B------:R-:W-:Y:S02]  /*7700*/  IMAD.MOV R11, RZ, RZ, -R11 ;  /* 0x000000ffff0b7224 */ /* 0x000fe400078e0a0b */
[----:B------:R-:W-:Y:S02]  /*7710*/  IMAD.MOV R8, RZ, RZ, -R8 ;  /* 0x000000ffff087224 */ /* 0x000fe400078e0a08 */
[----:B------:R-:W-:Y:S02]  /*7720*/  VIADD R247, R3, 0x1a3 ;  /* 0x000001a303f77836 */ /* 0x000fe40000000000 */
[--C-:B------:R-:W-:Y:S01]  /*7730*/  @!P3 IMAD.IADD R0, R0, 0x1, -R2.reuse ;  /* 0x000000010000b824 */ /* 0x100fe200078e0a02 */
[C---:B------:R-:W-:Y:S01]  /*7740*/  ISETP.GT.U32.AND P3, PT, R2.reuse, R7, PT ;  /* 0x000000070200720c */ /* 0x040fe20003f64070 */
[----:B------:R-:W-:Y:S02]  /*7750*/  IMAD R5, R2, R11, R5 ;  /* 0x0000000b02057224 */ /* 0x000fe400078e0205 */
[----:B------:R-:W-:-:S02]  /*7760*/  @!P4 IMAD.IADD R13, R13, 0x1, -R2 ;  /* 0x000000010d0dc824 */ /* 0x000fc400078e0a02 */
[----:B------:R-:W-:Y:S01]  /*7770*/  IMAD R9, R2, R8, R9 ;  /* 0x0000000802097224 */ /* 0x000fe200078e0209 */
[----:B------:R-:W-:Y:S01]  /*7780*/  IABS R8, R247 ;  /* 0x000000f700087213 */ /* 0x000fe20000000000 */
[--C-:B------:R-:W-:Y:S01]  /*7790*/  @!P5 IMAD.IADD R10, R10, 0x1, -R2.reuse ;  /* 0x000000010a0ad824 */ /* 0x100fe200078e0a02 */
[C---:B------:R-:W-:Y:S01]  /*77a0*/  ISETP.GT.U32.AND P5, PT, R2.reuse, R5, PT ;  /* 0x000000050200720c */ /* 0x040fe20003fa4070 */
[----:B------:R-:W-:Y:S01]  /*77b0*/  IMAD.MOV.U32 R15, RZ, RZ, R13 ;  /* 0x000000ffff0f7224 */ /* 0x000fe200078e000d */
[----:B------:R-:W-:Y:S01]  /*77c0*/  ISETP.GT.U32.AND P4, PT, R2, R9, PT ;  /* 0x000000090200720c */ /* 0x000fe20003f84070 */
[----:B------:R-:W-:Y:S01]  /*77d0*/  @!P6 IMAD.IADD R6, R6, 0x1, -R2 ;  /* 0x000000010606e824 */ /* 0x000fe200078e0a02 */
[----:B------:R-:W-:Y:S01]  /*77e0*/  ISETP.GE.AND P6, PT, R237, RZ, PT ;  /* 0x000000ffed00720c */ /* 0x000fe20003fc6270 */
[----:B------:R-:W-:Y:S02]  /*77f0*/  VIADD R246, R3, 0x1a2 ;  /* 0x000001a203f67836 */ /* 0x000fe40000000000 */
[----:B0-----:R-:W-:-:S03]  /*7800*/  IMAD.HI.U32 R14, R4, R8, RZ ;  /* 0x00000008040e7227 */ /* 0x001fc600078e00ff */
[----:B------:R-:W-:Y:S01]  /*7810*/  IABS R12, R246 ;  /* 0x000000f6000c7213 */ /* 0x000fe20000000000 */
[----:B------:R-:W-:Y:S02]  /*7820*/  @!P1 IMAD.MOV R15, RZ, RZ, -R15 ;  /* 0x000000ffff0f9224 */ /* 0x000fe400078e0a0f */
[----:B------:R-:W-:Y:S02]  /*7830*/  @!P0 IMAD.MOV R0, RZ, RZ, -R0 ;  /* 0x000000ffff008224 */ /* 0x000fe400078e0a00 */
[----:B------:R-:W-:Y:S01]  /*7840*/  VIADD R244, R3, 0x1a1 ;  /* 0x000001a103f47836 */ /* 0x000fe20000000000 */
[----:B------:R-:W-:Y:S01]  /*7850*/  STL [R1+0x558], R15 ;  /* 0x0005580f01007387 */ /* 0x000fe20000100800 */
[----:B------:R-:W-:Y:S02]  /*7860*/  IMAD.MOV R14, RZ, RZ, -R14 ;  /* 0x000000ffff0e7224 */ /* 0x000fe400078e0a0e */
[----:B------:R-:W-:Y:S01]  /*7870*/  @!P3 IMAD.IADD R7, R7, 0x1, -R2 ;  /* 0x000000010707b824 */ /* 0x000fe200078e0a02 */
[----:B------:R0:W-:Y:S01]  /*7880*/  STL [R1+0x554], R0 ;  /* 0x0005540001007387 */ /* 0x0001e20000100800 */
[C---:B------:R-:W-:Y:S01]  /*7890*/  IMAD R8, R2.reuse, R14, R8 ;  /* 0x0000000e02087224 */ /* 0x040fe200078e0208 */
[----:B------:R-:W-:Y:S01]  /*78a0*/  IABS R11, R244 ;  /* 0x000000f4000b7213 */ /* 0x000fe20000000000 */
[----:B------:R-:W-:Y:S01]  /*78b0*/  @!P5 IMAD.IADD R5, R5, 0x1, -R2 ;  /* 0x000000010505d824 */ /* 0x000fe200078e0a02 */
[----:B------:R-:W-:Y:S01]  /*78c0*/  ISETP.GT.U32.AND P5, PT, R2, R7, PT ;  /* 0x000000070200720c */ /* 0x000fe20003fa4070 */
[----:B------:R-:W-:Y:S01]  /*78d0*/  IMAD.HI.U32 R14, R4, R12, RZ ;  /* 0x0000000c040e7227 */ /* 0x000fe200078e00ff */
[----:B------:R-:W-:-:S02]  /*78e0*/  ISETP.GE.AND P3, PT, R239, RZ, PT ;  /* 0x000000ffef00720c */ /* 0x000fc40003f66270 */
[----:B------:R-:W-:Y:S01]  /*78f0*/  ISETP.GT.U32.AND P0, PT, R2, R5, PT ;  /* 0x000000050200720c */ /* 0x000fe20003f04070 */
[----:B------:R-:W-:Y:S01]  /*7900*/  @!P2 IMAD.MOV R6, RZ, RZ, -R6 ;  /* 0x000000ffff06a224 */ /* 0x000fe200078e0a06 */
[----:B------:R-:W-:Y:S01]  /*7910*/  ISETP.GE.AND P2, PT, R245, RZ, PT ;  /* 0x000000fff500720c */ /* 0x000fe20003f46270 */
[----:B0-----:R-:W-:Y:S02]  /*7920*/  IMAD.MOV.U32 R0, RZ, RZ, R10 ;  /* 0x000000ffff007224 */ /* 0x001fe400078e000a */
[----:B------:R-:W-:Y:S01]  /*7930*/  IMAD.HI.U32 R13, R4, R11, RZ ;  /* 0x0000000b040d7227 */ /* 0x000fe200078e00ff */
[----:B------:R0:W-:Y:S03]  /*7940*/  STL [R1+0x550], R6 ;  /* 0x0005500601007387 */ /* 0x0001e60000100800 */
[----:B------:R-:W-:Y:S01]  /*7950*/  @!P6 IMAD.MOV R0, RZ, RZ, -R0 ;  /* 0x000000ffff00e224 */ /* 0x000fe200078e0a00 */
[----:B------:R-:W-:Y:S01]  /*7960*/  ISETP.GT.U32.AND P6, PT, R2, R8, PT ;  /* 0x000000080200720c */ /* 0x000fe20003fc4070 */
[----:B------:R-:W-:-:S02]  /*7970*/  IMAD.MOV R14, RZ, RZ, -R14 ;  /* 0x000000ffff0e7224 */ /* 0x000fc400078e0a0e */
[----:B------:R-:W-:Y:S01]  /*7980*/  @!P4 IMAD.IADD R9, R9, 0x1, -R2 ;  /* 0x000000010909c824 */ /* 0x000fe200078e0a02 */
[----:B------:R1:W-:Y:S01]  /*7990*/  STL [R1+0x54c], R0 ;  /* 0x00054c0001007387 */ /* 0x0003e20000100800 */
[----:B------:R-:W-:Y:S01]  /*79a0*/  IMAD.MOV R13, RZ, RZ, -R13 ;  /* 0x000000ffff0d7224 */ /* 0x000fe200078e0a0d */
[----:B------:R-:W-:Y:S01]  /*79b0*/  ISETP.GE.AND P4, PT, R238, RZ, PT ;  /* 0x000000ffee00720c */ /* 0x000fe20003f86270 */
[C---:B0-----:R-:W-:Y:S01]  /*79c0*/  IMAD R6, R2.reuse, R14, R12 ;  /* 0x0000000e02067224 */ /* 0x041fe200078e020c */
[C---:B------:R-:W-:Y:S01]  /*79d0*/  ISETP.GT.U32.AND P1, PT, R2.reuse, R9, PT ;  /* 0x000000090200720c */ /* 0x040fe20003f24070 */
[--C-:B------:R-:W-:Y:S02]  /*79e0*/  @!P5 IMAD.IADD R7, R7, 0x1, -R2.reuse ;  /* 0x000000010707d824 */ /* 0x100fe400078e0a02 */
[----:B------:R-:W-:Y:S01]  /*79f0*/  VIADD R245, R3, 0x19f ;  /* 0x0000019f03f57836 */ /* 0x000fe20000000000 */
[----:B------:R-:W-:Y:S01]  /*7a00*/  ISETP.GT.U32.AND P5, PT, R2, R6, PT ;  /* 0x000000060200720c */ /* 0x000fe20003fa4070 */
[----:B------:R-:W-:-:S02]  /*7a10*/  @!P6 IMAD.IADD R8, R8, 0x1, -R2 ;  /* 0x000000010808e824 */ /* 0x000fc400078e0a02 */
[C---:B-1----:R-:W-:Y:S01]  /*7a20*/  IMAD R0, R2.reuse, R13, R11 ;  /* 0x0000000d02007224 */ /* 0x042fe200078e020b */
[----:B------:R-:W-:Y:S01]  /*7a30*/  IABS R11, R245 ;  /* 0x000000f5000b7213 */ /* 0x000fe20000000000 */
[----:B------:R-:W-:Y:S02]  /*7a40*/  @!P3 IMAD.MOV R7, RZ, RZ, -R7 ;  /* 0x000000ffff07b224 */ /* 0x000fe400078e0a07 */
[--C-:B------:R-:W-:Y:S01]  /*7a50*/  @!P0 IMAD.IADD R5, R5, 0x1, -R2.reuse ;  /* 0x0000000105058824 */ /* 0x100fe200078e0a02 */
[----:B------:R-:W-:Y:S01]  /*7a60*/  ISETP.GT.U32.AND P6, PT, R2, R0, PT ;  /* 0x000000000200720c */ /* 0x000fe20003fc4070 */
[--C-:B------:R-:W-:Y:S01]  /*7a70*/  @!P1 IMAD.IADD R9, R9, 0x1, -R2.reuse ;  /* 0x0000000109099824 */ /* 0x100fe200078e0a02 */
[----:B------:R-:W-:Y:S01]  /*7a80*/  ISETP.GE.AND P1, PT, R247, RZ, PT ;  /* 0x000000fff700720c */ /* 0x000fe20003f26270 */
[----:B------:R-:W-:Y:S01]  /*7a90*/  VIADD R247, R3, 0x1a0 ;  /* 0x000001a003f77836 */ /* 0x000fe20000000000 */
[----:B------:R-:W-:Y:S01]  /*7aa0*/  ISETP.GE.AND P0, PT, R246, RZ, PT ;  /* 0x000000fff600720c */ /* 0x000fe20003f06270 */
[----:B------:R-:W-:Y:S01]  /*7ab0*/  @!P5 IMAD.IADD R6, R6, 0x1, -R2 ;  /* 0x000000010606d824 */ /* 0x000fe200078e0a02 */
[----:B------:R-:W-:Y:S01]  /*7ac0*/  ISETP.GT.U32.AND P5, PT, R2, R8, PT ;  /* 0x000000080200720c */ /* 0x000fe20003fa4070 */
[----:B------:R-:W-:Y:S01]  /*7ad0*/  IMAD.MOV.U32 R13, RZ, RZ, R9 ;  /* 0x000000ffff0d7224 */ /* 0x000fe200078e0009 */
[----:B------:R-:W-:Y:S01]  /*7ae0*/  IABS R15, R247 ;  /* 0x000000f7000f7213 */ /* 0x000fe20000000000 */
[----:B------:R-:W-:-:S04]  /*7af0*/  IMAD.HI.U32 R12, R4, R11, RZ ;  /* 0x0000000b040c7227 */ /* 0x000fc800078e00ff */
[----:B------:R-:W-:Y:S01]  /*7b00*/  @!P6 IMAD.IADD R0, R0, 0x1, -R2 ;  /* 0x000000010000e824 */ /* 0x000fe200078e0a02 */
[----:B------:R-:W-:Y:S01]  /*7b10*/  ISETP.GT.U32.AND P6, PT, R2, R6, PT ;  /* 0x000000060200720c */ /* 0x000fe20003fc4070 */
[----:B------:R-:W-:Y:S01]  /*7b20*/  @!P4 IMAD.MOV R13, RZ, RZ, -R13 ;  /* 0x000000ffff0dc224 */ /* 0x000fe200078e0a0d */
[----:B------:R-:W-:Y:S01]  /*7b30*/  ISETP.GE.AND P4, PT, R244, RZ, PT ;  /* 0x000000fff400720c */ /* 0x000fe20003f86270 */
[----:B------:R-:W-:Y:S01]  /*7b40*/  IMAD.HI.U32 R9, R4, R15, RZ ;  /* 0x0000000f04097227 */ /* 0x000fe200078e00ff */
[----:B------:R-:W-:Y:S02]  /*7b50*/  ISETP.GT.U32.AND P3, PT, R2, R0, PT ;  /* 0x000000000200720c */ /* 0x000fe40003f64070 */
[----:B------:R-:W-:Y:S01]  /*7b60*/  STL [R1+0x548], R13 ;  /* 0x0005480d01007387 */ /* 0x000fe20000100800 */
[----:B------:R-:W-:Y:S02]  /*7b70*/  IMAD.MOV R12, RZ, RZ, -R12 ;  /* 0x000000ffff0c7224 */ /* 0x000fe400078e0a0c */
[----:B------:R-:W-:Y:S01]  /*7b80*/  VIADD R246, R3, 0x19e ;  /* 0x0000019e03f67836 */ /* 0x000fe20000000000 */
[----:B------:R0:W-:Y:S01]  /*7b90*/  STL [R1+0x544], R7 ;  /* 0x0005440701007387 */ /* 0x0001e20000100800 */
[----:B------:R-:W-:-:S02]  /*7ba0*/  IMAD.MOV R9, RZ, RZ, -R9 ;  /* 0x000000ffff097224 */ /* 0x000fc400078e0a09 */
[--C-:B------:R-:W-:Y:S01]  /*7bb0*/  @!P6 IMAD.IADD R6, R6, 0x1, -R2.reuse ;  /* 0x000000010606e824 */ /* 0x100fe200078e0a02 */
[----:B------:R-:W-:Y:S01]  /*7bc0*/  IABS R10, R246 ;  /* 0x000000f6000a7213 */ /* 0x000fe20000000000 */
[----:B------:R-:W-:Y:S02]  /*7bd0*/  IMAD R15, R2, R9, R15 ;  /* 0x00000009020f7224 */ /* 0x000fe400078e020f */
[----:B------:R-:W-:Y:S02]  /*7be0*/  @!P5 IMAD.IADD R8, R8, 0x1, -R2 ;  /* 0x000000010808d824 */ /* 0x000fe400078e0a02 */
[----:B------:R-:W-:Y:S01]  /*7bf0*/  IMAD.HI.U32 R9, R4, R10, RZ ;  /* 0x0000000a04097227 */ /* 0x000fe200078e00ff */
[----:B------:R-:W-:-:S03]  /*7c00*/  ISETP.GT.U32.AND P5, PT, R2, R15, PT ;  /* 0x0000000f0200720c */ /* 0x000fc60003fa4070 */
[C---:B0-----:R-:W-:Y:S01]  /*7c10*/  IMAD R7, R2.reuse, R12, R11 ;  /* 0x0000000c02077224 */ /* 0x041fe200078e020b */
[----:B------:R-:W-:Y:S01]  /*7c20*/  IABS R12, R231 ;  /* 0x000000e7000c7213 */ /* 0x000fe20000000000 */
[----:B------:R-:W-:Y:S02]  /*7c30*/  IMAD.MOV R9, RZ, RZ, -R9 ;  /* 0x000000ffff097224 */ /* 0x000fe400078e0a09 */
[----:B------:R-:W-:Y:S01]  /*7c40*/  @!P2 IMAD.MOV R5, RZ, RZ, -R5 ;  /* 0x000000ffff05a224 */ /* 0x000fe200078e0a05 */
[C---:B------:R-:W-:Y:S01]  /*7c50*/  ISETP.GT.U32.AND P6, PT, R2.reuse, R7, PT ;  /* 0x000000070200720c */ /* 0x040fe20003fc4070 */
[----:B------:R-:W-:Y:S01]  /*7c60*/  IMAD R10, R2, R9, R10 ;  /* 0x00000009020a7224 */ /* 0x000fe200078e020a */
[----:B------:R-:W-:Y:S01]  /*7c70*/  ISETP.GE.AND P2, PT, R247, RZ, PT ;  /* 0x000000fff700720c */ /* 0x000fe20003f46270 */
[----:B------:R-:W-:Y:S01]  /*7c80*/  VIADD R247, R3, 0x19d ;  /* 0x0000019d03f77836 */ /* 0x000fe20000000000 */
[----:B------:R0:W-:Y:S01]  /*7c90*/  STL [R1+0x540], R5 ;  /* 0x0005400501007387 */ /* 0x0001e20000100800 */
[----:B------:R-:W-:Y:S01]  /*7ca0*/  @!P3 IMAD.IADD R0, R0, 0x1, -R2 ;  /* 0x000000010000b824 */ /* 0x000fe200078e0a02 */
[----:B------:R-:W-:Y:S01]  /*7cb0*/  ISETP.GT.U32.AND P3, PT, R2, R10, PT ;  /* 0x0000000a0200720c */ /* 0x000fe20003f64070 */
[----:B------:R-:W-:Y:S01]  /*7cc0*/  IMAD.MOV.U32 R13, RZ, RZ, R8 ;  /* 0x000000ffff0d7224 */ /* 0x000fe200078e0008 */
[----:B------:R-:W-:Y:S01]  /*7cd0*/  IABS R14, R247 ;  /* 0x000000f7000e7213 */ /* 0x000fe20000000000 */
[----:B------:R-:W-:-:S02]  /*7ce0*/  @!P5 IMAD.IADD R15, R15, 0x1, -R2 ;  /* 0x000000010f0fd824 */ /* 0x000fc400078e0a02 */
[----:B------:R-:W-:Y:S01]  /*7cf0*/  @!P1 IMAD.MOV R13, RZ, RZ, -R13 ;  /* 0x000000ffff0d9224 */ /* 0x000fe200078e0a0d */
[----:B------:R-:W-:Y:S01]  /*7d00*/  ISETP.GE.AND P1, PT, R245, RZ, PT ;  /* 0x000000fff500720c */ /* 0x000fe20003f26270 */
[----:B------:R-:W-:Y:S01]  /*7d10*/  @!P6 IMAD.IADD R7, R7, 0x1, -R2 ;  /* 0x000000010707e824 */ /* 0x000fe200078e0a02 */
[----:B------:R-:W-:Y:S01]  /*7d20*/  ISETP.GT.U32.AND P5, PT, R2, R15, PT ;  /* 0x0000000f0200720c */ /* 0x000fe20003fa4070 */
[----:B0-----:R-:W-:Y:S01]  /*7d30*/  IMAD.MOV.U32 R5, RZ, RZ, R6 ;  /* 0x000000ffff057224 */ /* 0x001fe200078e0006 */
[----:B------:R0:W-:Y:S01]  /*7d40*/  STL [R1+0x53c], R13 ;  /* 0x00053c0d01007387 */ /* 0x0001e20000100800 */
[----:B------:R-:W-:Y:S01]  /*7d50*/  IMAD.HI.U32 R6, R4, R14, RZ ;  /* 0x0000000e04067227 */ /* 0x000fe200078e00ff */
[----:B------:R-:W-:-:S03]  /*7d60*/  ISETP.GT.U32.AND P6, PT, R2, R7, PT ;  /* 0x000000070200720c */ /* 0x000fc60003fc4070 */
[----:B------:R-:W-:Y:S02]  /*7d70*/  VIADD R245, R3, 0x19c ;  /* 0x0000019c03f57836 */ /* 0x000fe40000000000 */
[----:B------:R-:W-:Y:S02]  /*7d80*/  IMAD.MOV R6, RZ, RZ, -R6 ;  /* 0x000000ffff067224 */ /* 0x000fe400078e0a06 */
[----:B------:R-:W-:Y:S01]  /*7d90*/  @!P0 IMAD.MOV R5, RZ, RZ, -R5 ;  /* 0x000000ffff058224 */ /* 0x000fe200078e0a05 */
[----:B0-----:R-:W-:Y:S01]  /*7da0*/  IABS R13, R245 ;  /* 0x000000f5000d7213 */ /* 0x001fe20000000000 */
[----:B------:R-:W-:Y:S01]  /*7db0*/  IMAD R14, R2, R6, R14 ;  /* 0x00000006020e7224 */ /* 0x000fe200078e020e */
[----:B------:R-:W-:Y:S01]  /*7dc0*/  ISETP.GE.AND P0, PT, R246, RZ, PT ;  /* 0x000000fff600720c */ /* 0x000fe20003f06270 */
[--C-:B------:R-:W-:Y:S01]  /*7dd0*/  @!P3 IMAD.IADD R10, R10, 0x1, -R2.reuse ;  /* 0x000000010a0ab824 */ /* 0x100fe200078e0a02 */
[----:B------:R0:W-:Y:S01]  /*7de0*/  STL [R1+0x538], R5 ;  /* 0x0005380501007387 */ /* 0x0001e20000100800 */
[----:B------:R-:W-:Y:S01]  /*7df0*/  @!P6 IMAD.IADD R7, R7, 0x1, -R2 ;  /* 0x000000010707e824 */ /* 0x000fe200078e0a02 */
[----:B------:R-:W-:Y:S01]  /*7e00*/  ISETP.GT.U32.AND P6, PT, R2, R14, PT ;  /* 0x0000000e0200720c */ /* 0x000fe20003fc4070 */
[----:B------:R-:W-:Y:S01]  /*7e10*/  IMAD.HI.U32 R6, R4, R12, RZ ;  /* 0x0000000c04067227 */ /* 0x000fe200078e00ff */
[----:B------:R-:W-:-:S03]  /*7e20*/  ISETP.GT.U32.AND P3, PT, R2, R10, PT ;  /* 0x0000000a0200720c */ /* 0x000fc60003f64070 */
[----:B------:R-:W-:Y:S01]  /*7e30*/  @!P5 IMAD.IADD R15, R15, 0x1, -R2 ;  /* 0x000000010f0fd824 */ /* 0x000fe200078e0a02 */
[----:B------:R-:W-:Y:S01]  /*7e40*/  ISETP.GE.AND P5, PT, R247, RZ, PT ;  /* 0x000000fff700720c */ /* 0x000fe20003fa6270 */
[----:B------:R-:W-:Y:S02]  /*7e50*/  VIADD R247, R3, 0x199 ;  /* 0x0000019903f77836 */ /* 0x000fe40000000000 */
[----:B0-----:R-:W-:-:S04]  /*7e60*/  IMAD.HI.U32 R5, R4, R13, RZ ;  /* 0x0000000d04057227 */ /* 0x001fc800078e00ff */
[----:B------:R-:W-:Y:S02]  /*7e70*/  IMAD.MOV R8, RZ, RZ, -R5 ;  /* 0x000000ffff087224 */ /* 0x000fe400078e0a05 */
[----:B------:R-:W-:Y:S02]  /*7e80*/  IMAD.MOV R6, RZ, RZ, -R6 ;  /* 0x000000ffff067224 */ /* 0x000fe400078e0a06 */
[----:B------:R-:W-:Y:S02]  /*7e90*/  VIADD R236, R3, 0x19a ;  /* 0x0000019a03ec7836 */ /* 0x000fe40000000000 */
[C---:B------:R-:W-:Y:S01]  /*7ea0*/  IMAD R13, R2.reuse, R8, R13 ;  /* 0x00000008020d7224 */ /* 0x040fe200078e020d */
[----:B------:R-:W-:Y:S01]  /*7eb0*/  IABS R8, R247 ;  /* 0x000000f700087213 */ /* 0x000fe20000000000 */
[----:B------:R-:W-:Y:S01]  /*7ec0*/  IMAD R12, R2, R6, R12 ;  /* 0x00000006020c7224 */ /* 0x000fe200078e020c */
[----:B------:R-:W-:Y:S01]  /*7ed0*/  IABS R11, R236 ;  /* 0x000000ec000b7213 */ /* 0x000fe20000000000 */
[----:B------:R-:W-:-:S02]  /*7ee0*/  @!P6 IMAD.IADD R14, R14, 0x1, -R2 ;  /* 0x000000010e0ee824 */ /* 0x000fc400078e0a02 */
[----:B------:R-:W-:Y:S01]  /*7ef0*/  @!P3 IMAD.IADD R10, R10, 0x1, -R2 ;  /* 0x000000010a0ab824 */ /* 0x000fe200078e0a02 */
[----:B------:R-:W-:Y:S01]  /*7f00*/  ISETP.GT.U32.AND P6, PT, R2, R12, PT ;  /* 0x0000000c0200720c */ /* 0x000fe20003fc4070 */
[----:B------:R-:W-:Y:S01]  /*7f10*/  IMAD.HI.U32 R16, R4, R8, RZ ;  /* 0x0000000804107227 */ /* 0x000fe200078e00ff */
[----:B------:R-:W-:-:S03]  /*7f20*/  ISETP.GT.U32.AND P3, PT, R2, R13, PT ;  /* 0x0000000d0200720c */ /* 0x000fc60003f64070 */
[----:B------:R-:W-:-:S04]  /*7f30*/  IMAD.HI.U32 R5, R4, R11, RZ ;  /* 0x0000000b04057227 */ /* 0x000fc800078e00ff */
[----:B------:R-:W-:Y:S02]  /*7f40*/  IMAD.MOV R16, RZ, RZ, -R16 ;  /* 0x000000ffff107224 */ /* 0x000fe400078e0a10 */
[----:B------:R-:W-:Y:S02]  /*7f50*/  IMAD.MOV R5, RZ, RZ, -R5 ;  /* 0x000000ffff057224 */ /* 0x000fe400078e0a05 */
[----:B------:R-:W-:Y:S02]  /*7f60*/  VIADD R237, R3, 0x198 ;  /* 0x0000019803ed7836 */ /* 0x000fe40000000000 */
[C---:B------:R-:W-:Y:S02]  /*7f70*/  IMAD R8, R2.reuse, R16, R8 ;  /* 0x0000001002087224 */ /* 0x040fe400078e0208 */
[----:B------:R-:W-:Y:S01]  /*7f80*/  IMAD R11, R2, R5, R11 ;  /* 0x00000005020b7224 */ /* 0x000fe200078e020b */
[----:B------:R-:W-:Y:S01]  /*7f90*/  IABS R9, R237 ;  /* 0x000000ed00097213 */ /* 0x000fe20000000000 */
[--C-:B------:R-:W-:Y:S01]  /*7fa0*/  @!P6 IMAD.IADD R12, R12, 0x1, -R2.reuse ;  /* 0x000000010c0ce824 */ /* 0x100fe200078e0a02 */
[C---:B------:R-:W-:Y:S01]  /*7fb0*/  ISETP.GT.U32.AND P6, PT, R2.reuse, R8, PT ;  /* 0x000000080200720c */ /* 0x040fe20003fc4070 */
[----:B------:R-:W-:Y:S01]  /*7fc0*/  @!P3 IMAD.IADD R13, R13, 0x1, -R2 ;  /* 0x000000010d0db824 */ /* 0x000fe200078e0a02 */
[C---:B------:R-:W-:Y:S01]  /*7fd0*/  ISETP.GT.U32.AND P3, PT, R2.reuse, R11, PT ;  /* 0x0000000b0200720c */ /* 0x040fe20003f64070 */
[----:B------:R-:W-:Y:S01]  /*7fe0*/  @!P4 IMAD.MOV R0, RZ, RZ, -R0 ;  /* 0x000000ffff00c224 */ /* 0x000fe200078e0a00 */
[----:B------:R-:W-:Y:S01]  /*7ff0*/  ISETP.GT.U32.AND P4, PT, R2, R14, PT ;  /* 0x0000000e0200720c */ /* 0x000fe20003f84070 */
[----:B------:R-:W-:-:S03]  /*8000*/  IMAD.HI.U32 R20, R4, R9, RZ ;  /* 0x0000000904147227 */ /* 0x000fc600078e00ff */
[----:B------:R0:W-:Y:S01]  /*8010*/  STL [R1+0x534], R0 ;  /* 0x0005340001007387 */ /* 0x0001e20000100800 */
[C---:B------:R-:W-:Y:S02]  /*8020*/  VIADD R238, R3.reuse, 0x197 ;  /* 0x0000019703ee7836 */ /* 0x040fe40000000000 */
[C---:B------:R-:W-:Y:S02]  /*8030*/  VIADD R239, R3.reuse, 0x196 ;  /* 0x0000019603ef7836 */ /* 0x040fe40000000000 */
[----:B------:R-:W-:Y:S01]  /*8040*/  VIADD R246, R3, 0x195 ;  /* 0x0000019503f67836 */ /* 0x000fe20000000000 */
[----:B------:R-:W-:Y:S01]  /*8050*/  IABS R6, R238 ;  /* 0x000000ee00067213 */ /* 0x000fe20000000000 */
[----:B------:R-:W-:Y:S01]  /*8060*/  IMAD.MOV R20, RZ, RZ, -R20 ;  /* 0x000000ffff147224 */ /* 0x000fe200078e0a14 */
[----:B------:R-:W-:Y:S01]  /*8070*/  IABS R5, R239 ;  /* 0x000000ef00057213 */ /* 0x000fe20000000000 */
[----:B------:R-:W-:Y:S01]  /*8080*/  @!P6 IMAD.IADD R8, R8, 0x1, -R2 ;  /* 0x000000010808e824 */ /* 0x000fe200078e0a02 */
[----:B------:R-:W-:Y:S01]  /*8090*/  IABS R16, R246 ;  /* 0x000000f600107213 */ /* 0x000fe20000000000 */
[----:B------:R-:W-:-:S02]  /*80a0*/  IMAD R9, R2, R20, R9 ;  /* 0x0000001402097224 */ /* 0x000fc400078e0209 */
[----:B------:R-:W-:Y:S01]  /*80b0*/  @!P2 IMAD.MOV R15, RZ, RZ, -R15 ;  /* 0x000000ffff0fa224 */ /* 0x000fe200078e0a0f */
[C---:B------:R-:W-:Y:S01]  /*80c0*/  ISETP.GT.U32.AND P2, PT, R2.reuse, R13, PT ;  /* 0x0000000d0200720c */ /* 0x040fe20003f44070 */
[----:B------:R-:W-:Y:S01]  /*80d0*/  @!P3 IMAD.IADD R11, R11, 0x1, -R2 ;  /* 0x000000010b0bb824 */ /* 0x000fe200078e0a02 */
[C---:B------:R-:W-:Y:S01]  /*80e0*/  ISETP.GT.U32.AND P6, PT, R2.reuse, R8, PT ;  /* 0x000000080200720c */ /* 0x040fe20003fc4070 */
[----:B0-----:R-:W-:Y:S01]  /*80f0*/  IMAD.MOV.U32 R0, RZ, RZ, R10 ;  /* 0x000000ffff007224 */ /* 0x001fe200078e000a */
[----:B------:R-:W-:Y:S01]  /*8100*/  STL [R1+0x530], R15 ;  /* 0x0005300f01007387 */ /* 0x000fe20000100800 */
[----:B------:R-:W-:Y:S01]  /*8110*/  @!P1 IMAD.MOV R7, RZ, RZ, -R7 ;  /* 0x000000ffff079224 */ /* 0x000fe200078e0a07 */
[----:B------:R-:W-:Y:S01]  /*8120*/  ISETP.GT.U32.AND P1, PT, R2, R12, PT ;  /* 0x0000000c0200720c */ /* 0x000fe20003f24070 */
[C---:B------:R-:W-:Y:S01]  /*8130*/  IMAD.HI.U32 R19, R4.reuse, R6, RZ ;  /* 0x0000000604137227 */ /* 0x040fe200078e00ff */
[----:B------:R-:W-:Y:S02]  /*8140*/  ISETP.GE.AND P3, PT, R245, RZ, PT ;  /* 0x000000fff500720c */ /* 0x000fe40003f66270 */
[----:B------:R-:W-:Y:S01]  /*8150*/  STL [R1+0x52c], R7 ;  /* 0x00052c0701007387 */ /* 0x000fe20000100800 */
[----:B------:R-:W-:-:S04]  /*8160*/  IMAD.HI.U32 R18, R4, R5, RZ ;  /* 0x0000000504127227 */ /* 0x000fc800078e00ff */
[----:B------:R-:W-:Y:S01]  /*8170*/  @!P4 IMAD.IADD R14, R14, 0x1, -R2 ;  /* 0x000000010e0ec824 */ /* 0x000fe200078e0a02 */
[----:B------:R-:W-:Y:S01]  /*8180*/  ISETP.GT.U32.AND P4, PT, R2, R9, PT ;  /* 0x000000090200720c */ /* 0x000fe20003f84070 */
[----:B------:R-:W-:-:S04]  /*8190*/  IMAD.HI.U32 R17, R4, R16, RZ ;  /* 0x0000001004117227 */ /* 0x000fc800078e00ff */
[----:B------:R-:W-:Y:S01]  /*81a0*/  @!P0 IMAD.MOV R0, RZ, RZ, -R0 ;  /* 0x000000ffff008224 */ /* 0x000fe200078e0a00 */
[C---:B------:R-:W-:Y:S01]  /*81b0*/  ISETP.GT.U32.AND P0, PT, R2.reuse, R11, PT ;  /* 0x0000000b0200720c */ /* 0x040fe20003f04070 */
[----:B------:R-:W-:Y:S02]  /*81c0*/  IMAD.MOV R19, RZ, RZ, -R19 ;  /* 0x000000ffff137224 */ /* 0x000fe400078e0a13 */
[----:B------:R-:W-:Y:S01]  /*81d0*/  IMAD.MOV R18, RZ, RZ, -R18 ;  /* 0x000000ffff127224 */ /* 0x000fe200078e0a12 */
[----:B------:R0:W-:Y:S01]  /*81e0*/  STL [R1+0x528], R0 ;  /* 0x0005280001007387 */ /* 0x0001e20000100800 */
[----:B------:R-:W-:Y:S02]  /*81f0*/  IMAD.MOV R17, RZ, RZ, -R17 ;  /* 0x000000ffff117224 */ /* 0x000fe400078e0a11 */
[----:B------:R-:W-:Y:S02]  /*8200*/  VIADD R244, R3, 0x194 ;  /* 0x0000019403f47836 */ /* 0x000fe40000000000 */
[----:B------:R-:W-:-:S02]  /*8210*/  IMAD R6, R2, R19, R6 ;  /* 0x0000001302067224 */ /* 0x000fc400078e0206 */
[C---:B------:R-:W-:Y:S01]  /*8220*/  IMAD R5, R2.reuse, R18, R5 ;  /* 0x0000001202057224 */ /* 0x040fe200078e0205 */
[----:B------:R-:W-:Y:S01]  /*8230*/  IABS R10, R244 ;  /* 0x000000f4000a7213 */ /* 0x000fe20000000000 */
[----:B------:R-:W-:Y:S01]  /*8240*/  @!P2 IMAD.IADD R13, R13, 0x1, -R2 ;  /* 0x000000010d0da824 */ /* 0x000fe200078e0a02 */
[C---:B------:R-:W-:Y:S01]  /*8250*/  ISETP.GT.U32.AND P2, PT, R2.reuse, R6, PT ;  /* 0x000000060200720c */ /* 0x040fe20003f44070 */
[----:B0-----:R-:W-:Y:S02]  /*8260*/  IMAD R0, R2, R17, R16 ;  /* 0x0000001102007224 */ /* 0x001fe400078e0210 */
[--C-:B------:R-:W-:Y:S01]  /*8270*/  @!P1 IMAD.IADD R12, R12, 0x1, -R2.reuse ;  /* 0x000000010c0c9824 */ /* 0x100fe200078e0a02 */
[----:B------:R-:W-:Y:S01]  /*8280*/  ISETP.GT.U32.AND P1, PT, R2, R5, PT ;  /* 0x000000050200720c */ /* 0x000fe20003f24070 */
[--C-:B------:R-:W-:Y:S01]  /*8290*/  @!P6 IMAD.IADD R8, R8, 0x1, -R2.reuse ;  /* 0x000000010808e824 */ /* 0x100fe200078e0a02 */
[----:B------:R-:W-:Y:S01]  /*82a0*/  ISETP.GT.U32.AND P6, PT, R2, R0, PT ;  /* 0x000000000200720c */ /* 0x000fe20003fc4070 */
[--C-:B------:R-:W-:Y:S01]  /*82b0*/  @!P4 IMAD.IADD R9, R9, 0x1, -R2.reuse ;  /* 0x000000010909c824 */ /* 0x100fe200078e0a02 */
[----:B------:R-:W-:Y:S01]  /*82c0*/  ISETP.GE.AND P4, PT, R236, RZ, PT ;  /* 0x000000ffec00720c */ /* 0x000fe20003f86270 */
[----:B------:R-:W-:Y:S01]  /*82d0*/  @!P0 IMAD.IADD R11, R11, 0x1, -R2 ;  /* 0x000000010b0b8824 */ /* 0x000fe200078e0a02 */
[----:B------:R-:W-:Y:S01]  /*82e0*/  ISETP.GE.AND P0, PT, R231, RZ, PT ;  /* 0x000000ffe700720c */ /* 0x000fe20003f06270 */
[----:B------:R-:W-:-:S04]  /*82f0*/  IMAD.HI.U32 R16, R4, R10, RZ ;  /* 0x0000000a04107227 */ /* 0x000fc800078e00ff */
[----:B------:R-:W-:Y:S02]  /*8300*/  IMAD.MOV R16, RZ, RZ, -R16 ;  /* 0x000000ffff107224 */ /* 0x000fe400078e0a10 */
[----:B------:R-:W-:Y:S01]  /*8310*/  @!P2 IMAD.IADD R6, R6, 0x1, -R2 ;  /* 0x000000010606a824 */ /* 0x000fe200078e0a02 */
[----:B------:R-:W-:Y:S01]  /*8320*/  ISETP.GE.AND P2, PT, R247, RZ, PT ;  /* 0x000000fff700720c */ /* 0x000fe20003f46270 */
[----:B------:R-:W-:Y:S02]  /*8330*/  IMAD R10, R2, R16, R10 ;  /* 0x00000010020a7224 */ /* 0x000fe400078e020a */
[--C-:B------:R-:W-:Y:S01]  /*8340*/  @!P1 IMAD.IADD R5, R5, 0x1, -R2.reuse ;  /* 0x0000000105059824 */ /* 0x100fe200078e0a02 */
[----:B------:R-:W-:Y:S01]  /*8350*/  ISETP.GE.AND P1, PT, R237, RZ, PT ;  /* 0x000000ffed00720c */ /* 0x000fe20003f26270 */
[C---:B------:R-:W-:Y:S02]  /*8360*/  VIADD R245, R3.reuse, 0x193 ;  /* 0x0000019303f57836 */ /* 0x040fe40000000000 */
[----:B------:R-:W-:Y:S01]  /*8370*/  @!P6 IMAD.IADD R0, R0, 0x1, -R2 ;  /* 0x000000010000e824 */ /* 0x000fe200078e0a02 */
[C---:B------:R-:W-:Y:S01]  /*8380*/  ISETP.GT.U32.AND P6, PT, R2.reuse, R9, PT ;  /* 0x000000090200720c */ /* 0x040fe20003fc4070 */
[----:B------:R-:W-:Y:S01]  /*8390*/  @!P4 IMAD.MOV R11, RZ, RZ, -R11 ;  /* 0x000000ffff0bc224 */ /* 0x000fe200078e0a0b */
[C---:B------:R-:W-:Y:S01]  /*83a0*/  ISETP.GT.U32.AND P4, PT, R2.reuse, R10, PT ;  /* 0x0000000a0200720c */ /* 0x040fe20003f84070 */
[----:B------:R-:W-:Y:S01]  /*83b0*/  @!P3 IMAD.MOV R13, RZ, RZ, -R13 ;  /* 0x000000ffff0db224 */ /* 0x000fe200078e0a0d */
[C---:B------:R-:W-:Y:S01]  /*83c0*/  ISETP.GT.U32.AND P3, PT, R2.reuse, R6, PT ;  /* 0x000000060200720c */ /* 0x040fe20003f64070 */
[----:B------:R-:W-:Y:S01]  /*83d0*/  @!P0 IMAD.MOV R12, RZ, RZ, -R12 ;  /* 0x000000ffff0c8224 */ /* 0x000fe200078e0a0c */
[C---:B------:R-:W-:Y:S01]  /*83e0*/  ISETP.GT.U32.AND P0, PT, R2.reuse, R5, PT ;  /* 0x000000050200720c */ /* 0x040fe20003f04070 */
[----:B------:R-:W-:Y:S01]  /*83f0*/  @!P5 IMAD.MOV R14, RZ, RZ, -R14 ;  /* 0x000000ffff0ed224 */ /* 0x000fe200078e0a0e */
[----:B------:R-:W-:Y:S01]  /*8400*/  IABS R7, R245 ;  /* 0x000000f500077213 */ /* 0x000fe20000000000 */
[----:B------:R-:W-:Y:S01]  /*8410*/  VIADD R247, R3, 0x192 ;  /* 0x0000019203f77836 */ /* 0x000fe20000000000 */
[----:B------:R-:W-:Y:S01]  /*8420*/  ISETP.GT.U32.AND P5, PT, R2, R0, PT ;  /* 0x000000000200720c */ /* 0x000fe20003fa4070 */
[----:B------:R-:W-:Y:S01]  /*8430*/  @!P2 IMAD.MOV R8, RZ, RZ, -R8 ;  /* 0x000000ffff08a224 */ /* 0x000fe200078e0a08 */
[----:B------:R-:W-:Y:S01]  /*8440*/  ISETP.GE.AND P2, PT, R238, RZ, PT ;  /* 0x000000ffee00720c */ /* 0x000fe20003f46270 */
[----:B------:R-:W-:Y:S01]  /*8450*/  IMAD.HI.U32 R15, R4, R7, RZ ;  /* 0x00000007040f7227 */ /* 0x000fe200078e00ff */
[----:B------:R-:W-:Y:S03]  /*8460*/  STL [R1+0x524], R14 ;  /* 0x0005240e01007387 */ /* 0x000fe60000100800 */
[----:B------:R-:W-:Y:S01]  /*8470*/  IMAD.MOV R15, RZ, RZ, -R15 ;  /* 0x000000ffff0f7224 */ /* 0x000fe200078e0a0f */
[----:B------:R-:W-:Y:S01]  /*8480*/  STL [R1+0x520], R13 ;  /* 0x0005200d01007387 */ /* 0x000fe20000100800 */
[----:B------:R-:W-:-:S02]  /*8490*/  @!P6 IMAD.IADD R9, R9, 0x1, -R2 ;  /* 0x000000010909e824 */ /* 0x000fc400078e0a02 */
[--C-:B------:R-:W-:Y:S01]  /*84a0*/  @!P4 IMAD.IADD R10, R10, 0x1, -R2.reuse ;  /* 0x000000010a0ac824 */ /* 0x100fe200078e0a02 */
[----:B------:R0:W-:Y:S01]  /*84b0*/  STL [R1+0x51c], R12 ;  /* 0x00051c0c01007387 */ /* 0x0001e20000100800 */
[--C-:B------:R-:W-:Y:S01]  /*84c0*/  @!P3 IMAD.IADD R6, R6, 0x1, -R2.reuse ;  /* 0x000000010606b824 */ /* 0x100fe200078e0a02 */
[----:B------:R-:W-:Y:S01]  /*84d0*/  ISETP.GE.AND P3, PT, R239, RZ, PT ;  /* 0x000000ffef00720c */ /* 0x000fe20003f66270 */
[----:B------:R-:W-:Y:S01]  /*84e0*/  @!P0 IMAD.IADD R5, R5, 0x1, -R2 ;  /* 0x0000000105058824 */ /* 0x000fe200078e0a02 */
[----:B------:R-:W-:Y:S01]  /*84f0*/  ISETP.GE.AND P0, PT, R246, RZ, PT ;  /* 0x000000fff600720c */ /* 0x000fe20003f06270 */
[C---:B------:R-:W-:Y:S01]  /*8500*/  IMAD R7, R2.reuse, R15, R7 ;  /* 0x0000000f02077224 */ /* 0x040fe200078e0207 */
[----:B------:R-:W-:Y:S01]  /*8510*/  IABS R15, R247 ;  /* 0x000000f7000f7213 */ /* 0x000fe20000000000 */
[----:B------:R-:W-:Y:S01]  /*8520*/  VIADD R246, R3, 0x191 ;  /* 0x0000019103f67836 */ /* 0x000fe20000000000 */
[----:B------:R1:W-:Y:S01]  /*8530*/  STL [R1+0x518], R11 ;  /* 0x0005180b01007387 */ /* 0x0003e20000100800 */
[----:B------:R-:W-:Y:S01]  /*8540*/  @!P1 IMAD.MOV R9, RZ, RZ, -R9 ;  /* 0x000000ffff099224 */ /* 0x000fe200078e0a09 */
[C---:B------:R-:W-:Y:S01]  /*8550*/  ISETP.GT.U32.AND P1, PT, R2.reuse, R10, PT ;  /* 0x0000000a0200720c */ /* 0x040fe20003f24070 */
[----:B0-----:R-:W-:Y:S01]  /*8560*/  IMAD.MOV.U32 R12, RZ, RZ, R6 ;  /* 0x000000ffff0c7224 */ /* 0x001fe200078e0006 */
[----:B------:R0:W-:Y:S01]  /*8570*/  STL [R1+0x514], R8 ;  /* 0x0005140801007387 */ /* 0x0001e20000100800 */
[----:B------:R-:W-:Y:S01]  /*8580*/  ISETP.GT.U32.AND P6, PT, R2, R7, PT ;  /* 0x000000070200720c */ /* 0x000fe20003fc4070 */
[----:B------:R-:W-:Y:S01]  /*8590*/  @!P5 IMAD.IADD R0, R0, 0x1, -R2 ;  /* 0x000000010000d824 */ /* 0x000fe200078e0a02 */
[----:B------:R-:W-:Y:S01]  /*85a0*/  ISETP.GE.AND P5, PT, R244, RZ, PT ;  /* 0x000000fff400720c */ /* 0x000fe20003fa6270 */
[----:B------:R-:W-:Y:S01]  /*85b0*/  @!P2 IMAD.MOV R12, RZ, RZ, -R12 ;  /* 0x000000ffff0ca224 */ /* 0x000fe200078e0a0c */
[----:B------:R-:W-:Y:S01]  /*85c0*/  STL [R1+0x50c], R9 ;  /* 0x00050c0901007387 */ /* 0x000fe20000100800 */
[----:B-1----:R-:W-:Y:S01]  /*85d0*/  IABS R11, R246 ;  /* 0x000000f6000b7213 */ /* 0x002fe20000000000 */
[----:B------:R-:W-:Y:S01]  /*85e0*/  @!P3 IMAD.MOV R5, RZ, RZ, -R5 ;  /* 0x000000ffff05b224 */ /* 0x000fe200078e0a05 */
[----:B------:R-:W-:Y:S01]  /*85f0*/  ISETP.GE.AND P3, PT, R247, RZ, PT ;  /* 0x000000fff700720c */ /* 0x000fe20003f66270 */
[----:B------:R-:W-:Y:S01]  /*8600*/  @!P0 IMAD.MOV R0, RZ, RZ, -R0 ;  /* 0x000000ffff008224 */ /* 0x000fe200078e0a00 */
[----:B------:R-:W-:Y:S01]  /*8610*/  STL [R1+0x508], R12 ;  /* 0x0005080c01007387 */ /* 0x000fe20000100800 */
[----:B0-----:R-:W-:Y:S01]  /*8620*/  IMAD.HI.U32 R8, R4, R15, RZ ;  /* 0x0000000f04087227 */ /* 0x001fe200078e00ff */
[----:B------:R-:W-:-:S02]  /*8630*/  ISETP.GE.AND P0, PT, R246, RZ, PT ;  /* 0x000000fff600720c */ /* 0x000fc40003f06270 */
[----:B------:R-:W-:Y:S01]  /*8640*/  STL [R1+0x504], R5 ;  /* 0x0005040501007387 */ /* 0x000fe20000100800 */
[----:B------:R-:W-:Y:S01]  /*8650*/  IMAD.MOV R8, RZ, RZ, -R8 ;  /* 0x000000ffff087224 */ /* 0x000fe200078e0a08 */
[----:B------:R-:W-:Y:S01]  /*8660*/  ISETP.GE.AND P4, PT, R245, RZ, PT ;  /* 0x000000fff500720c */ /* 0x000fe20003f86270 */
[----:B------:R-:W-:Y:S01]  /*8670*/  IMAD.HI.U32 R6, R4, R11, RZ ;  /* 0x0000000b04067227 */ /* 0x000fe200078e00ff */
[----:B------:R0:W-:Y:S03]  /*8680*/  STL [R1+0x500], R0 ;  /* 0x0005000001007387 */ /* 0x0001e60000100800 */
[----:B------:R-:W-:Y:S02]  /*8690*/  IMAD R8, R2, R8, R15 ;  /* 0x0000000802087224 */ /* 0x000fe400078e020f */
[----:B------:R-:W-:Y:S02]  /*86a0*/  IMAD.MOV R6, RZ, RZ, -R6 ;  /* 0x000000ffff067224 */ /* 0x000fe400078e0a06 */
[----:B------:R-:W-:-:S02]  /*86b0*/  @!P1 IMAD.IADD R10, R10, 0x1, -R2 ;  /* 0x000000010a0a9824 */ /* 0x000fc400078e0a02 */
[----:B------:R-:W-:Y:S01]  /*86c0*/  @!P6 IMAD.IADD R7, R7, 0x1, -R2 ;  /* 0x000000010707e824 */ /* 0x000fe200078e0a02 */
[C---:B------:R-:W-:Y:S01]  /*86d0*/  ISETP.GT.U32.AND P6, PT, R2.reuse, R8, PT ;  /* 0x000000080200720c */ /* 0x040fe20003fc4070 */
[C---:B0-----:R-:W-:Y:S02]  /*86e0*/  IMAD R0, R2.reuse, R6, R11 ;  /* 0x0000000602007224 */ /* 0x041fe400078e020b */
[----:B------:R-:W-:Y:S01]  /*86f0*/  IMAD.MOV.U32 R9, RZ, RZ, R10 ;  /* 0x000000ffff097224 */ /* 0x000fe200078e000a */
[C---:B------:R-:W-:Y:S01]  /*8700*/  ISETP.GT.U32.AND P2, PT, R2.reuse, R7, PT ;  /* 0x000000070200720c */ /* 0x040fe20003f44070 */
[C---:B------:R-:W-:Y:S02]  /*8710*/  VIADD R247, R3.reuse, 0x190 ;  /* 0x0000019003f77836 */ /* 0x040fe40000000000 */
[----:B------:R-:W-:Y:S01]  /*8720*/  @!P5 IMAD.MOV R9, RZ, RZ, -R9 ;  /* 0x000000ffff09d224 */ /* 0x000fe200078e0a09 */
[----:B------:R-:W-:Y:S01]  /*8730*/  ISETP.GT.U32.AND P5, PT, R2, R0, PT ;  /* 0x000000000200720c */ /* 0x000fe20003fa4070 */
[C---:B------:R-:W-:Y:S01]  /*8740*/  VIADD R246, R3.reuse, 0x18e ;  /* 0x0000018e03f67836 */ /* 0x040fe20000000000 */
[----:B------:R-:W-:Y:S01]  /*8750*/  IABS R12, R247 ;  /* 0x000000f7000c7213 */ /* 0x000fe20000000000 */
[----:B------:R-:W-:Y:S01]  /*8760*/  VIADD R238, R3, 0x18c ;  /* 0x0000018c03ee7836 */ /* 0x000fe20000000000 */
[----:B------:R-:W-:Y:S01]  /*8770*/  ISETP.GE.AND P1, PT, R247, RZ, PT ;  /* 0x000000fff700720c */ /* 0x000fe20003f26270 */
[----:B------:R-:W-:Y:S01]  /*8780*/  @!P6 IMAD.IADD R8, R8, 0x1, -R2 ;  /* 0x000000010808e824 */ /* 0x000fe200078e0a02 */
[----:B------:R-:W-:Y:S01]  /*8790*/  IABS R10, R246 ;  /* 0x000000f6000a7213 */ /* 0x000fe20000000000 */
[----:B------:R-:W-:Y:S01]  /*87a0*/  VIADD R247, R3, 0x18f ;  /* 0x0000018f03f77836 */ /* 0x000fe20000000000 */
[----:B------:R0:W-:Y:S01]  /*87b0*/  STL [R1+0x4fc], R9 ;  /* 0x0004fc0901007387 */ /* 0x0001e20000100800 */
[----:B------:R-:W-:Y:S01]  /*87c0*/  IMAD.HI.U32 R5, R4, R12, RZ ;  /* 0x0000000c04057227 */ /* 0x000fe200078e00ff */
[----:B------:R-:W-:-:S02]  /*87d0*/  ISETP.GT.U32.AND P6, PT, R2, R8, PT ;  /* 0x000000080200720c */ /* 0x000fc40003fc4070 */
[----:B------:R-:W-:Y:S01]  /*87e0*/  IABS R11, R247 ;  /* 0x000000f7000b7213 */ /* 0x000fe20000000000 */
[--C-:B------:R-:W-:Y:S02]  /*87f0*/  @!P5 IMAD.IADD R0, R0, 0x1, -R2.reuse ;  /* 0x000000010000d824 */ /* 0x100fe400078e0a02 */
[----:B------:R-:W-:Y:S02]  /*8800*/  IMAD.MOV R5, RZ, RZ, -R5 ;  /* 0x000000ffff057224 */ /* 0x000fe400078e0a05 */
[----:B------:R-:W-:Y:S01]  /*8810*/  @!P2 IMAD.IADD R7, R7, 0x1, -R2 ;  /* 0x000000010707a824 */ /* 0x000fe200078e0a02 */
[C---:B------:R-:W-:Y:S01]  /*8820*/  ISETP.GT.U32.AND P5, PT, R2.reuse, R0, PT ;  /* 0x000000000200720c */ /* 0x040fe20003fa4070 */
[----:B------:R-:W-:Y:S01]  /*8830*/  IMAD R12, R2, R5, R12 ;  /* 0x00000005020c7224 */ /* 0x000fe200078e020c */
[----:B------:R-:W-:Y:S01]  /*8840*/  ISETP.GE.AND P2, PT, R247, RZ, PT ;  /* 0x000000fff700720c */ /* 0x000fe20003f46270 */
[----:B------:R-:W-:Y:S01]  /*8850*/  IMAD.HI.U32 R5, R4, R11, RZ ;  /* 0x0000000b04057227 */ /* 0x000fe200078e00ff */
[----:B0-----:R-:W-:-:S03]  /*8860*/  IABS R9, R238 ;  /* 0x000000ee00097213 */ /* 0x001fc60000000000 */
[----:B------:R-:W-:Y:S02]  /*8870*/  VIADD R247, R3, 0x18d ;  /* 0x0000018d03f77836 */ /* 0x000fe40000000000 */
[----:B------:R-:W-:Y:S02]  /*8880*/  IMAD.MOV R5, RZ, RZ, -R5 ;  /* 0x000000ffff057224 */ /* 0x000fe400078e0a05 */
[----:B------:R-:W-:Y:S01]  /*8890*/  IMAD.HI.U32 R14, R4, R10, RZ ;  /* 0x0000000a040e7227 */ /* 0x000fe200078e00ff */
[----:B------:R-:W-:-:S03]  /*88a0*/  IABS R6, R247 ;  /* 0x000000f700067213 */ /* 0x000fc60000000000 */
[----:B------:R-:W-:Y:S01]  /*88b0*/  @!P6 IMAD.IADD R8, R8, 0x1, -R2 ;  /* 0x000000010808e824 */ /* 0x000fe200078e0a02 */
[C---:B------:R-:W-:Y:S01]  /*88c0*/  ISETP.GT.U32.AND P6, PT, R2.reuse, R12, PT ;  /* 0x0000000c0200720c */ /* 0x040fe20003fc4070 */
[----:B------:R-:W-:Y:S02]  /*88d0*/  IMAD R11, R2, R5, R11 ;  /* 0x00000005020b7224 */ /* 0x000fe400078e020b */
[----:B------:R-:W-:Y:S02]  /*88e0*/  IMAD.MOV R14, RZ, RZ, -R14 ;  /* 0x000000ffff0e7224 */ /* 0x000fe400078e0a0e */
[----:B------:R-:W-:Y:S01]  /*88f0*/  @!P4 IMAD.MOV R7, RZ, RZ, -R7 ;  /* 0x000000ffff07c224 */ /* 0x000fe200078e0a07 */
[----:B------:R-:W-:Y:S01]  /*8900*/  ISETP.GE.AND P4, PT, R246, RZ, PT ;  /* 0x000000fff600720c */ /* 0x000fe20003f86270 */
[----:B------:R-:W-:-:S03]  /*8910*/  IMAD.HI.U32 R13, R4, R6, RZ ;  /* 0x00000006040d7227 */ /* 0x000fc600078e00ff */
[----:B------:R0:W-:Y:S01]  /*8920*/  STL [R1+0x4f8], R7 ;  /* 0x0004f80701007387 */ /* 0x0001e20000100800 */
[----:B------:R-:W-:Y:S02]  /*8930*/  IMAD R10, R2, R14, R10 ;  /* 0x0000000e020a7224 */ /* 0x000fe400078e020a */
[----:B------:R-:W-:Y:S01]  /*8940*/  @!P5 IMAD.IADD R0, R0, 0x1, -R2 ;  /* 0x000000010000d824 */ /* 0x000fe200078e0a02 */
[C---:B------:R-:W-:Y:S01]  /*8950*/  ISETP.GT.U32.AND P5, PT, R2.reuse, R11, PT ;  /* 0x0000000b0200720c */ /* 0x040fe20003fa4070 */
[----:B------:R-:W-:Y:S02]  /*8960*/  IMAD.MOV.U32 R16, RZ, RZ, R8 ;  /* 0x000000ffff107224 */ /* 0x000fe400078e0008 */
[----:B------:R-:W-:Y:S02]  /*8970*/  IMAD.MOV R13, RZ, RZ, -R13 ;  /* 0x000000ffff0d7224 */ /* 0x000fe400078e0a0d */
[----:B------:R-:W-:Y:S01]  /*8980*/  @!P3 IMAD.MOV R16, RZ, RZ, -R16 ;  /* 0x000000ffff10b224 */ /* 0x000fe200078e0a10 */
[----:B------:R-:W-:Y:S01]  /*8990*/  ISETP.GT.U32.AND P3, PT, R2, R10, PT ;  /* 0x0000000a0200720c */ /* 0x000fe20003f64070 */
[----:B0-----:R-:W-:-:S03]  /*89a0*/  IMAD.HI.U32 R7, R4, R9, RZ ;  /* 0x0000000904077227 */ /* 0x001fc600078e00ff */
[----:B------:R-:W-:Y:S01]  /*89b0*/  STL [R1+0x4f4], R16 ;  /* 0x0004f41001007387 */ /* 0x000fe20000100800 */
[----:B------:R-:W-:Y:S02]  /*89c0*/  IMAD R6, R2, R13, R6 ;  /* 0x0000000d02067224 */ /* 0x000fe400078e0206 */
[----:B------:R-:W-:Y:S02]  /*89d0*/  @!P6 IMAD.IADD R12, R12, 0x1, -R2 ;  /* 0x000000010c0ce824 */ /* 0x000fe400078e0a02 */
[----:B------:R-:W-:Y:S02]  /*89e0*/  IMAD.MOV R13, RZ, RZ, -R7 ;  /* 0x000000ffff0d7224 */ /* 0x000fe400078e0a07 */
[----:B------:R-:W-:Y:S01]  /*89f0*/  IMAD.MOV.U32 R15, RZ, RZ, R0 ;  /* 0x000000ffff0f7224 */ /* 0x000fe200078e0000 */
[C---:B------:R-:W-:Y:S01]  /*8a00*/  ISETP.GT.U32.AND P6, PT, R2.reuse, R12, PT ;  /* 0x0000000c0200720c */ /* 0x040fe20003fc4070 */
[----:B------:R-:W-:Y:S02]  /*8a10*/  VIADD R244, R3, 0x18b ;  /* 0x0000018b03f47836 */ /* 0x000fe40000000000 */
[----:B------:R-:W-:-:S02]  /*8a20*/  IMAD R9, R2, R13, R9 ;  /* 0x0000000d02097224 */ /* 0x000fc400078e0209 */
[----:B------:R-:W-:Y:S01]  /*8a30*/  @!P0 IMAD.MOV R15, RZ, RZ, -R15 ;  /* 0x000000ffff0f8224 */ /* 0x000fe200078e0a0f */
[----:B------:R-:W-:Y:S01]  /*8a40*/  ISETP.GT.U32.AND P0, PT, R2, R6, PT ;  /* 0x000000060200720c */ /* 0x000fe20003f04070 */
[--C-:B------:R-:W-:Y:S01]  /*8a50*/  @!P5 IMAD.IADD R11, R11, 0x1, -R2.reuse ;  /* 0x000000010b0bd824 */ /* 0x100fe200078e0a02 */
[----:B------:R-:W-:Y:S01]  /*8a60*/  IABS R5, R244 ;  /* 0x000000f400057213 */ /* 0x000fe20000000000 */
[----:B------:R-:W-:Y:S01]  /*8a70*/  @!P3 IMAD.IADD R10, R10, 0x1, -R2 ;  /* 0x000000010a0ab824 */ /* 0x000fe200078e0a02 */
[C---:B------:R-:W-:Y:S01]  /*8a80*/  ISETP.GT.U32.AND P5, PT, R2.reuse, R9, PT ;  /* 0x000000090200720c */ /* 0x040fe20003fa4070 */
[C---:B------:R-:W-:Y:S01]  /*8a90*/  VIADD R239, R3.reuse, 0x189 ;  /* 0x0000018903ef7836 */ /* 0x040fe20000000000 */
[----:B------:R-:W-:Y:S01]  /*8aa0*/  ISETP.GT.U32.AND P3, PT, R2, R11, PT ;  /* 0x0000000b0200720c */ /* 0x000fe20003f64070 */
[----:B------:R-:W-:Y:S01]  /*8ab0*/  IMAD.HI.U32 R7, R4, R5, RZ ;  /* 0x0000000504077227 */ /* 0x000fe200078e00ff */
[----:B------:R0:W-:Y:S02]  /*8ac0*/  STL [R1+0x4e8], R15 ;  /* 0x0004e80f01007387 */ /* 0x0001e40000100800 */
[----:B------:R-:W-:Y:S01]  /*8ad0*/  IABS R13, R239 ;  /* 0x000000ef000d7213 */ /* 0x000fe20000000000 */
[----:B------:R-:W-:-:S02]  /*8ae0*/  VIADD R245, R3, 0x18a ;  /* 0x0000018a03f57836 */ /* 0x000fc40000000000 */
[----:B------:R-:W-:Y:S02]  /*8af0*/  IMAD.MOV R7, RZ, RZ, -R7 ;  /* 0x000000ffff077224 */ /* 0x000fe400078e0a07 */
[--C-:B------:R-:W-:Y:S01]  /*8b00*/  @!P6 IMAD.IADD R12, R12, 0x1, -R2.reuse ;  /* 0x000000010c0ce824 */ /* 0x100fe200078e0a02 */
[----:B------:R-:W-:Y:S01]  /*8b10*/  IABS R8, R245 ;  /* 0x000000f500087213 */ /* 0x000fe20000000000 */
[----:B------:R-:W-:Y:S01]  /*8b20*/  @!P0 IMAD.IADD R6, R6, 0x1, -R2 ;  /* 0x0000000106068824 */ /* 0x000fe200078e0a02 */
[C---:B------:R-:W-:Y:S01]  /*8b30*/  ISETP.GT.U32.AND P0, PT, R2.reuse, R10, PT ;  /* 0x0000000a0200720c */ /* 0x040fe20003f04070 */
[C---:B------:R-:W-:Y:S01]  /*8b40*/  IMAD R0, R2.reuse, R7, R5 ;  /* 0x0000000702007224 */ /* 0x040fe200078e0205 */
[----:B------:R-:W-:Y:S01]  /*8b50*/  ISETP.GE.AND P6, PT, R247, RZ, PT ;  /* 0x000000fff700720c */ /* 0x000fe20003fc6270 */
[----:B------:R-:W-:Y:S02]  /*8b60*/  IMAD.MOV.U32 R14, RZ, RZ, R12 ;  /* 0x000000ffff0e7224 */ /* 0x000fe400078e000c */
[----:B------:R-:W-:Y:S01]  /*8b70*/  @!P5 IMAD.IADD R9, R9, 0x1, -R2 ;  /* 0x000000010909d824 */ /* 0x000fe200078e0a02 */
[----:B------:R-:W-:Y:S01]  /*8b80*/  ISETP.GT.U32.AND P5, PT, R2, R6, PT ;  /* 0x000000060200720c */ /* 0x000fe20003fa4070 */
[----:B------:R-:W-:-:S02]  /*8b90*/  IMAD.MOV.U32 R12, RZ, RZ, R13 ;  /* 0x000000ffff0c7224 */ /* 0x000fc400078e000d */
[----:B------:R-:W-:Y:S01]  /*8ba0*/  @!P3 IMAD.IADD R11, R11, 0x1, -R2 ;  /* 0x000000010b0bb824 */ /* 0x000fe200078e0a02 */
[----:B------:R-:W-:Y:S01]  /*8bb0*/  ISETP.GT.U32.AND P3, PT, R2, R0, PT ;  /* 0x000000000200720c */ /* 0x000fe20003f64070 */
[----:B------:R-:W-:-:S04]  /*8bc0*/  IMAD.HI.U32 R13, R4, R8, RZ ;  /* 0x00000008040d7227 */ /* 0x000fc800078e00ff */
[----:B------:R-:W-:Y:S02]  /*8bd0*/  IMAD.MOV R13, RZ, RZ, -R13 ;  /* 0x000000ffff0d7224 */ /* 0x000fe400078e0a0d */
[----:B------:R-:W-:Y:S02]  /*8be0*/  VIADD R246, R3, 0x188 ;  /* 0x0000018803f67836 */ /* 0x000fe40000000000 */
[----:B------:R-:W-:Y:S02]  /*8bf0*/  IMAD R8, R2, R13, R8 ;  /* 0x0000000d02087224 */ /* 0x000fe400078e0208 */
[----:B------:R-:W-:Y:S01]  /*8c00*/  @!P1 IMAD.MOV R14, RZ, RZ, -R14 ;  /* 0x000000ffff0e9224 */ /* 0x000fe200078e0a0e */
[----:B------:R-:W-:Y:S01]  /*8c10*/  IABS R7, R246 ;  /* 0x000000f600077213 */ /* 0x000fe20000000000 */
[--C-:B------:R-:W-:Y:S01]  /*8c20*/  @!P5 IMAD.IADD R6, R6, 0x1, -R2.reuse ;  /* 0x000000010606d824 */ /* 0x100fe200078e0a02 */
[----:B------:R-:W-:Y:S01]  /*8c30*/  ISETP.GT.U32.AND P5, PT, R2, R8, PT ;  /* 0x000000080200720c */ /* 0x000fe20003fa4070 */
[----:B------:R-:W-:Y:S01]  /*8c40*/  @!P3 IMAD.IADD R0, R0, 0x1, -R2 ;  /* 0x000000010000b824 */ /* 0x000fe200078e0a02 */
[----:B------:R-:W-:Y:S01]  /*8c50*/  ISETP.GE.AND P3, PT, R245, RZ, PT ;  /* 0x000000fff500720c */ /* 0x000fe20003f66270 */
[----:B0-----:R-:W-:Y:S01]  /*8c60*/  IMAD.HI.U32 R15, R4, R12, RZ ;  /* 0x0000000c040f7227 */ /* 0x001fe200078e00ff */
[----:B------:R0:W-:Y:S01]  /*8c70*/  STL [R1+0x4e4], R14 ;  /* 0x0004e40e01007387 */ /* 0x0001e20000100800 */
[----:B------:R-:W-:-:S02]  /*8c80*/  ISETP.GT.U32.AND P1, PT, R2, R9, PT ;  /* 0x000000090200720c */ /* 0x000fc40003f24070 */
[C---:B------:R-:W-:Y:S02]  /*8c90*/  VIADD R245, R3.reuse, 0x185 ;  /* 0x0000018503f57836 */ /* 0x040fe40000000000 */
[----:B------:R-:W-:Y:S02]  /*8ca0*/  VIADD R247, R3, 0x187 ;  /* 0x0000018703f77836 */ /* 0x000fe40000000000 */
[----:B------:R-:W-:Y:S02]  /*8cb0*/  IMAD.MOV R15, RZ, RZ, -R15 ;  /* 0x000000ffff0f7224 */ /* 0x000fe400078e0a0f */
[----:B------:R-:W-:Y:S01]  /*8cc0*/  IMAD.MOV.U32 R17, RZ, RZ, R11 ;  /* 0x000000ffff117224 */ /* 0x000fe200078e000b */
[----:B------:R-:W-:Y:S01]  /*8cd0*/  IABS R11, R245 ;  /* 0x000000f5000b7213 */ /* 0x000fe20000000000 */
[----:B0-----:R-:W-:Y:S01]  /*8ce0*/  IMAD.HI.U32 R14, R4, R7, RZ ;  /* 0x00000007040e7227 */ /* 0x001fe200078e00ff */
[----:B------:R-:W-:-:S03]  /*8cf0*/  IABS R5, R247 ;  /* 0x000000f700057213 */ /* 0x000fc60000000000 */
[----:B------:R-:W-:Y:S01]  /*8d00*/  @!P0 IMAD.IADD R10, R10, 0x1, -R2 ;  /* 0x000000010a0a8824 */ /* 0x000fe200078e0a02 */
[----:B------:R-:W-:Y:S01]  /*8d10*/  ISETP.GE.AND P0, PT, R238, RZ, PT ;  /* 0x000000ffee00720c */ /* 0x000fe20003f06270 */
[----:B------:R-:W-:Y:S02]  /*8d20*/  IMAD.MOV R14, RZ, RZ, -R14 ;  /* 0x000000ffff0e7224 */ /* 0x000fe400078e0a0e */
[C---:B------:R-:W-:Y:S02]  /*8d30*/  IMAD R12, R2.reuse, R15, R12 ;  /* 0x0000000f020c7224 */ /* 0x040fe400078e020c */
[----:B------:R-:W-:Y:S02]  /*8d40*/  IMAD.MOV.U32 R16, RZ, RZ, R10 ;  /* 0x000000ffff107224 */ /* 0x000fe400078e000a */
[----:B------:R-:W-:Y:S02]  /*8d50*/  IMAD.MOV.U32 R10, RZ, RZ, R11 ;  /* 0x000000ffff0a7224 */ /* 0x000fe400078e000b */
[----:B------:R-:W-:-:S02]  /*8d60*/  IMAD R7, R2, R14, R7 ;  /* 0x0000000e02077224 */ /* 0x000fc400078e0207 */
[----:B------:R-:W-:Y:S01]  /*8d70*/  @!P5 IMAD.IADD R8, R8, 0x1, -R2 ;  /* 0x000000010808d824 */ /* 0x000fe200078e0a02 */
[C---:B------:R-:W-:Y:S01]  /*8d80*/  ISETP.GT.U32.AND P5, PT, R2.reuse, R12, PT ;  /* 0x0000000c0200720c */ /* 0x040fe20003fa4070 */
[----:B------:R-:W-:Y:S01]  /*8d90*/  @!P2 IMAD.MOV R17, RZ, RZ, -R17 ;  /* 0x000000ffff11a224 */ /* 0x000fe200078e0a11 */
[----:B------:R-:W-:Y:S01]  /*8da0*/  ISETP.GT.U32.AND P2, PT, R2, R0, PT ;  /* 0x000000000200720c */ /* 0x000fe20003f44070 */
[----:B------:R-:W-:Y:S02]  /*8db0*/  IMAD.MOV.U32 R11, RZ, RZ, R6 ;  /* 0x000000ffff0b7224 */ /* 0x000fe400078e0006 */
[----:B------:R-:W-:Y:S01]  /*8dc0*/  IMAD.HI.U32 R13, R4, R5, RZ ;  /* 0x00000005040d7227 */ /* 0x000fe200078e00ff */
[----:B------:R-:W-:Y:S03]  /*8dd0*/  STL [R1+0x4dc], R17 ;  /* 0x0004dc1101007387 */ /* 0x000fe60000100800 */
[----:B------:R-:W-:Y:S01]  /*8de0*/  @!P6 IMAD.MOV R11, RZ, RZ, -R11 ;  /* 0x000000ffff0be224 */ /* 0x000fe200078e0a0b */
[----:B------:R-:W-:Y:S01]  /*8df0*/  ISETP.GT.U32.AND P6, PT, R2, R7, PT ;  /* 0x000000070200720c */ /* 0x000fe20003fc4070 */
[----:B------:R-:W-:-:S02]  /*8e00*/  IMAD.MOV R13, RZ, RZ, -R13 ;  /* 0x000000ffff0d7224 */ /* 0x000fc400078e0a0d */
[----:B------:R-:W-:Y:S01]  /*8e10*/  @!P1 IMAD.IADD R9, R9, 0x1, -R2 ;  /* 0x0000000109099824 */ /* 0x000fe200078e0a02 */
[----:B------:R-:W-:Y:S01]  /*8e20*/  ISETP.GE.AND P1, PT, R244, RZ, PT ;  /* 0x000000fff400720c */ /* 0x000fe20003f26270 */
[----:B------:R-:W-:Y:S02]  /*8e30*/  VIADD R244, R3, 0x186 ;  /* 0x0000018603f47836 */ /* 0x000fe40000000000 */
[----:B------:R-:W-:Y:S02]  /*8e40*/  IMAD R5, R2, R13, R5 ;  /* 0x0000000d02057224 */ /* 0x000fe400078e0205 */
[----:B------:R-:W-:Y:S01]  /*8e50*/  @!P4 IMAD.MOV R16, RZ, RZ, -R16 ;  /* 0x000000ffff10c224 */ /* 0x000fe200078e0a10 */
[----:B------:R-:W-:Y:S01]  /*8e60*/  IABS R13, R244 ;  /* 0x000000f4000d7213 */ /* 0x000fe20000000000 */
[--C-:B------:R-:W-:Y:S01]  /*8e70*/  @!P2 IMAD.IADD R0, R0, 0x1, -R2.reuse ;  /* 0x000000010000a824 */ /* 0x100fe200078e0a02 */
[----:B------:R-:W-:Y:S01]  /*8e80*/  ISETP.GT.U32.AND P2, PT, R2, R5, PT ;  /* 0x000000050200720c */ /* 0x000fe20003f44070 */
[--C-:B------:R-:W-:Y:S01]  /*8e90*/  @!P5 IMAD.IADD R12, R12, 0x1, -R2.reuse ;  /* 0x000000010c0cd824 */ /* 0x100fe200078e0a02 */
[----:B------:R-:W-:Y:S01]  /*8ea0*/  STL [R1+0x4d8], R16 ;  /* 0x0004d81001007387 */ /* 0x000fe20000100800 */
[----:B------:R-:W-:Y:S01]  /*8eb0*/  @!P0 IMAD.MOV R9, RZ, RZ, -R9 ;  /* 0x000000ffff098224 */ /* 0x000fe200078e0a09 */
[C---:B------:R-:W-:Y:S01]  /*8ec0*/  ISETP.GT.U32.AND P4, PT, R2.reuse, R8, PT ;  /* 0x000000080200720c */ /* 0x040fe20003f84070 */
[----:B------:R-:W-:Y:S01]  /*8ed0*/  @!P6 IMAD.IADD R7, R7, 0x1, -R2 ;  /* 0x000000010707e824 */ /* 0x000fe200078e0a02 */
[----:B------:R0:W-:Y:S01]  /*8ee0*/  STL [R1+0x4d4], R11 ;  /* 0x0004d40b01007387 */ /* 0x0001e20000100800 */
[----:B------:R-:W-:Y:S01]  /*8ef0*/  ISETP.GT.U32.AND P6, PT, R2, R12, PT ;  /* 0x0000000c0200720c */ /* 0x000fe20003fc4070 */
[----:B------:R-:W-:Y:S01]  /*8f00*/  IMAD.HI.U32 R6, R4, R13, RZ ;  /* 0x0000000d04067227 */ /* 0x000fe200078e00ff */
[----:B------:R-:W-:Y:S01]  /*8f10*/  ISETP.GE.AND P0, PT, R239, RZ, PT ;  /* 0x000000ffef00720c */ /* 0x000fe20003f06270 */
[----:B------:R1:W-:Y:S01]  /*8f20*/  STL [R1+0x4d0], R9 ;  /* 0x0004d00901007387 */ /* 0x0003e20000100800 */
[----:B------:R-:W-:Y:S01]  /*8f30*/  ISETP.GE.AND P5, PT, R247, RZ, PT ;  /* 0x000000fff700720c */ /* 0x000fe20003fa6270 */
[----:B------:R-:W-:-:S02]  /*8f40*/  VIADD R238, R3, 0x184 ;  /* 0x0000018403ee7836 */ /* 0x000fc40000000000 */
[----:B------:R-:W-:Y:S02]  /*8f50*/  IMAD.MOV R6, RZ, RZ, -R6 ;  /* 0x000000ffff067224 */ /* 0x000fe400078e0a06 */
[----:B0-----:R-:W-:Y:S01]  /*8f60*/  IMAD.MOV.U32 R11, RZ, RZ, R0 ;  /* 0x000000ffff0b7224 */ /* 0x001fe200078e0000 */
[----:B------:R-:W-:Y:S01]  /*8f70*/  IABS R0, R238 ;  /* 0x000000ee00007213 */ /* 0x000fe20000000000 */
[----:B------:R-:W-:Y:S02]  /*8f80*/  IMAD R13, R2, R6, R13 ;  /* 0x00000006020d7224 */ /* 0x000fe400078e020d */
[----:B-1----:R-:W-:-:S04]  /*8f90*/  IMAD.HI.U32 R9, R4, R10, RZ ;  /* 0x0000000a04097227 */ /* 0x002fc800078e00ff */
[----:B------:R-:W-:Y:S02]  /*8fa0*/  IMAD.MOV R9, RZ, RZ, -R9 ;  /* 0x000000ffff097224 */ /* 0x000fe400078e0a09 */
[----:B------:R-:W-:Y:S01]  /*8fb0*/  @!P2 IMAD.IADD R5, R5, 0x1, -R2 ;  /* 0x000000010505a824 */ /* 0x000fe200078e0a02 */
[C---:B------:R-:W-:Y:S01]  /*8fc0*/  ISETP.GT.U32.AND P2, PT, R2.reuse, R7, PT ;  /* 0x000000070200720c */ /* 0x040fe20003f44070 */
[----:B------:R-:W-:Y:S02]  /*8fd0*/  @!P1 IMAD.MOV R11, RZ, RZ, -R11 ;  /* 0x000000ffff0b9224 */ /* 0x000fe400078e0a0b */
[C---:B------:R-:W-:Y:S01]  /*8fe0*/  IMAD R9, R2.reuse, R9, R10 ;  /* 0x0000000902097224 */ /* 0x040fe200078e020a */
[----:B------:R-:W-:Y:S01]  /*8ff0*/  ISETP.GT.U32.AND P1, PT, R2, R5, PT ;  /* 0x000000050200720c */ /* 0x000fe20003f24070 */
[----:B------:R-:W-:Y:S01]  /*9000*/  VIADD R239, R3, 0x183 ;  /* 0x0000018303ef7836 */ /* 0x000fe20000000000 */
[----:B------:R0:W-:Y:S01]  /*9010*/  STL [R1+0x4c8], R11 ;  /* 0x0004c80b01007387 */ /* 0x0001e20000100800 */
[----:B------:R-:W-:-:S02]  /*9020*/  IMAD.MOV.U32 R10, RZ, RZ, R0 ;  /* 0x000000ffff0a7224 */ /* 0x000fc400078e0000 */
[----:B------:R-:W-:Y:S01]  /*9030*/  @!P6 IMAD.IADD R12, R12, 0x1, -R2 ;  /* 0x000000010c0ce824 */ /* 0x000fe200078e0a02 */
[----:B------:R-:W-:Y:S01]  /*9040*/  ISETP.GT.U32.AND P6, PT, R2, R13, PT ;  /* 0x0000000d0200720c */ /* 0x000fe20003fc4070 */
[----:B------:R-:W-:Y:S02]  /*9050*/  VIADD R247, R3, 0x182 ;  /* 0x0000018203f77836 */ /* 0x000fe40000000000 */
[----:B------:R-:W-:Y:S01]  /*9060*/  IMAD.HI.U32 R14, R4, R10, RZ ;  /* 0x0000000a040e7227 */ /* 0x000fe200078e00ff */
[----:B0-----:R-:W-:-:S03]  /*9070*/  IABS R11, R239 ;  /* 0x000000ef000b7213 */ /* 0x001fc60000000000 */
[----:B------:R-:W-:Y:S01]  /*9080*/  @!P4 IMAD.IADD R8, R8, 0x1, -R2 ;  /* 0x000000010808c824 */ /* 0x000fe200078e0a02 */
[----:B------:R-:W-:Y:S01]  /*9090*/  ISETP.GE.AND P4, PT, R246, RZ, PT ;  /* 0x000000fff600720c */ /* 0x000fe20003f86270 */
[----:B------:R-:W-:Y:S01]  /*90a0*/  IMAD.MOV R14, RZ, RZ, -R14 ;  /* 0x000000ffff0e7224 */ /* 0x000fe200078e0a0e */
[----:B------:R-:W-:Y:S01]  /*90b0*/  IABS R6, R247 ;  /* 0x000000f700067213 */ /* 0x000fe20000000000 */
[----:B------:R-:W-:-:S04]  /*90c0*/  IMAD.HI.U32 R16, R4, R11, RZ ;  /* 0x0000000b04107227 */ /* 0x000fc800078e00ff */
[----:B------:R-:W-:Y:S01]  /*90d0*/  @!P2 IMAD.IADD R7, R7, 0x1, -R2 ;  /* 0x000000010707a824 */ /* 0x000fe200078e0a02 */
[C---:B------:R-:W-:Y:S01]  /*90e0*/  ISETP.GT.U32.AND P2, PT, R2.reuse, R9, PT ;  /* 0x000000090200720c */ /* 0x040fe20003f44070 */
[----:B------:R-:W-:Y:S02]  /*90f0*/  IMAD R10, R2, R14, R10 ;  /* 0x0000000e020a7224 */ /* 0x000fe400078e020a */
[----:B------:R-:W-:-:S04]  /*9100*/  IMAD.HI.U32 R15, R4, R6, RZ ;  /* 0x00000006040f7227 */ /* 0x000fc800078e00ff */
[----:B------:R-:W-:Y:S02]  /*9110*/  IMAD.MOV R16, RZ, RZ, -R16 ;  /* 0x000000ffff107224 */ /* 0x000fe400078e0a10 */
[----:B------:R-:W-:Y:S02]  /*9120*/  @!P3 IMAD.MOV R8, RZ, RZ, -R8 ;  /* 0x000000ffff08b224 */ /* 0x000fe400078e0a08 */
[--C-:B------:R-:W-:Y:S01]  /*9130*/  @!P6 IMAD.IADD R13, R13, 0x1, -R2.reuse ;  /* 0x000000010d0de824 */ /* 0x100fe200078e0a02 */
[----:B------:R-:W-:Y:S01]  /*9140*/  ISETP.GT.U32.AND P6, PT, R2, R10, PT ;  /* 0x0000000a0200720c */ /* 0x000fe20003fc4070 */
[----:B------:R-:W-:Y:S01]  /*9150*/  VIADD R246, R3, 0x181 ;  /* 0x0000018103f67836 */ /* 0x000fe20000000000 */
[----:B------:R0:W-:Y:S01]  /*9160*/  STL [R1+0x4c4], R8 ;  /* 0x0004c40801007387 */ /* 0x0001e20000100800 */
[----:B------:R-:W-:Y:S01]  /*9170*/  @!P1 IMAD.IADD R5, R5, 0x1, -R2 ;  /* 0x0000000105059824 */ /* 0x000fe200078e0a02 */
[----:B------:R-:W-:Y:S01]  /*9180*/  ISETP.GE.AND P1, PT, R244, RZ, PT ;  /* 0x000000fff400720c */ /* 0x000fe20003f26270 */
[----:B------:R-:W-:Y:S01]  /*9190*/  IMAD.MOV R15, RZ, RZ, -R15 ;  /* 0x000000ffff0f7224 */ /* 0x000fe200078e0a0f */
[----:B------:R-:W-:Y:S01]  /*91a0*/  IABS R0, R246 ;  /* 0x000000f600007213 */ /* 0x000fe20000000000 */
[C---:B------:R-:W-:Y:S01]  /*91b0*/  IMAD R11, R2.reuse, R16, R11 ;  /* 0x00000010020b7224 */ /* 0x040fe200078e020b */
[C---:B------:R-:W-:Y:S01]  /*91c0*/  ISETP.GT.U32.AND P3, PT, R2.reuse, R13, PT ;  /* 0x0000000d0200720c */ /* 0x040fe20003f64070 */
[----:B------:R-:W-:-:S02]  /*91d0*/  IMAD R6, R2, R15, R6 ;  /* 0x0000000f02067224 */ /* 0x000fc400078e0206 */
[----:B------:R-:W-:Y:S01]  /*91e0*/  @!P4 IMAD.MOV R7, RZ, RZ, -R7 ;  /* 0x000000ffff07c224 */ /* 0x000fe200078e0a07 */
[C---:B------:R-:W-:Y:S01]  /*91f0*/  ISETP.GT.U32.AND P4, PT, R2.reuse, R11, PT ;  /* 0x0000000b0200720c */ /* 0x040fe20003f84070 */
[----:B0-----:R-:W-:Y:S02]  /*9200*/  IMAD.MOV.U32 R8, RZ, RZ, R5 ;  /* 0x000000ffff087224 */ /* 0x001fe400078e0005 */
[----:B------:R-:W-:Y:S01]  /*9210*/  @!P2 IMAD.IADD R9, R9, 0x1, -R2 ;  /* 0x000000010909a824 */ /* 0x000fe200078e0a02 */
[----:B------:R-:W-:Y:S01]  /*9220*/  ISETP.GE.AND P2, PT, R245, RZ, PT ;  /* 0x000000fff500720c */ /* 0x000fe20003f46270 */
[----:B------:R-:W-:Y:S01]  /*9230*/  @!P5 IMAD.MOV R8, RZ, RZ, -R8 ;  /* 0x000000ffff08d224 */ /* 0x000fe200078e0a08 */
[----:B------:R-:W-:Y:S01]  /*9240*/  ISETP.GT.U32.AND P5, PT, R2, R6, PT ;  /* 0x000000060200720c */ /* 0x000fe20003fa4070 */
[----:B------:R-:W-:Y:S02]  /*9250*/  VIADD R244, R3, 0x180 ;  /* 0x0000018003f47836 */ /* 0x000fe40000000000 */
[----:B------:R-:W-:-:S03]  /*9260*/  IMAD.HI.U32 R14, R4, R0, RZ ;  /* 0x00000000040e7227 */ /* 0x000fc600078e00ff */
[----:B------:R-:W-:Y:S01]  /*9270*/  IABS R15, R244 ;  /* 0x000000f4000f7213 */ /* 0x000fe20000000000 */
[----:B------:R-:W-:Y:S02]  /*9280*/  @!P0 IMAD.MOV R12, RZ, RZ, -R12 ;  /* 0x000000ffff0c8224 */ /* 0x000fe400078e0a0c */
[----:B------:R-:W-:Y:S01]  /*9290*/  @!P6 IMAD.IADD R10, R10, 0x1, -R2 ;  /* 0x000000010a0ae824 */ /* 0x000fe200078e0a02 */
[C---:B------:R-:W-:Y:S01]  /*92a0*/  ISETP.GT.U32.AND P6, PT, R2.reuse, R9, PT ;  /* 0x000000090200720c */ /* 0x040fe20003fc4070 */
[----:B------:R-:W-:Y:S01]  /*92b0*/  IMAD.MOV R14, RZ, RZ, -R14 ;  /* 0x000000ffff0e7224 */ /* 0x000fe200078e0a0e */
[----:B------:R-:W-:Y:S01]  /*92c0*/  STL [R1+0x4c0], R12 ;  /* 0x0004c00c01007387 */ /* 0x000fe20000100800 */
[----:B------:R-:W-:Y:S01]  /*92d0*/  VIADD R245, R3, 0x17f ;  /* 0x0000017f03f57836 */ /* 0x000fe20000000000 */
[C---:B------:R-:W-:Y:S01]  /*92e0*/  ISETP.GT.U32.AND P0, PT, R2.reuse, R10, PT ;  /* 0x0000000a0200720c */ /* 0x040fe20003f04070 */
[----:B------:R-:W-:Y:S01]  /*92f0*/  IMAD R0, R2, R14, R0 ;  /* 0x0000000e02007224 */ /* 0x000fe200078e0200 */
[----:B------:R0:W-:Y:S01]  /*9300*/  STL [R1+0x4bc], R7 ;  /* 0x0004bc0701007387 */ /* 0x0001e20000100800 */
[--C-:B------:R-:W-:Y:S01]  /*9310*/  @!P4 IMAD.IADD R11, R11, 0x1, -R2.reuse ;  /* 0x000000010b0bc824 */ /* 0x100fe200078e0a02 */
[----:B------:R-:W-:Y:S01]  /*9320*/  IABS R14, R245 ;  /* 0x000000f5000e7213 */ /* 0x000fe20000000000 */
[--C-:B------:R-:W-:Y:S01]  /*9330*/  @!P5 IMAD.IADD R6, R6, 0x1, -R2.reuse ;  /* 0x000000010606d824 */ /* 0x100fe200078e0a02 */
[----:B------:R1:W-:Y:S01]  /*9340*/  STL [R1+0x4b4], R8 ;  /* 0x0004b40801007387 */ /* 0x0003e20000100800 */
[----:B------:R-:W-:Y:S01]  /*9350*/  @!P3 IMAD.IADD R13, R13, 0x1, -R2 ;  /* 0x000000010d0db824 */ /* 0x000fe200078e0a02 */
[----:B------:R-:W-:Y:S01]  /*9360*/  ISETP.GT.U32.AND P5, PT, R2, R11, PT ;  /* 0x0000000b0200720c */ /* 0x000fe20003fa4070 */
[----:B------:R-:W-:Y:S01]  /*9370*/  IMAD.HI.U32 R5, R4, R14, RZ ;  /* 0x0000000e04057227 */ /* 0x000fe200078e00ff */
[----:B------:R-:W-:-:S02]  /*9380*/  ISETP.GT.U32.AND P3, PT, R2, R0, PT ;  /* 0x000000000200720c */ /* 0x000fc40003f64070 */
[----:B------:R-:W-:Y:S01]  /*9390*/  ISETP.GE.AND P4, PT, R247, RZ, PT ;  /* 0x000000fff700720c */ /* 0x000fe20003f86270 */
[----:B0-----:R-:W-:-:S04]  /*93a0*/  IMAD.HI.U32 R7, R4, R15, RZ ;  /* 0x0000000f04077227 */ /* 0x001fc800078e00ff */
[----:B------:R-:W-:Y:S02]  /*93b0*/  IMAD.MOV R7, RZ, RZ, -R7 ;  /* 0x000000ffff077224 */ /* 0x000fe400078e0a07 */
[----:B------:R-:W-:Y:S01]  /*93c0*/  @!P6 IMAD.IADD R9, R9, 0x1, -R2 ;  /* 0x000000010909e824 */ /* 0x000fe200078e0a02 */
[----:B------:R-:W-:Y:S01]  /*93d0*/  ISETP.GE.AND P6, PT, R238, RZ, PT ;  /* 0x000000ffee00720c */ /* 0x000fe20003fc6270 */
[C---:B------:R-:W-:Y:S02]  /*93e0*/  IMAD R7, R2.reuse, R7, R15 ;  /* 0x0000000702077224 */ /* 0x040fe400078e020f */
[----:B------:R-:W-:Y:S02]  /*93f0*/  IMAD.MOV R5, RZ, RZ, -R5 ;  /* 0x000000ffff057224 */ /* 0x000fe400078e0a05 */
[----:B------:R-:W-:Y:S01]  /*9400*/  @!P2 IMAD.MOV R9, RZ, RZ, -R9 ;  /* 0x000000ffff09a224 */ /* 0x000fe200078e0a09 */
[C---:B------:R-:W-:Y:S01]  /*9410*/  ISETP.GT.U32.AND P2, PT, R2.reuse, R7, PT ;  /* 0x000000070200720c */ /* 0x040fe20003f44070 */
[----:B------:R-:W-:-:S02]  /*9420*/  IMAD R5, R2, R5, R14 ;  /* 0x0000000502057224 */ /* 0x000fc400078e020e */
[----:B-1----:R-:W-:Y:S02]  /*9430*/  IMAD.MOV.U32 R8, RZ, RZ, R13 ;  /* 0x000000ffff087224 */ /* 0x002fe400078e000d */
[----:B------:R-:W-:Y:S01]  /*9440*/  @!P0 IMAD.IADD R10, R10, 0x1, -R2 ;  /* 0x000000010a0a8824 */ /* 0x000fe200078e0a02 */
[----:B------:R-:W-:Y:S01]  /*9450*/  ISETP.GE.AND P0, PT, R239, RZ, PT ;  /* 0x000000ffef00720c */ /* 0x000fe20003f06270 */
[----:B------:R-:W-:Y:S01]  /*9460*/  @!P1 IMAD.MOV R8, RZ, RZ, -R8 ;  /* 0x000000ffff089224 */ /* 0x000fe200078e0a08 */
[C---:B------:R-:W-:Y:S01]  /*9470*/  ISETP.GT.U32.AND P1, PT, R2.reuse, R6, PT ;  /* 0x000000060200720c */ /* 0x040fe20003f24070 */
[----:B------:R-:W-:Y:S01]  /*9480*/  @!P5 IMAD.IADD R11, R11, 0x1, -R2 ;  /* 0x000000010b0bd824 */ /* 0x000fe200078e0a02 */
[----:B------:R-:W-:Y:S01]  /*9490*/  ISETP.GT.U32.AND P5, PT, R2, R5, PT ;  /* 0x000000050200720c */ /* 0x000fe20003fa4070 */
[C---:B------:R-:W-:Y:S01]  /*94a0*/  VIADD R247, R3.reuse, 0x17e ;  /* 0x0000017e03f77836 */ /* 0x040fe20000000000 */
[----:B------:R0:W-:Y:S01]  /*94b0*/  STL [R1+0x498], R8 ;  /* 0x0004980801007387 */ /* 0x0001e20000100800 */
[----:B------:R-:W-:Y:S01]  /*94c0*/  @!P6 IMAD.MOV R10, RZ, RZ, -R10 ;  /* 0x000000ffff0ae224 */ /* 0x000fe200078e0a0a */
[----:B------:R-:W-:Y:S01]  /*94d0*/  ISETP.GE.AND P6, PT, R246, RZ, PT ;  /* 0x000000fff600720c */ /* 0x000fe20003fc6270 */
[----:B------:R-:W-:Y:S01]  /*94e0*/  @!P3 IMAD.IADD R0, R0, 0x1, -R2 ;  /* 0x000000010000b824 */ /* 0x000fe200078e0a02 */
[----:B------:R1:W-:Y:S01]  /*94f0*/  STL [R1+0x490], R9 ;  /* 0x0004900901007387 */ /* 0x0003e20000100800 */
[----:B------:R-:W-:-:S02]  /*9500*/  VIADD R246, R3, 0x17d ;  /* 0x0000017d03f67836 */ /* 0x000fc40000000000 */
[--C-:B------:R-:W-:Y:S01]  /*9510*/  @!P2 IMAD.IADD R7, R7, 0x1, -R2.reuse ;  /* 0x000000010707a824 */ /* 0x100fe200078e0a02 */
[----:B------:R-:W-:Y:S01]  /*9520*/  ISETP.GT.U32.AND P3, PT, R2, R0, PT ;  /* 0x000000000200720c */ /* 0x000fe20003f64070 */
[----:B------:R-:W-:Y:S01]  /*9530*/  @!P0 IMAD.MOV R11, RZ, RZ, -R11 ;  /* 0x000000ffff0b8224 */ /* 0x000fe200078e0a0b */
[----:B0-----:R-:W-:Y:S01]  /*9540*/  IABS R8, R247 ;  /* 0x000000f700087213 */ /* 0x001fe20000000000 */
[----:B------:R0:W-:Y:S01]  /*9550*/  STL [R1+0x48c], R10 ;  /* 0x00048c0a01007387 */ /* 0x0001e20000100800 */
[--C-:B------:R-:W-:Y:S01]  /*9560*/  @!P1 IMAD.IADD R6, R6, 0x1, -R2.reuse ;  /* 0x0000000106069824 */ /* 0x100fe200078e0a02 */
[----:B------:R-:W-:Y:S01]  /*9570*/  ISETP.GT.U32.AND P0, PT, R2, R7, PT ;  /* 0x000000070200720c */ /* 0x000fe20003f04070 */
[----:B------:R-:W-:Y:S01]  /*9580*/  @!P5 IMAD.IADD R5, R5, 0x1, -R2 ;  /* 0x000000010505d824 */ /* 0x000fe200078e0a02 */
[----:B------:R-:W-:Y:S01]  /*9590*/  ISETP.GE.AND P2, PT, R247, RZ, PT ;  /* 0x000000fff700720c */ /* 0x000fe20003f46270 */
[----:B-1----:R-:W-:Y:S01]  /*95a0*/  IMAD.HI.U32 R9, R4, R8, RZ ;  /* 0x0000000804097227 */ /* 0x002fe200078e00ff */
[----:B------:R1:W-:Y:S01]  /*95b0*/  STL [R1+0x488], R11 ;  /* 0x0004880b01007387 */ /* 0x0003e20000100800 */
[----:B------:R-:W-:-:S02]  /*95c0*/  ISETP.GE.AND P1, PT, R244, RZ, PT ;  /* 0x000000fff400720c */ /* 0x000fc40003f26270 */
[----:B------:R-:W-:Y:S01]  /*95d0*/  IMAD.MOV R12, RZ, RZ, -R9 ;  /* 0x000000ffff0c7224 */ /* 0x000fe200078e0a09 */
[----:B0-----:R-:W-:Y:S01]  /*95e0*/  IABS R10, R246 ;  /* 0x000000f6000a7213 */ /* 0x001fe20000000000 */
[----:B------:R-:W-:Y:S01]  /*95f0*/  VIADD R247, R3, 0x17c ;  /* 0x0000017c03f77836 */ /* 0x000fe20000000000 */
[C---:B------:R-:W-:Y:S01]  /*9600*/  ISETP.GT.U32.AND P5, PT, R2.reuse, R5, PT ;  /* 0x000000050200720c */ /* 0x040fe20003fa4070 */
[----:B------:R-:W-:Y:S02]  /*9610*/  IMAD R8, R2, R12, R8 ;  /* 0x0000000c02087224 */ /* 0x000fe400078e0208 */
[----:B------:R-:W-:Y:S02]  /*9620*/  IMAD.MOV.U32 R9, RZ, RZ, R10 ;  /* 0x000000ffff097224 */ /* 0x000fe400078e000a */
[----:B-1----:R-:W-:Y:S01]  /*9630*/  IMAD.MOV.U32 R11, RZ, RZ, R6 ;  /* 0x000000ffff0b7224 */ /* 0x002fe200078e0006 */
[----:B------:R-:W-:Y:S01]  /*9640*/  IABS R6, R247 ;  /* 0x000000f700067213 */ /* 0x000fe20000000000 */
[----:B------:R-:W-:-:S04]  /*9650*/  IMAD.HI.U32 R10, R4, R9, RZ ;  /* 0x00000009040a7227 */ /* 0x000fc800078e00ff */
[----:B------:R-:W-:Y:S01]  /*9660*/  @!P4 IMAD.MOV R11, RZ, RZ, -R11 ;  /* 0x000000ffff0bc224 */ /* 0x000fe200078e0a0b */
[----:B------:R-:W-:Y:S01]  /*9670*/  ISETP.GT.U32.AND P4, PT, R2, R8, PT ;  /* 0x000000080200720c */ /* 0x000fe20003f84070 */
[----:B------:R-:W-:Y:S01]  /*9680*/  @!P3 IMAD.IADD R0, R0, 0x1, -R2 ;  /* 0x000000010000b824 */ /* 0x000fe200078e0a02 */
[----:B------:R-:W-:Y:S01]  /*9690*/  ISETP.GE.AND P3, PT, R245, RZ, PT ;  /* 0x000000fff500720c */ /* 0x000fe20003f66270 */
[----:B------:R-:W-:Y:S01]  /*96a0*/  IMAD.MOV R10, RZ, RZ, -R10 ;  /* 0x000000ffff0a7224 */ /* 0x000fe200078e0a0a */
[----:B------:R0:W-:Y:S01]  /*96b0*/  STL [R1+0x484], R11 ;  /* 0x0004840b01007387 */ /* 0x0001e20000100800 */
[----:B------:R-:W-:Y:S01]  /*96c0*/  @!P0 IMAD.IADD R7, R7, 0x1, -R2 ;  /* 0x0000000107078824 */ /* 0x000fe200078e0a02 */
[----:B------:R-:W-:Y:S01]  /*96d0*/  ISETP.GE.AND P0, PT, R247, RZ, PT ;  /* 0x000000fff700720c */ /* 0x000fe20003f06270 */
[----:B------:R-:W-:Y:S02]  /*96e0*/  IMAD R9, R2, R10, R9 ;  /* 0x0000000a02097224 */ /* 0x000fe400078e0209 */
[----:B------:R-:W-:-:S02]  /*96f0*/  IMAD.MOV.U32 R12, RZ, RZ, R7 ;  /* 0x000000ffff0c7224 */ /* 0x000fc400078e0007 */
[--C-:B------:R-:W-:Y:S01]  /*9700*/  @!P5 IMAD.IADD R5, R5, 0x1, -R2.reuse ;  /* 0x000000010505d824 */ /* 0x100fe200078e0a02 */
[----:B------:R-:W-:Y:S01]  /*9710*/  ISETP.GT.U32.AND P5, PT, R2, R9, PT ;  /* 0x000000090200720c */ /* 0x000fe20003fa4070 */
[----:B------:R-:W-:Y:S02]  /*9720*/  @!P4 IMAD.IADD R8, R8, 0x1, -R2 ;  /* 0x000000010808c824 */ /* 0x000fe400078e0a02 */
[----:B0-----:R-:W-:-:S04]  /*9730*/  IMAD.HI.U32 R11, R4, R6, RZ ;  /* 0x00000006040b7227 */ /* 0x001fc800078e00ff */
[----:B------:R-:W-:Y:S02]  /*9740*/  IMAD.MOV R7, RZ, RZ, -R11 ;  /* 0x000000ffff077224 */ /* 0x000fe400078e0a0b */
[----:B------:R-:W-:Y:S02]  /*9750*/  IMAD.MOV.U32 R11, RZ, RZ, R5 ;  /* 0x000000ffff0b7224 */ /* 0x000fe400078e0005 */
[----:B------:R-:W-:Y:S02]  /*9760*/  IMAD R6, R2, R7, R6 ;  /* 0x0000000702067224 */ /* 0x000fe400078e0206 */
[----:B------:R-:W-:Y:S01]  /*9770*/  @!P6 IMAD.MOV R0, RZ, RZ, -R0 ;  /* 0x000000ffff00e224 */ /* 0x000fe200078e0a00 */
[----:B------:R-:W-:Y:S01]  /*9780*/  ISETP.GE.AND P6, PT, R246, RZ, PT ;  /* 0x000000fff600720c */ /* 0x000fe20003fc6270 */
[----:B------:R-:W-:Y:S01]  /*9790*/  @!P3 IMAD.MOV R11, RZ, RZ, -R11 ;  /* 0x000000ffff0bb224 */ /* 0x000fe200078e0a0b */
[C---:B------:R-:W-:Y:S01]  /*97a0*/  ISETP.GT.U32.AND P3, PT, R2.reuse, R6, PT ;  /* 0x000000060200720c */ /* 0x040fe20003f64070 */
[C---:B------:R-:W-:Y:S01]  /*97b0*/  VIADD R246, R3.reuse, 0x17a ;  /* 0x0000017a03f67836 */ /* 0x040fe20000000000 */
[----:B------:R0:W-:Y:S01]  /*97c0*/  STL [R1+0x480], R0 ;  /* 0x0004800001007387 */ /* 0x0001e20000100800 */
[----:B------:R-:W-:Y:S01]  /*97d0*/  @!P1 IMAD.MOV R12, RZ, RZ, -R12 ;  /* 0x000000ffff0c9224 */ /* 0x000fe200078e0a0c */
[----:B------:R-:W-:Y:S01]  /*97e0*/  ISETP.GT.U32.AND P1, PT, R2, R8, PT ;  /* 0x000000080200720c */ /* 0x000fe20003f24070 */
[----:B------:R-:W-:-:S02]  /*97f0*/  VIADD R247, R3, 0x17b ;  /* 0x0000017b03f77836 */ /* 0x000fc40000000000 */
[--C-:B------:R-:W-:Y:S01]  /*9800*/  @!P5 IMAD.IADD R9, R9, 0x1, -R2.reuse ;  /* 0x000000010909d824 */ /* 0x100fe200078e0a02 */
[----:B------:R1:W-:Y:S01]  /*9810*/  STL [R1+0x47c], R12 ;  /* 0x00047c0c01007387 */ /* 0x0003e20000100800 */
[C---:B------:R-:W-:Y:S01]  /*9820*/  VIADD R244, R3.reuse, 0x178 ;  /* 0x0000017803f47836 */ /* 0x040fe20000000000 */
[----:B------:R-:W-:Y:S01]  /*9830*/  IABS R10, R247 ;  /* 0x000000f7000a7213 */ /* 0x000fe20000000000 */
[----:B------:R-:W-:Y:S01]  /*9840*/  VIADD R245, R3, 0x177 ;  /* 0x0000017703f57836 */ /* 0x000fe20000000000 */
[----:B0-----:R-:W-:Y:S01]  /*9850*/  IABS R0, R246 ;  /* 0x000000f600007213 */ /* 0x001fe20000000000 */
[----:B------:R-:W-:Y:S01]  /*9860*/  @!P3 IMAD.IADD R6, R6, 0x1, -R2 ;  /* 0x000000010606b824 */ /* 0x000fe200078e0a02 */
[----:B------:R-:W-:Y:S01]  /*9870*/  ISETP.GE.AND P4, PT, R247, RZ, PT ;  /* 0x000000fff700720c */ /* 0x000fe20003f86270 */
[----:B------:R-:W-:Y:S01]  /*9880*/  VIADD R247, R3, 0x179 ;  /* 0x0000017903f77836 */ /* 0x000fe20000000000 */
[----:B------:R-:W-:Y:S01]  /*9890*/  ISETP.GT.U32.AND P5, PT, R2, R9, PT ;  /* 0x000000090200720c */ /* 0x000fe20003fa4070 */
[----:B------:R-:W-:Y:S01]  /*98a0*/  IMAD.HI.U32 R5, R4, R0, RZ ;  /* 0x0000000004057227 */ /* 0x000fe200078e00ff */
[----:B------:R0:W-:Y:S01]  /*98b0*/  STL [R1+0x3fc], R11 ;  /* 0x0003fc0b01007387 */ /* 0x0001e20000100800 */
[----:B------:R-:W-:-:S02]  /*98c0*/  ISETP.GT.U32.AND P3, PT, R2, R6, PT ;  /* 0x000000060200720c */ /* 0x000fc40003f64070 */
[----:B------:R-:W-:Y:S01]  /*98d0*/  IMAD.MOV R5, RZ, RZ, -R5 ;  /* 0x000000ffff057224 */ /* 0x000fe200078e0a05 */
[----:B------:R-:W-:Y:S01]  /*98e0*/  IABS R7, R244 ;  /* 0x000000f400077213 */ /* 0x000fe20000000000 */
[----:B------:R-:W-:Y:S01]  /*98f0*/  @!P1 IMAD.IADD R8, R8, 0x1, -R2 ;  /* 0x0000000108089824 */ /* 0x000fe200078e0a02 */
[----:B------:R-:W-:Y:S01]  /*9900*/  ISETP.GE.AND P1, PT, R246, RZ, PT ;  /* 0x000000fff600720c */ /* 0x000fe20003f26270 */
[----:B-1----:R-:W-:Y:S01]  /*9910*/  IMAD.HI.U32 R12, R4, R10, RZ ;  /* 0x0000000a040c7227 */ /* 0x002fe200078e00ff */
[----:B0-----:R-:W-:-:S03]  /*9920*/  IABS R11, R247 ;  /* 0x000000f7000b7213 */ /* 0x001fc60000000000 */
[C---:B------:R-:W-:Y:S02]  /*9930*/  IMAD R0, R2.reuse, R5, R0 ;  /* 0x0000000502007224 */ /* 0x040fe400078e0200 */
[----:B------:R-:W-:Y:S02]  /*9940*/  IMAD.MOV.U32 R14, RZ, RZ, R8 ;  /* 0x000000ffff0e7224 */ /* 0x000fe400078e0008 */
[----:B------:R-:W-:Y:S02]  /*9950*/  IMAD.MOV R12, RZ, RZ, -R12 ;  /* 0x000000ffff0c7224 */ /* 0x000fe400078e0a0c */
[----:B------:R-:W-:Y:S01]  /*9960*/  @!P2 IMAD.MOV R14, RZ, RZ, -R14 ;  /* 0x000000ffff0ea224 */ /* 0x000fe200078e0a0e */
[C---:B------:R-:W-:Y:S01]  /*9970*/  ISETP.GT.U32.AND P2, PT, R2.reuse, R0, PT ;  /* 0x000000000200720c */ /* 0x040fe20003f44070 */
[----:B------:R-:W-:Y:S02]  /*9980*/  IMAD.MOV.U32 R5, RZ, RZ, R11 ;  /* 0x000000ffff057224 */ /* 0x000fe400078e000b */
[----:B------:R-:W-:Y:S01]  /*9990*/  IMAD R10, R2, R12, R10 ;  /* 0x0000000c020a7224 */ /* 0x000fe200078e020a */
[----:B------:R-:W-:Y:S01]  /*99a0*/  STL [R1+0x3f8], R14 ;  /* 0x0003f80e01007387 */ /* 0x000fe20000100800 */
[----:B------:R-:W-:-:S02]  /*99b0*/  @!P5 IMAD.IADD R9, R9, 0x1, -R2 ;  /* 0x000000010909d824 */ /* 0x000fc400078e0a02 */
[----:B------:R-:W-:Y:S01]  /*99c0*/  IMAD.HI.U32 R8, R4, R7, RZ ;  /* 0x0000000704087227 */ /* 0x000fe200078e00ff */
[----:B------:R-:W-:-:S03]  /*99d0*/  ISETP.GT.U32.AND P5, PT, R2, R10, PT ;  /* 0x0000000a0200720c */ /* 0x000fc60003fa4070 */
[----:B------:R-:W-:-:S04]  /*99e0*/  IMAD.HI.U32 R11, R4, R5, RZ ;  /* 0x00000005040b7227 */ /* 0x000fc800078e00ff */
[----:B------:R-:W-:Y:S02]  /*99f0*/  IMAD.MOV.U32 R13, RZ, RZ, R9 ;  /* 0x000000ffff0d7224 */ /* 0x000fe400078e0009 */
[----:B------:R-:W-:Y:S02]  /*9a00*/  IMAD.MOV R9, RZ, RZ, -R8 ;  /* 0x000000ffff097224 */ /* 0x000fe400078e0a08 */
[----:B------:R-:W-:Y:S02]  /*9a10*/  @!P3 IMAD.IADD R6, R6, 0x1, -R2 ;  /* 0x000000010606b824 */ /* 0x000fe400078e0a02 */
[----:B------:R-:W-:Y:S02]  /*9a20*/  IMAD.MOV R11, RZ, RZ, -R11 ;  /* 0x000000ffff0b7224 */ /* 0x000fe400078e0a0b */
[----:B------:R-:W-:Y:S02]  /*9a30*/  IMAD R7, R2, R9, R7 ;  /* 0x0000000902077224 */ /* 0x000fe400078e0207 */
[----:B------:R-:W-:-:S02]  /*9a40*/  IMAD.MOV.U32 R12, RZ, RZ, R6 ;  /* 0x000000ffff0c7224 */ /* 0x000fc400078e0006 */
[----:B------:R-:W-:Y:S01]  /*9a50*/  IMAD R8, R2, R11, R5 ;  /* 0x0000000b02087224 */ /* 0x000fe200078e0205 */
[----:B------:R-:W-:Y:S01]  /*9a60*/  IABS R11, R245 ;  /* 0x000000f5000b7213 */ /* 0x000fe20000000000 */
[----:B------:R-:W-:Y:S02]  /*9a70*/  @!P2 IMAD.IADD R0, R0, 0x1, -R2 ;  /* 0x000000010000a824 */ /* 0x000fe400078e0a02 */
[----:B------:R-:W-:Y:S01]  /*9a80*/  @!P0 IMAD.MOV R12, RZ, RZ, -R12 ;  /* 0x000000ffff0c8224 */ /* 0x000fe200078e0a0c */
[----:B------:R-:W-:Y:S01]  /*9a90*/  ISETP.GT.U32.AND P0, PT, R2, R7, PT ;  /* 0x000000070200720c */ /* 0x000fe20003f04070 */
[----:B------:R-:W-:Y:S01]  /*9aa0*/  IMAD.HI.U32 R6, R4, R11, RZ ;  /* 0x0000000b04067227 */ /* 0x000fe200078e00ff */
[C---:B------:R-:W-:Y:S02]  /*9ab0*/  ISETP.GT.U32.AND P2, PT, R2.reuse, R0, PT ;  /* 0x000000000200720c */ /* 0x040fe40003f44070 */
[----:B------:R-:W-:Y:S01]  /*9ac0*/  ISETP.GT.U32.AND P3, PT, R2, R8, PT ;  /* 0x000000080200720c */ /* 0x000fe20003f64070 */
[----:B------:R-:W-:-:S02]  /*9ad0*/  @!P5 IMAD.IADD R10, R10, 0x1, -R2 ;  /* 0x000000010a0ad824 */ /* 0x000fc400078e0a02 */
[----:B------:R-:W-:Y:S02]  /*9ae0*/  IMAD.MOV R6, RZ, RZ, -R6 ;  /* 0x000000ffff067224 */ /* 0x000fe400078e0a06 */
[----:B------:R-:W-:Y:S01]  /*9af0*/  VIADD R246, R3, 0x176 ;  /* 0x0000017603f67836 */ /* 0x000fe20000000000 */
[C---:B------:R-:W-:Y:S01]  /*9b00*/  ISETP.GT.U32.AND P5, PT, R2.reuse, R10, PT ;  /* 0x0000000a0200720c */ /* 0x040fe20003fa4070 */
[----:B------:R-:W-:Y:S02]  /*9b10*/  IMAD R6, R2, R6, R11 ;  /* 0x0000000602067224 */ /* 0x000fe400078e020b */
[--C-:B------:R-:W-:Y:S01]  /*9b20*/  @!P0 IMAD.IADD R7, R7, 0x1, -R2.reuse ;  /* 0x0000000107078824 */ /* 0x100fe200078e0a02 */
[----:B------:R-:W-:Y:S01]  /*9b30*/  IABS R9, R246 ;  /* 0x000000f600097213 */ /* 0x000fe20000000000 */
[----:B------:R-:W-:Y:S01]  /*9b40*/  @!P2 IMAD.IADD R0, R0, 0x1, -R2 ;  /* 0x000000010000a824 */ /* 0x000fe200078e0a02 */
[C---:B------:R-:W-:Y:S01]  /*9b50*/  ISETP.GT.U32.AND P2, PT, R2.reuse, R6, PT ;  /* 0x000000060200720c */ /* 0x040fe20003f44070 */
[----:B------:R-:W-:Y:S01]  /*9b60*/  @!P6 IMAD.MOV R13, RZ, RZ, -R13 ;  /* 0x000000ffff0de224 */ /* 0x000fe200078e0a0d */
[----:B------:R-:W-:Y:S01]  /*9b70*/  ISETP.GT.U32.AND P0, PT, R2, R7, PT ;  /* 0x000000070200720c */ /* 0x000fe20003f04070 */
[----:B------:R-:W-:Y:S01]  /*9b80*/  IMAD.HI.U32 R11, R4, R9, RZ ;  /* 0x00000009040b7227 */ /* 0x000fe200078e00ff */
[----:B------:R-:W-:-:S02]  /*9b90*/  ISETP.GE.AND P6, PT, R247, RZ, PT ;  /* 0x000000fff700720c */ /* 0x000fc40003fc6270 */
[----:B------:R0:W-:Y:S01]  /*9ba0*/  STL [R1+0x3f4], R13 ;  /* 0x0003f40d01007387 */ /* 0x0001e20000100800 */
[----:B------:R-:W-:Y:S02]  /*9bb0*/  VIADD R247, R3, 0x175 ;  /* 0x0000017503f77836 */ /* 0x000fe40000000000 */
[--C-:B------:R-:W-:Y:S01]  /*9bc0*/  @!P5 IMAD.IADD R10, R10, 0x1, -R2.reuse ;  /* 0x000000010a0ad824 */ /* 0x100fe200078e0a02 */
[----:B------:R1:W-:Y:S01]  /*9bd0*/  STL [R1+0x3f0], R12 ;  /* 0x0003f00c01007387 */ /* 0x0003e20000100800 */
[----:B------:R-:W-:Y:S01]  /*9be0*/  IMAD.MOV R11, RZ, RZ, -R11 ;  /* 0x000000ffff0b7224 */ /* 0x000fe200078e0a0b */
[----:B------:R-:W-:Y:S01]  /*9bf0*/  IABS R5, R247 ;  /* 0x000000f700057213 */ /* 0x000fe20000000000 */
[--C-:B------:R-:W-:Y:S01]  /*9c00*/  @!P2 IMAD.IADD R6, R6, 0x1, -R2.reuse ;  /* 0x000000010606a824 */ /* 0x100fe200078e0a02 */
[----:B------:R-:W-:Y:S01]  /*9c10*/  ISETP.GE.AND P5, PT, R244, RZ, PT ;  /* 0x000000fff400720c */ /* 0x000fe20003fa6270 */
[----:B------:R-:W-:Y:S02]  /*9c20*/  @!P3 IMAD.IADD R8, R8, 0x1, -R2 ;  /* 0x000000010808b824 */ /* 0x000fe400078e0a02 */
[----:B0-----:R-:W-:Y:S01]  /*9c30*/  IMAD.MOV.U32 R13, RZ, RZ, R10 ;  /* 0x000000ffff0d7224 */ /* 0x001fe200078e000a */
[C---:B------:R-:W-:Y:S01]  /*9c40*/  ISETP.GT.U32.AND P2, PT, R2.reuse, R6, PT ;  /* 0x000000060200720c */ /* 0x040fe20003f44070 */
[----:B------:R-:W-:Y:S01]  /*9c50*/  @!P0 IMAD.IADD R7, R7, 0x1, -R2 ;  /* 0x0000000107078824 */ /* 0x000fe200078e0a02 */
[----:B------:R-:W-:Y:S01]  /*9c60*/  ISETP.GT.U32.AND P3, PT, R2, R8, PT ;  /* 0x000000080200720c */ /* 0x000fe20003f64070 */
[----:B-1----:R-:W-:-:S02]  /*9c70*/  IMAD.MOV.U32 R12, RZ, RZ, R0 ;  /* 0x000000ffff0c7224 */ /* 0x002fc400078e0000 */
[----:B------:R-:W-:Y:S02]  /*9c80*/  IMAD R0, R2, R11, R9 ;  /* 0x0000000b02007224 */ /* 0x000fe400078e0209 */
[----:B------:R-:W-:Y:S01]  /*9c90*/  @!P1 IMAD.MOV R12, RZ, RZ, -R12 ;  /* 0x000000ffff0c9224 */ /* 0x000fe200078e0a0c */
[----:B------:R-:W-:Y:S01]  /*9ca0*/  ISETP.GE.AND P1, PT, R246, RZ, PT ;  /* 0x000000fff600720c */ /* 0x000fe20003f26270 */
[----:B------:R-:W-:Y:S01]  /*9cb0*/  VIADD R246, R3, 0x174 ;  /* 0x0000017403f67836 */ /* 0x000fe20000000000 */
[----:B------:R-:W-:Y:S01]  /*9cc0*/  ISETP.GT.U32.AND P0, PT, R2, R0, PT ;  /* 0x000000000200720c */ /* 0x000fe20003f04070 */
[----:B------:R-:W-:Y:S01]  /*9cd0*/  @!P4 IMAD.MOV R13, RZ, RZ, -R13 ;  /* 0x000000ffff0dc224 */ /* 0x000fe200078e0a0d */
[----:B------:R-:W-:Y:S01]  /*9ce0*/  ISETP.GE.AND P4, PT, R245, RZ, PT ;  /* 0x000000fff500720c */ /* 0x000fe20003f86270 */
[----:B------:R-:W-:Y:S01]  /*9cf0*/  IMAD.HI.U32 R10, R4, R5, RZ ;  /* 0x00000005040a7227 */ /* 0x000fe200078e00ff */
[----:B------:R-:W-:Y:S02]  /*9d00*/  IABS R9, R246 ;  /* 0x000000f600097213 */ /* 0x000fe40000000000 */
[----:B------:R-:W-:Y:S01]  /*9d10*/  STL [R1+0x3ec], R13 ;  /* 0x0003ec0d01007387 */ /* 0x000fe20000100800 */
[----:B------:R-:W-:-:S02]  /*9d20*/  IMAD.MOV R10, RZ, RZ, -R10 ;  /* 0x000000ffff0a7224 */ /* 0x000fc400078e0a0a */
[--C-:B------:R-:W-:Y:S01]  /*9d30*/  @!P2 IMAD.IADD R6, R6, 0x1, -R2.reuse ;  /* 0x000000010606a824 */ /* 0x100fe200078e0a02 */
[----:B------:R0:W-:Y:S01]  /*9d40*/  STL [R1+0x3e8], R12 ;  /* 0x0003e80c01007387 */ /* 0x0001e20000100800 */
[----:B------:R-:W-:Y:S02]  /*9d50*/  IMAD R5, R2, R10, R5 ;  /* 0x0000000a02057224 */ /* 0x000fe400078e0205 */
[--C-:B------:R-:W-:Y:S02]  /*9d60*/  @!P0 IMAD.IADD R0, R0, 0x1, -R2.reuse ;  /* 0x0000000100008824 */ /* 0x100fe400078e0a02 */
[----:B------:R-:W-:Y:S01]  /*9d70*/  @!P3 IMAD.IADD R8, R8, 0x1, -R2 ;  /* 0x000000010808b824 */ /* 0x000fe200078e0a02 */
[----:B------:R-:W-:Y:S01]  /*9d80*/  ISETP.GE.AND P3, PT, R247, RZ, PT ;  /* 0x000000fff700720c */ /* 0x000fe20003f66270 */
[----:B------:R-:W-:Y:S01]  /*9d90*/  @!P4 IMAD.MOV R6, RZ, RZ, -R6 ;  /* 0x000000ffff06c224 */ /* 0x000fe200078e0a06 */
[----:B------:R-:W-:Y:S01]  /*9da0*/  ISETP.GT.U32.AND P0, PT, R2, R0, PT ;  /* 0x000000000200720c */ /* 0x000fe20003f04070 */
[----:B------:R-:W-:Y:S01]  /*9db0*/  @!P6 IMAD.MOV R8, RZ, RZ, -R8 ;  /* 0x000000ffff08e224 */ /* 0x000fe200078e0a08 */
[----:B------:R-:W-:Y:S01]  /*9dc0*/  ISETP.GE.AND P6, PT, R246, RZ, PT ;  /* 0x000000fff600720c */ /* 0x000fe20003fc6270 */
[----:B0-----:R-:W-:-:S02]  /*9dd0*/  IMAD.MOV.U32 R12, RZ, RZ, R7 ;  /* 0x000000ffff0c7224 */ /* 0x001fc400078e0007 */
[----:B------:R-:W-:Y:S01]  /*9de0*/  IMAD.HI.U32 R7, R4, R9, RZ ;  /* 0x0000000904077227 */ /* 0x000fe200078e00ff */
[----:B------:R0:W-:Y:S03]  /*9df0*/  STL [R1+0x3e4], R8 ;  /* 0x0003e40801007387 */ /* 0x0001e60000100800 */
[----:B------:R-:W-:Y:S02]  /*9e00*/  IMAD.MOV R7, RZ, RZ, -R7 ;  /* 0x000000ffff077224 */ /* 0x000fe400078e0a07 */
[----:B------:R-:W-:Y:S01]  /*9e10*/  @!P5 IMAD.MOV R12, RZ, RZ, -R12 ;  /* 0x000000ffff0cd224 */ /* 0x000fe200078e0a0c */
[C---:B------:R-:W-:Y:S01]  /*9e20*/  ISETP.GT.U32.AND P5, PT, R2.reuse, R5, PT ;  /* 0x000000050200720c */ /* 0x040fe20003fa4070 */
[C---:B------:R-:W-:Y:S02]  /*9e30*/  IMAD R9, R2.reuse, R7, R9 ;  /* 0x0000000702097224 */ /* 0x040fe400078e0209 */
[C---:B------:R-:W-:Y:S01]  /*9e40*/  VIADD R247, R3.reuse, 0x173 ;  /* 0x0000017303f77836 */ /* 0x040fe20000000000 */
[----:B------:R1:W-:Y:S01]  /*9e50*/  STL [R1+0x3e0], R12 ;  /* 0x0003e00c01007387 */ /* 0x0003e20000100800 */
[C---:B------:R-:W-:Y:S01]  /*9e60*/  VIADD R244, R3.reuse, 0x172 ;  /* 0x0000017203f47836 */ /* 0x040fe20000000000 */
[----:B------:R-:W-:Y:S01]  /*9e70*/  ISETP.GT.U32.AND P4, PT, R2, R9, PT ;  /* 0x000000090200720c */ /* 0x000fe20003f84070 */
[----:B------:R-:W-:Y:S01]  /*9e80*/  @!P0 IMAD.IADD R0, R0, 0x1, -R2 ;  /* 0x0000000100008824 */ /* 0x000fe200078e0a02 */
[----:B0-----:R-:W-:Y:S01]  /*9e90*/  IABS R8, R247 ;  /* 0x000000f700087213 */ /* 0x001fe20000000000 */
[----:B------:R-:W-:Y:S01]  /*9ea0*/  VIADD R245, R3, 0x170 ;  /* 0x0000017003f57836 */ /* 0x000fe20000000000 */
[----:B------:R-:W-:Y:S01]  /*9eb0*/  IABS R10, R244 ;  /* 0x000000f4000a7213 */ /* 0x000fe20000000000 */
[----:B------:R-:W-:Y:S01]  /*9ec0*/  IMAD.MOV.U32 R13, RZ, RZ, R0 ;  /* 0x000000ffff0d7224 */ /* 0x000fe200078e0000 */
[----:B------:R-:W-:Y:S01]  /*9ed0*/  ISETP.GE.AND P2, PT, R247, RZ, PT ;  /* 0x000000fff700720c */ /* 0x000fe20003f46270 */
[----:B------:R-:W-:Y:S01]  /*9ee0*/  @!P5 IMAD.IADD R5, R5, 0x1, -R2 ;  /* 0x000000010505d824 */ /* 0x000fe200078e0a02 */
[----:B------:R0:W-:Y:S01]  /*9ef0*/  STL [R1+0x218], R6 ;  /* 0x0002180601007387 */ /* 0x0001e20000100800 */
[----:B-1----:R-:W-:-:S03]  /*9f00*/  IMAD.HI.U32 R12, R4, R8, RZ ;  /* 0x00000008040c7227 */ /* 0x002fc600078e00ff */
[----:B------:R-:W-:Y:S01]  /*9f10*/  ISETP.GT.U32.AND P5, PT, R2, R5, PT ;  /* 0x000000050200720c */ /* 0x000fe20003fa4070 */
[----:B------:R-:W-:Y:S02]  /*9f20*/  VIADD R247, R3, 0x171 ;  /* 0x0000017103f77836 */ /* 0x000fe40000000000 */
[----:B------:R-:W-:-:S03]  /*9f30*/  IMAD.HI.U32 R11, R4, R10, RZ ;  /* 0x0000000a040b7227 */ /* 0x000fc600078e00ff */
[----:B------:R-:W-:Y:S01]  /*9f40*/  IABS R7, R247 ;  /* 0x000000f700077213 */ /* 0x000fe20000000000 */
[----:B------:R-:W-:Y:S02]  /*9f50*/  @!P4 IMAD.IADD R9, R9, 0x1, -R2 ;  /* 0x000000010909c824 */ /* 0x000fe400078e0a02 */
[----:B------:R-:W-:Y:S02]  /*9f60*/  IMAD.MOV R12, RZ, RZ, -R12 ;  /* 0x000000ffff0c7224 */ /* 0x000fe400078e0a0c */
[----:B------:R-:W-:Y:S01]  /*9f70*/  IMAD.MOV R11, RZ, RZ, -R11 ;  /* 0x000000ffff0b7224 */ /* 0x000fe200078e0a0b */
[C---:B------:R-:W-:Y:S01]  /*9f80*/  ISETP.GT.U32.AND P4, PT, R2.reuse, R9, PT ;  /* 0x000000090200720c */ /* 0x040fe20003f84070 */
[----:B------:R-:W-:Y:S02]  /*9f90*/  IMAD R8, R2, R12, R8 ;  /* 0x0000000c02087224 */ /* 0x000fe400078e0208 */
[----:B------:R-:W-:Y:S01]  /*9fa0*/  @!P1 IMAD.MOV R13, RZ, RZ, -R13 ;  /* 0x000000ffff0d9224 */ /* 0x000fe200078e0a0d */
[----:B------:R-:W-:Y:S01]  /*9fb0*/  ISETP.GE.AND P1, PT, R244, RZ, PT ;  /* 0x000000fff400720c */ /* 0x000fe20003f26270 */
[----:B0-----:R-:W-:Y:S01]  /*9fc0*/  IMAD R6, R2, R11, R10 ;  /* 0x0000000b02067224 */ /* 0x001fe200078e020a */
[----:B------:R-:W-:Y:S01]  /*9fd0*/  IABS R10, R245 ;  /* 0x000000f5000a7213 */ /* 0x000fe20000000000 */
[----:B------:R-:W-:Y:S01]  /*9fe0*/  IMAD.HI.U32 R11, R4, R7, RZ ;  /* 0x00000007040b7227 */ /* 0x000fe200078e00ff */
[C---:B------:R-:W-:Y:S01]  /*9ff0*/  ISETP.GT.U32.AND P0, PT, R2.reuse, R8, PT ;  /* 0x000000080200720c */ /* 0x040fe20003f04070 */
[----:B------:R0:W-:Y:S02]  /*a000*/  STL [R1+0x214], R13 ;  /* 0x0002140d01007387 */ /* 0x0001e40000100800 */
[--C-:B------:R-:W-:Y:S01]  /*a010*/  @!P5 IMAD.IADD R5, R5, 0x1, -R2.reuse ;  /* 0x000000010505d824 */ /* 0x100fe200078e0a02 */
[----:B------:R-:W-:Y:S01]  /*a020*/  ISETP.GT.U32.AND P5, PT, R2, R6, PT ;  /* 0x000000060200720c */ /* 0x000fe20003fa4070 */
[----:B------:R-:W-:-:S02]  /*a030*/  @!P4 IMAD.IADD R9, R9, 0x1, -R2 ;  /* 0x000000010909c824 */ /* 0x000fc400078e0a02 */
[----:B------:R-:W-:Y:S02]  /*a040*/  @!P3 IMAD.MOV R5, RZ, RZ, -R5 ;  /* 0x000000ffff05b224 */ /* 0x000fe400078e0a05 */
[----:B------:R-:W-:Y:S02]  /*a050*/  VIADD R246, R3, 0x16f ;  /* 0x0000016f03f67836 */ /* 0x000fe40000000000 */
[----:B0-----:R-:W-:Y:S01]  /*a060*/  IMAD.MOV R13, RZ, RZ, -R11 ;  /* 0x000000ffff0d7224 */ /* 0x001fe200078e0a0b */
[----:B------:R0:W-:Y:S01]  /*a070*/  STL [R1+0x210], R5 ;  /* 0x0002100501007387 */ /* 0x0001e20000100800 */
[----:B------:R-:W-:Y:S01]  /*a080*/  IMAD.HI.U32 R11, R4, R10, RZ ;  /* 0x0000000a040b7227 */ /* 0x000fe200078e00ff */
[----:B------:R-:W-:-:S03]  /*a090*/  IABS R12, R246 ;  /* 0x000000f6000c7213 */ /* 0x000fc60000000000 */
[C---:B------:R-:W-:Y:S02]  /*a0a0*/  IMAD R7, R2.reuse, R13, R7 ;  /* 0x0000000d02077224 */ /* 0x040fe400078e0207 */
[----:B------:R-:W-:Y:S02]  /*a0b0*/  IMAD.MOV R11, RZ, RZ, -R11 ;  /* 0x000000ffff0b7224 */ /* 0x000fe400078e0a0b */
[----:B------:R-:W-:Y:S01]  /*a0c0*/  IMAD.MOV.U32 R13, RZ, RZ, R9 ;  /* 0x000000ffff0d7224 */ /* 0x000fe200078e0009 */
[C---:B------:R-:W-:Y:S01]  /*a0d0*/  ISETP.GT.U32.AND P4, PT, R2.reuse, R7, PT ;  /* 0x000000070200720c */ /* 0x040fe20003f84070 */
[----:B0-----:R-:W-:Y:S02]  /*a0e0*/  IMAD R5, R2, R11, R10 ;  /* 0x0000000b02057224 */ /* 0x001fe400078e020a */
[----:B------:R-:W-:Y:S01]  /*a0f0*/  @!P0 IMAD.IADD R8, R8, 0x1, -R2 ;  /* 0x0000000108088824 */ /* 0x000fe200078e0a02 */
[----:B------:R-:W-:Y:S01]  /*a100*/  ISETP.GE.AND P0, PT, R247, RZ, PT ;  /* 0x000000fff700720c */ /* 0x000fe20003f06270 */
[----:B------:R-:W-:Y:S01]  /*a110*/  @!P6 IMAD.MOV R13, RZ, RZ, -R13 ;  /* 0x000000ffff0de224 */ /* 0x000fe200078e0a0d */
[C---:B------:R-:W-:Y:S01]  /*a120*/  ISETP.GT.U32.AND P6, PT, R2.reuse, R5, PT ;  /* 0x000000050200720c */ /* 0x040fe20003fc4070 */
[----:B------:R-:W-:Y:S01]  /*a130*/  IMAD.MOV.U32 R0, RZ, RZ, R12 ;  /* 0x000000ffff007224 */ /* 0x000fe200078e000c */
[----:B------:R-:W-:Y:S01]  /*a140*/  ISETP.GT.U32.AND P3, PT, R2, R8, PT ;  /* 0x000000080200720c */ /* 0x000fe20003f64070 */
[----:B------:R-:W-:Y:S01]  /*a150*/  VIADD R247, R3, 0x16e ;  /* 0x0000016e03f77836 */ /* 0x000fe20000000000 */
[----:B------:R0:W-:Y:S01]  /*a160*/  STL [R1+0x20c], R13 ;  /* 0x00020c0d01007387 */ /* 0x0001e20000100800 */
[----:B------:R-:W-:-:S03]  /*a170*/  IMAD.HI.U32 R12, R4, R0, RZ ;  /* 0x00000000040c7227 */ /* 0x000fc600078e00ff */
[----:B------:R-:W-:Y:S01]  /*a180*/  IABS R10, R247 ;  /* 0x000000f7000a7213 */ /* 0x000fe20000000000 */
[----:B------:R-:W-:Y:S01]  /*a190*/  @!P4 IMAD.IADD R7, R7, 0x1, -R2 ;  /* 0x000000010707c824 */ /* 0x000fe200078e0a02 */
[----:B------:R-:W-:Y:S01]  /*a1a0*/  ISETP.GE.AND P4, PT, R246, RZ, PT ;  /* 0x000000fff600720c */ /* 0x000fe20003f86270 */
[----:B------:R-:W-:Y:S02]  /*a1b0*/  IMAD.MOV R12, RZ, RZ, -R12 ;  /* 0x000000ffff0c7224 */ /* 0x000fe400078e0a0c */
[----:B------:R-:W-:Y:S02]  /*a1c0*/  VIADD R239, R3, 0x16d ;  /* 0x0000016d03ef7836 */ /* 0x000fe40000000000 */
[----:B------:R-:W-:Y:S01]  /*a1d0*/  @!P6 IMAD.IADD R5, R5, 0x1, -R2 ;  /* 0x000000010505e824 */ /* 0x000fe200078e0a02 */
[C---:B------:R-:W-:Y:S01]  /*a1e0*/  ISETP.GT.U32.AND P6, PT, R2.reuse, R7, PT ;  /* 0x000000070200720c */ /* 0x040fe20003fc4070 */
[----:B------:R-:W-:Y:S01]  /*a1f0*/  IMAD R0, R2, R12, R0 ;  /* 0x0000000c02007224 */ /* 0x000fe200078e0200 */
[----:B------:R-:W-:Y:S01]  /*a200*/  IABS R9, R239 ;  /* 0x000000ef00097213 */ /* 0x000fe20000000000 */
[----:B------:R-:W-:-:S02]  /*a210*/  @!P3 IMAD.IADD R8, R8, 0x1, -R2 ;  /* 0x000000010808b824 */ /* 0x000fc400078e0a02 */
[----:B------:R-:W-:Y:S01]  /*a220*/  IMAD.HI.U32 R12, R4, R10, RZ ;  /* 0x0000000a040c7227 */ /* 0x000fe200078e00ff */
[----:B------:R-:W-:-:S03]  /*a230*/  ISETP.GT.U32.AND P3, PT, R2, R0, PT ;  /* 0x000000000200720c */ /* 0x000fc60003f64070 */
[----:B------:R-:W-:Y:S02]  /*a240*/  VIADD R244, R3, 0x16c ;  /* 0x0000016c03f47836 */ /* 0x000fe40000000000 */
[----:B------:R-:W-:Y:S02]  /*a250*/  IMAD.MOV R12, RZ, RZ, -R12 ;  /* 0x000000ffff0c7224 */ /* 0x000fe400078e0a0c */
[----:B------:R-:W-:Y:S01]  /*a260*/  @!P2 IMAD.MOV R8, RZ, RZ, -R8 ;  /* 0x000000ffff08a224 */ /* 0x000fe200078e0a08 */
[----:B0-----:R-:W-:Y:S01]  /*a270*/  IABS R13, R244 ;  /* 0x000000f4000d7213 */ /* 0x001fe20000000000 */
[----:B------:R-:W-:Y:S01]  /*a280*/  IMAD.HI.U32 R11, R4, R9, RZ ;  /* 0x00000009040b7227 */ /* 0x000fe200078e00ff */
[----:B------:R-:W-:Y:S02]  /*a290*/  ISETP.GT.U32.AND P2, PT, R2, R5, PT ;  /* 0x000000050200720c */ /* 0x000fe40003f44070 */
[----:B------:R0:W-:Y:S01]  /*a2a0*/  STL [R1+0x208], R8 ;  /* 0x0002080801007387 */ /* 0x0001e20000100800 */
[----:B------:R-:W-:-:S02]  /*a2b0*/  @!P5 IMAD.IADD R6, R6, 0x1, -R2 ;  /* 0x000000010606d824 */ /* 0x000fc400078e0a02 */
[C---:B------:R-:W-:Y:S02]  /*a2c0*/  IMAD R10, R2.reuse, R12, R10 ;  /* 0x0000000c020a7224 */ /* 0x040fe400078e020a */
[----:B------:R-:W-:Y:S01]  /*a2d0*/  IMAD.MOV R11, RZ, RZ, -R11 ;  /* 0x000000ffff0b7224 */ /* 0x000fe200078e0a0b */
[C---:B------:R-:W-:Y:S01]  /*a2e0*/  ISETP.GT.U32.AND P5, PT, R2.reuse, R6, PT ;  /* 0x000000060200720c */ /* 0x040fe20003fa4070 */
[--C-:B------:R-:W-:Y:S01]  /*a2f0*/  @!P6 IMAD.IADD R7, R7, 0x1, -R2.reuse ;  /* 0x000000010707e824 */ /* 0x100fe200078e0a02 */
[C---:B------:R-:W-:Y:S01]  /*a300*/  ISETP.GT.U32.AND P6, PT, R2.reuse, R10, PT ;  /* 0x0000000a0200720c */ /* 0x040fe20003fc4070 */
[C---:B------:R-:W-:Y:S02]  /*a310*/  IMAD R9, R2.reuse, R11, R9 ;  /* 0x0000000b02097224 */ /* 0x040fe400078e0209 */
[----:B0-----:R-:W-:Y:S02]  /*a320*/  IMAD.MOV.U32 R8, RZ, RZ, R13 ;  /* 0x000000ffff087224 */ /* 0x001fe400078e000d */
[----:B------:R-:W-:Y:S01]  /*a330*/  @!P2 IMAD.IADD R5, R5, 0x1, -R2 ;  /* 0x000000010505a824 */ /* 0x000fe200078e0a02 */
[----:B------:R-:W-:Y:S01]  /*a340*/  ISETP.GT.U32.AND P2, PT, R2, R9, PT ;  /* 0x000000090200720c */ /* 0x000fe20003f44070 */
[----:B------:R-:W-:-:S04]  /*a350*/  IMAD.HI.U32 R11, R4, R8, RZ ;  /* 0x00000008040b7227 */ /* 0x000fc800078e00ff */
[----:B------:R-:W-:Y:S02]  /*a360*/  IMAD.MOV R11, RZ, RZ, -R11 ;  /* 0x000000ffff0b7224 */ /* 0x000fe400078e0a0b */
[----:B------:R-:W-:Y:S01]  /*a370*/  @!P5 IMAD.IADD R6, R6, 0x1, -R2 ;  /* 0x000000010606d824 */ /* 0x000fe200078e0a02 */
[----:B------:R-:W-:Y:S01]  /*a380*/  ISETP.GE.AND P5, PT, R245, RZ, PT ;  /* 0x000000fff500720c */ /* 0x000fe20003fa6270 */
[----:B------:R-:W-:Y:S02]  /*a390*/  IMAD R8, R2, R11, R8 ;  /* 0x0000000b02087224 */ /* 0x000fe400078e0208 */
[----:B------:R-:W-:Y:S02]  /*a3a0*/  @!P6 IMAD.IADD R10, R10, 0x1, -R2 ;  /* 0x000000010a0ae824 */ /* 0x000fe400078e0a02 */
[----:B------:R-:W-:Y:S01]  /*a3b0*/  @!P1 IMAD.MOV R6, RZ, RZ, -R6 ;  /* 0x000000ffff069224 */ /* 0x000fe200078e0a06 */
[----:B------:R-:W-:Y:S01]  /*a3c0*/  ISETP.GT.U32.AND P6, PT, R2, R8, PT ;  /* 0x000000080200720c */ /* 0x000fe20003fc4070 */
[----:B------:R-:W-:-:S02]  /*a3d0*/  VIADD R246, R3, 0x16a ;  /* 0x0000016a03f67836 */ /* 0x000fc40000000000 */
[--C-:B------:R-:W-:Y:S01]  /*a3e0*/  @!P2 IMAD.IADD R9, R9, 0x1, -R2.reuse ;  /* 0x000000010909a824 */ /* 0x100fe200078e0a02 */
[----:B------:R-:W-:Y:S01]  /*a3f0*/  ISETP.GT.U32.AND P2, PT, R2, R10, PT ;  /* 0x0000000a0200720c */ /* 0x000fe20003f44070 */
[--C-:B------:R-:W-:Y:S01]  /*a400*/  @!P3 IMAD.IADD R0, R0, 0x1, -R2.reuse ;  /* 0x000000010000b824 */ /* 0x100fe200078e0a02 */
[----:B------:R-:W-:Y:S01]  /*a410*/  ISETP.GE.AND P3, PT, R247, RZ, PT ;  /* 0x000000fff700720c */ /* 0x000fe20003f66270 */
[----:B------:R0:W-:Y:S01]  /*a420*/  STL [R1+0x204], R6 ;  /* 0x0002040601007387 */ /* 0x0001e20000100800 */
[C---:B------:R-:W-:Y:S02]  /*a430*/  VIADD R247, R3.reuse, 0x169 ;  /* 0x0000016903f77836 */ /* 0x040fe40000000000 */
[----:B------:R-:W-:Y:S01]  /*a440*/  IMAD.MOV.U32 R15, RZ, RZ, R5 ;  /* 0x000000ffff0f7224 */ /* 0x000fe200078e0005 */
[----:B------:R-:W-:Y:S01]  /*a450*/  ISETP.GT.U32.AND P1, PT, R2, R0, PT ;  /* 0x000000000200720c */ /* 0x000fe20003f24070 */
[----:B------:R-:W-:Y:S01]  /*a460*/  VIADD R245, R3, 0x16b ;  /* 0x0000016b03f57836 */ /* 0x000fe20000000000 */
[----:B------:R-:W-:Y:S01]  /*a470*/  IABS R11, R247 ;  /* 0x000000f7000b7213 */ /* 0x000fe20000000000 */
[----:B------:R-:W-:-:S02]  /*a480*/  @!P6 IMAD.IADD R8, R8, 0x1, -R2 ;  /* 0x000000010808e824 */ /* 0x000fc400078e0a02 */
[----:B------:R-:W-:Y:S01]  /*a490*/  @!P0 IMAD.MOV R7, RZ, RZ, -R7 ;  /* 0x000000ffff078224 */ /* 0x000fe200078e0a07 */
[----:B0-----:R-:W-:Y:S01]  /*a4a0*/  IABS R6, R246 ;  /* 0x000000f600067213 */ /* 0x001fe20000000000 */
[----:B------:R-:W-:Y:S01]  /*a4b0*/  IMAD.HI.U32 R5, R4, R11, RZ ;  /* 0x0000000b04057227 */ /* 0x000fe200078e00ff */
[----:B------:R-:W-:Y:S02]  /*a4c0*/  ISETP.GT.U32.AND P6, PT, R2, R8, PT ;  /* 0x000000080200720c */ /* 0x000fe40003fc4070 */
[----:B------:R-:W-:Y:S01]  /*a4d0*/  IABS R12, R245 ;  /* 0x000000f5000c7213 */ /* 0x000fe20000000000 */
[----:B------:R-:W-:Y:S01]  /*a4e0*/  IMAD.HI.U32 R13, R4, R6, RZ ;  /* 0x00000006040d7227 */ /* 0x000fe200078e00ff */
[----:B------:R-:W-:Y:S01]  /*a4f0*/  ISETP.GE.AND P0, PT, R244, RZ, PT ;  /* 0x000000fff400720c */ /* 0x000fe20003f06270 */
[----:B------:R0:W-:Y:S02]  /*a500*/  STL [R1+0x200], R7 ;  /* 0x0002000701007387 */ /* 0x0001e40000100800 */
[----:B------:R-:W-:-:S02]  /*a510*/  IMAD.MOV R13, RZ, RZ, -R13 ;  /* 0x000000ffff0d7224 */ /* 0x000fc400078e0a0d */
[----:B------:R-:W-:Y:S02]  /*a520*/  @!P2 IMAD.IADD R10, R10, 0x1, -R2 ;  /* 0x000000010a0aa824 */ /* 0x000fe400078e0a02 */
[C---:B------:R-:W-:Y:S02]  /*a530*/  IMAD R6, R2.reuse, R13, R6 ;  /* 0x0000000d02067224 */ /* 0x040fe400078e0206 */
[----:B------:R-:W-:Y:S02]  /*a540*/  IMAD.MOV R5, RZ, RZ, -R5 ;  /* 0x000000ffff057224 */ /* 0x000fe400078e0a05 */
[----:B------:R-:W-:Y:S02]  /*a550*/  IMAD.MOV.U32 R13, RZ, RZ, R10 ;  /* 0x000000ffff0d7224 */ /* 0x000fe400078e000a */
[C---:B------:R-:W-:Y:S02]  /*a560*/  IMAD R5, R2.reuse, R5, R11 ;  /* 0x0000000502057224 */ /* 0x040fe400078e020b */
[----:B------:R-:W-:Y:S01]  /*a570*/  @!P3 IMAD.MOV R13, RZ, RZ, -R13 ;  /* 0x000000ffff0db224 */ /* 0x000fe200078e0a0d */
[----:B------:R-:W-:Y:S01]  /*a580*/  ISETP.GT.U32.AND P3, PT, R2, R6, PT ;  /* 0x000000060200720c */ /* 0x000fe20003f64070 */
[----:B------:R-:W-:Y:S01]  /*a590*/  @!P6 IMAD.IADD R8, R8, 0x1, -R2 ;  /* 0x000000010808e824 */ /* 0x000fe200078e0a02 */
[----:B------:R-:W-:Y:S01]  /*a5a0*/  ISETP.GT.U32.AND P6, PT, R2, R5, PT ;  /* 0x000000050200720c */ /* 0x000fe20003fc4070 */
[----:B------:R-:W-:-:S04]  /*a5b0*/  IMAD.HI.U32 R14, R4, R12, RZ ;  /* 0x0000000c040e7227 */ /* 0x000fc800078e00ff */
[----:B------:R-:W-:Y:S01]  /*a5c0*/  @!P1 IMAD.IADD R0, R0, 0x1, -R2 ;  /* 0x0000000100009824 */ /* 0x000fe200078e0a02 */
[----:B------:R-:W-:Y:S01]  /*a5d0*/  ISETP.GE.AND P1, PT, R239, RZ, PT ;  /* 0x000000ffef00720c */ /* 0x000fe20003f26270 */
[----:B------:R-:W-:Y:S02]  /*a5e0*/  IMAD.MOV R14, RZ, RZ, -R14 ;  /* 0x000000ffff0e7224 */ /* 0x000fe400078e0a0e */
[C---:B------:R-:W-:Y:S02]  /*a5f0*/  VIADD R239, R3.reuse, 0x168 ;  /* 0x0000016803ef7836 */ /* 0x040fe40000000000 */
[----:B------:R-:W-:Y:S02]  /*a600*/  VIADD R244, R3, 0x167 ;  /* 0x0000016703f47836 */ /* 0x000fe40000000000 */
[C---:B0-----:R-:W-:Y:S01]  /*a610*/  IMAD R7, R2.reuse, R14, R12 ;  /* 0x0000000e02077224 */ /* 0x041fe200078e020c */
[----:B------:R-:W-:Y:S01]  /*a620*/  IABS R12, R239 ;  /* 0x000000ef000c7213 */ /* 0x000fe20000000000 */
[----:B------:R-:W-:Y:S01]  /*a630*/  @!P5 IMAD.MOV R15, RZ, RZ, -R15 ;  /* 0x000000ffff0fd224 */ /* 0x000fe200078e0a0f */
[----:B------:R-:W-:Y:S01]  /*a640*/  IABS R11, R244 ;  /* 0x000000f4000b7213 */ /* 0x000fe20000000000 */
[----:B------:R-:W-:Y:S01]  /*a650*/  @!P4 IMAD.MOV R0, RZ, RZ, -R0 ;  /* 0x000000ffff00c224 */ /* 0x000fe200078e0a00 */
[----:B------:R-:W-:Y:S01]  /*a660*/  ISETP.GT.U32.AND P2, PT, R2, R7, PT ;  /* 0x000000070200720c */ /* 0x000fe20003f44070 */
[--C-:B------:R-:W-:Y:S01]  /*a670*/  @!P3 IMAD.IADD R6, R6, 0x1, -R2.reuse ;  /* 0x000000010606b824 */ /* 0x100fe200078e0a02 */
[----:B------:R-:W-:Y:S01]  /*a680*/  STL [R1+0x1fc], R15 ;  /* 0x0001fc0f01007387 */ /* 0x000fe20000100800 */
[----:B------:R-:W-:Y:S01]  /*a690*/  @!P6 IMAD.IADD R5, R5, 0x1, -R2 ;  /* 0x000000010505e824 */ /* 0x000fe200078e0a02 */
[----:B------:R-:W-:Y:S01]  /*a6a0*/  ISETP.GT.U32.AND P5, PT, R2, R9, PT ;  /* 0x000000090200720c */ /* 0x000fe20003fa4070 */
[----:B------:R-:W-:Y:S01]  /*a6b0*/  IMAD.HI.U32 R14, R4, R11, RZ ;  /* 0x0000000b040e7227 */ /* 0x000fe200078e00ff */
[----:B------:R0:W-:Y:S01]  /*a6c0*/  STL [R1+0x1f8], R0 ;  /* 0x0001f80001007387 */ /* 0x0001e20000100800 */
[----:B------:R-:W-:-:S02]  /*a6d0*/  ISETP.GT.U32.AND P6, PT, R2, R6, PT ;  /* 0x000000060200720c */ /* 0x000fc40003fc4070 */
[----:B------:R-:W-:Y:S01]  /*a6e0*/  ISETP.GE.AND P4, PT, R245, RZ, PT ;  /* 0x000000fff500720c */ /* 0x000fe20003f86270 */
[----:B------:R-:W-:Y:S01]  /*a6f0*/  VIADD R245, R3, 0x166 ;  /* 0x0000016603f57836 */ /* 0x000fe20000000000 */
[----:B------:R1:W-:Y:S01]  /*a700*/  STL [R1+0x1f4], R13 ;  /* 0x0001f40d01007387 */ /* 0x0003e20000100800 */
[----:B------:R-:W-:Y:S02]  /*a710*/  IMAD.MOV R14, RZ, RZ, -R14 ;  /* 0x000000ffff0e7224 */ /* 0x000fe400078e0a0e */
[----:B------:R-:W-:Y:S01]  /*a720*/  @!P2 IMAD.IADD R7, R7, 0x1, -R2 ;  /* 0x000000010707a824 */ /* 0x000fe200078e0a02 */
[----:B------:R-:W-:Y:S01]  /*a730*/  ISETP.GE.AND P2, PT, R247, RZ, PT ;  /* 0x000000fff700720c */ /* 0x000fe20003f46270 */
[----:B0-----:R-:W-:-:S03]  /*a740*/  IMAD.HI.U32 R0, R4, R12, RZ ;  /* 0x0000000c04007227 */ /* 0x001fc600078e00ff */
[C---:B------:R-:W-:Y:S01]  /*a750*/  ISETP.GT.U32.AND P3, PT, R2.reuse, R7, PT ;  /* 0x000000070200720c */ /* 0x040fe20003f64070 */
[----:B------:R-:W-:Y:S02]  /*a760*/  IMAD.MOV R0, RZ, RZ, -R0 ;  /* 0x000000ffff007224 */ /* 0x000fe400078e0a00 */
[C---:B------:R-:W-:Y:S02]  /*a770*/  IMAD R11, R2.reuse, R14, R11 ;  /* 0x0000000e020b7224 */ /* 0x040fe400078e020b */
[----:B------:R-:W-:Y:S01]  /*a780*/  IMAD R0, R2, R0, R12 ;  /* 0x0000000002007224 */ /* 0x000fe200078e020c */
[----:B------:R-:W-:Y:S01]  /*a790*/  IABS R12, R245 ;  /* 0x000000f5000c7213 */ /* 0x000fe20000000000 */
[--C-:B------:R-:W-:Y:S01]  /*a7a0*/  @!P6 IMAD.IADD R6, R6, 0x1, -R2.reuse ;  /* 0x000000010606e824 */ /* 0x100fe200078e0a02 */
[----:B------:R-:W-:Y:S01]  /*a7b0*/  ISETP.GT.U32.AND P6, PT, R2, R11, PT ;  /* 0x0000000b0200720c */ /* 0x000fe20003fc4070 */
[----:B------:R-:W-:Y:S01]  /*a7c0*/  @!P5 IMAD.IADD R9, R9, 0x1, -R2 ;  /* 0x000000010909d824 */ /* 0x000fe200078e0a02 */
[----:B------:R-:W-:Y:S01]  /*a7d0*/  ISETP.GE.AND P5, PT, R246, RZ, PT ;  /* 0x000000fff600720c */ /* 0x000fe20003fa6270 */
[----:B------:R-:W-:-:S04]  /*a7e0*/  IMAD.HI.U32 R14, R4, R12, RZ ;  /* 0x0000000c040e7227 */ /* 0x000fc800078e00ff */
[----:B------:R-:W-:Y:S01]  /*a7f0*/  @!P0 IMAD.MOV R8, RZ, RZ, -R8 ;  /* 0x000000ffff088224 */ /* 0x000fe200078e0a08 */
[C---:B------:R-:W-:Y:S01]  /*a800*/  ISETP.GT.U32.AND P0, PT, R2.reuse, R0, PT ;  /* 0x000000000200720c */ /* 0x040fe20003f04070 */
[C---:B------:R-:W-:Y:S02]  /*a810*/  VIADD R247, R3.reuse, 0x164 ;  /* 0x0000016403f77836 */ /* 0x040fe40000000000 */
[----:B------:R-:W-:Y:S02]  /*a820*/  IMAD.MOV R14, RZ, RZ, -R14 ;  /* 0x000000ffff0e7224 */ /* 0x000fe400078e0a0e */
[----:B------:R-:W-:Y:S01]  /*a830*/  @!P1 IMAD.MOV R9, RZ, RZ, -R9 ;  /* 0x000000ffff099224 */ /* 0x000fe200078e0a09 */
[C---:B------:R-:W-:Y:S01]  /*a840*/  ISETP.GT.U32.AND P1, PT, R2.reuse, R5, PT ;  /* 0x000000050200720c */ /* 0x040fe20003f24070 */
[----:B------:R-:W-:Y:S01]  /*a850*/  VIADD R246, R3, 0x165 ;  /* 0x0000016503f67836 */ /* 0x000fe20000000000 */
[----:B------:R-:W-:Y:S01]  /*a860*/  IABS R10, R247 ;  /* 0x000000f7000a7213 */ /* 0x000fe20000000000 */
[C---:B------:R-:W-:Y:S01]  /*a870*/  IMAD R12, R2.reuse, R14, R12 ;  /* 0x0000000e020c7224 */ /* 0x040fe200078e020c */
[----:B------:R0:W-:Y:S01]  /*a880*/  STL [R1+0x1f0], R9 ;  /* 0x0001f00901007387 */ /* 0x0001e20000100800 */
[--C-:B------:R-:W-:Y:S01]  /*a890*/  @!P6 IMAD.IADD R11, R11, 0x1, -R2.reuse ;  /* 0x000000010b0be824 */ /* 0x100fe200078e0a02 */
[----:B-1----:R-:W-:Y:S01]  /*a8a0*/  IABS R13, R246 ;  /* 0x000000f6000d7213 */ /* 0x002fe20000000000 */
[--C-:B------:R-:W-:Y:S01]  /*a8b0*/  @!P3 IMAD.IADD R7, R7, 0x1, -R2.reuse ;  /* 0x000000010707b824 */ /* 0x100fe200078e0a02 */
[----:B------:R1:W-:Y:S01]  /*a8c0*/  STL [R1+0x1ec], R8 ;  /* 0x0001ec0801007387 */ /* 0x0003e20000100800 */
[----:B------:R-:W-:Y:S01]  /*a8d0*/  ISETP.GT.U32.AND P6, PT, R2, R12, PT ;  /* 0x0000000c0200720c */ /* 0x000fe20003fc4070 */
[--C-:B------:R-:W-:Y:S01]  /*a8e0*/  @!P0 IMAD.IADD R0, R0, 0x1, -R2.reuse ;  /* 0x0000000100008824 */ /* 0x100fe200078e0a02 */
[----:B------:R-:W-:Y:S01]  /*a8f0*/  ISETP.GE.AND P3, PT, R239, RZ, PT ;  /* 0x000000ffef00720c */ /* 0x000fe20003f66270 */
[----:B------:R-:W-:Y:S01]  /*a900*/  @!P4 IMAD.MOV R7, RZ, RZ, -R7 ;  /* 0x000000ffff07c224 */ /* 0x000fe200078e0a07 */
[----:B------:R-:W-:Y:S01]  /*a910*/  ISETP.GE.AND P0, PT, R245, RZ, PT ;  /* 0x000000fff500720c */ /* 0x000fe20003f06270 */
[----:B0-----:R-:W-:Y:S01]  /*a920*/  IMAD.MOV.U32 R9, RZ, RZ, R13 ;  /* 0x000000ffff097224 */ /* 0x001fe200078e000d */
[----:B------:R-:W-:Y:S01]  /*a930*/  ISETP.GT.U32.AND P4, PT, R2, R0, PT ;  /* 0x000000000200720c */ /* 0x000fe20003f84070 */
[----:B------:R-:W-:Y:S01]  /*a940*/  @!P1 IMAD.IADD R5, R5, 0x1, -R2 ;  /* 0x0000000105059824 */ /* 0x000fe200078e0a02 */
[----:B------:R-:W-:Y:S01]  /*a950*/  ISETP.GE.AND P1, PT, R244, RZ, PT ;  /* 0x000000fff400720c */ /* 0x000fe20003f26270 */
[----:B-1----:R-:W-:Y:S01]  /*a960*/  IMAD.MOV.U32 R8, RZ, RZ, R10 ;  /* 0x000000ffff087224 */ /* 0x002fe200078e000a */
[----:B------:R-:W-:Y:S01]  /*a970*/  STL [R1+0x1e8], R7 ;  /* 0x0001e80701007387 */ /* 0x000fe20000100800 */
[----:B------:R-:W-:Y:S01]  /*a980*/  @!P5 IMAD.MOV R6, RZ, RZ, -R6 ;  /* 0x000000ffff06d224 */ /* 0x000fe200078e0a06 */
[----:B------:R-:W-:Y:S01]  /*a990*/  ISETP.GT.U32.AND P5, PT, R2, R11, PT ;  /* 0x0000000b0200720c */ /* 0x000fe20003fa4070 */
[----:B------:R-:W-:-:S03]  /*a9a0*/  IMAD.HI.U32 R10, R4, R8, RZ ;  /* 0x00000008040a7227 */ /* 0x000fc600078e00ff */
[----:B------:R0:W-:Y:S01]  /*a9b0*/  STL [R1+0x1e4], R6 ;  /* 0x0001e40601007387 */ /* 0x0001e20000100800 */
[----:B------:R-:W-:-:S04]  /*a9c0*/  IMAD.HI.U32 R13, R4, R9, RZ ;  /* 0x00000009040d7227 */ /* 0x000fc800078e00ff */
[----:B------:R-:W-:Y:S02]  /*a9d0*/  IMAD.MOV R10, RZ, RZ, -R10 ;  /* 0x000000ffff0a7224 */ /* 0x000fe400078e0a0a */
[----:B------:R-:W-:Y:S02]  /*a9e0*/  VIADD R244, R3, 0x163 ;  /* 0x0000016303f47836 */ /* 0x000fe40000000000 */
[----:B------:R-:W-:Y:S02]  /*a9f0*/  IMAD.MOV R13, RZ, RZ, -R13 ;  /* 0x000000ffff0d7224 */ /* 0x000fe400078e0a0d */
[----:B0-----:R-:W-:Y:S01]  /*aa00*/  IMAD R6, R2, R10, R8 ;  /* 0x0000000a02067224 */ /* 0x001fe200078e0208 */
[----:B------:R-:W-:Y:S01]  /*aa10*/  IABS R10, R244 ;  /* 0x000000f4000a7213 */ /* 0x000fe20000000000 */
[----:B------:R-:W-:Y:S02]  /*aa20*/  @!P2 IMAD.MOV R5, RZ, RZ, -R5 ;  /* 0x000000ffff05a224 */ /* 0x000fe400078e0a05 */
[----:B------:R-:W-:-:S02]  /*aa30*/  @!P6 IMAD.IADD R12, R12, 0x1, -R2 ;  /* 0x000000010c0ce824 */ /* 0x000fc400078e0a02 */
[----:B------:R-:W-:Y:S01]  /*aa40*/  IMAD R9, R2, R13, R9 ;  /* 0x0000000d02097224 */ /* 0x000fe200078e0209 */
[----:B------:R0:W-:Y:S01]  /*aa50*/  STL [R1+0x1e0], R5 ;  /* 0x0001e00501007387 */ /* 0x0001e20000100800 */
[----:B------:R-:W-:Y:S01]  /*aa60*/  @!P4 IMAD.IADD R0, R0, 0x1, -R2 ;  /* 0x000000010000c824 */ /* 0x000fe200078e0a02 */
[C---:B------:R-:W-:Y:S01]  /*aa70*/  ISETP.GT.U32.AND P6, PT, R2.reuse, R12, PT ;  /* 0x0000000c0200720c */ /* 0x040fe20003fc4070 */
[C---:B------:R-:W-:Y:S01]  /*aa80*/  VIADD R239, R3.reuse, 0x161 ;  /* 0x0000016103ef7836 */ /* 0x040fe20000000000 */
[C---:B------:R-:W-:Y:S01]  /*aa90*/  ISETP.GT.U32.AND P2, PT, R2.reuse, R9, PT ;  /* 0x000000090200720c */ /* 0x040fe20003f44070 */
[----:B------:R-:W-:Y:S01]  /*aaa0*/  @!P3 IMAD.MOV R0, RZ, RZ, -R0 ;  /* 0x000000ffff00b224 */ /* 0x000fe200078e0a00 */
[----:B------:R-:W-:Y:S01]  /*aab0*/  ISETP.GT.U32.AND P4, PT, R2, R6, PT ;  /* 0x000000060200720c */ /* 0x000fe20003f84070 */
[----:B------:R-:W-:Y:S01]  /*aac0*/  VIADD R245, R3, 0x162 ;  /* 0x0000016203f57836 */ /* 0x000fe20000000000 */
[----:B------:R-:W-:Y:S01]  /*aad0*/  IABS R13, R239 ;  /* 0x000000ef000d7213 */ /* 0x000fe20000000000 */
[----:B------:R-:W-:Y:S01]  /*aae0*/  @!P5 IMAD.IADD R11, R11, 0x1, -R2 ;  /* 0x000000010b0bd824 */ /* 0x000fe200078e0a02 */
[----:B------:R1:W-:Y:S01]  /*aaf0*/  STL [R1+0x1dc], R0 ;  /* 0x0001dc0001007387 */ /* 0x0003e20000100800 */
[----:B0-----:R-:W-:Y:S01]  /*ab00*/  IMAD.HI.U32 R5, R4, R10, RZ ;  /* 0x0000000a04057227 */ /* 0x001fe200078e00ff */
[----:B------:R-:W-:-:S02]  /*ab10*/  IABS R7, R245 ;  /* 0x000000f500077213 */ /* 0x000fc40000000000 */
[----:B------:R-:W-:Y:S01]  /*ab20*/  ISETP.GE.AND P5, PT, R246, RZ, PT ;  /* 0x000000fff600720c */ /* 0x000fe20003fa6270 */
[----:B------:R-:W-:Y:S02]  /*ab30*/  IMAD.MOV R5, RZ, RZ, -R5 ;  /* 0x000000ffff057224 */ /* 0x000fe400078e0a05 */
[----:B------:R-:W-:Y:S02]  /*ab40*/  @!P6 IMAD.IADD R12, R12, 0x1, -R2 ;  /* 0x000000010c0ce824 */ /* 0x000fe400078e0a02 */
[----:B------:R-:W-:Y:S02]  /*ab50*/  IMAD R10, R2, R5, R10 ;  /* 0x00000005020a7224 */ /* 0x000fe400078e020a */
[----:B-1----:R-:W-:-:S03]  /*ab60*/  IMAD.HI.U32 R0, R4, R13, RZ ;  /* 0x0000000d04007227 */ /* 0x002fc600078e00ff */
[----:B------:R-:W-:Y:S01]  /*ab70*/  ISETP.GT.U32.AND P6, PT, R2, R10, PT ;  /* 0x0000000a0200720c */ /* 0x000fe20003fc4070 */
[--C-:B------:R-:W-:Y:S02]  /*ab80*/  @!P2 IMAD.IADD R9, R9, 0x1, -R2.reuse ;  /* 0x000000010909a824 */ /* 0x100fe400078e0a02 */
[----:B------:R-:W-:Y:S01]  /*ab90*/  @!P4 IMAD.IADD R6, R6, 0x1, -R2 ;  /* 0x000000010606c824 */ /* 0x000fe200078e0a02 */
[----:B------:R-:W-:Y:S01]  /*aba0*/  ISETP.GE.AND P4, PT, R247, RZ, PT ;  /* 0x000000fff700720c */ /* 0x000fe20003f86270 */
[----:B------:R-:W-:Y:S01]  /*abb0*/  IMAD.MOV R0, RZ, RZ, -R0 ;  /* 0x000000ffff007224 */ /* 0x000fe200078e0a00 */
[----:B------:R-:W-:Y:S01]  /*abc0*/  ISETP.GT.U32.AND P2, PT, R2, R9, PT ;  /* 0x000000090200720c */ /* 0x000fe20003f44070 */
[----:B------:R-:W-:Y:S01]  /*abd0*/  IMAD.HI.U32 R8, R4, R7, RZ ;  /* 0x0000000704087227 */ /* 0x000fe200078e00ff */
[----:B------:R-:W-:-:S03]  /*abe0*/  ISETP.GT.U32.AND P3, PT, R2, R6, PT ;  /* 0x000000060200720c */ /* 0x000fc60003f64070 */
[----:B------:R-:W-:Y:S02]  /*abf0*/  IMAD R0, R2, R0, R13 ;  /* 0x0000000002007224 */ /* 0x000fe400078e020d */
[----:B------:R-:W-:Y:S02]  /*ac00*/  IMAD.MOV R8, RZ, RZ, -R8 ;  /* 0x000000ffff087224 */ /* 0x000fe400078e0a08 */
[--C-:B------:R-:W-:Y:S01]  /*ac10*/  @!P6 IMAD.IADD R10, R10, 0x1, -R2.reuse ;  /* 0x000000010a0ae824 */ /* 0x100fe200078e0a02 */
[C---:B------:R-:W-:Y:S01]  /*ac20*/  ISETP.GT.U32.AND P6, PT, R2.reuse, R0, PT ;  /* 0x000000000200720c */ /* 0x040fe20003fc4070 */
[----:B------:R-:W-:Y:S02]  /*ac30*/  VIADD R246, R3, 0x160 ;  /* 0x0000016003f67836 */ /* 0x000fe40000000000 */
[----:B------:R-:W-:Y:S02]  /*ac40*/  IMAD R7, R2, R8, R7 ;  /* 0x0000000802077224 */ /* 0x000fe400078e0207 */
[--C-:B------:R-:W-:Y:S01]  /*ac50*/  @!P2 IMAD.IADD R9, R9, 0x1, -R2.reuse ;  /* 0x000000010909a824 */ /* 0x100fe200078e0a02 */
[----:B------:R-:W-:Y:S01]  /*ac60*/  IABS R8, R246 ;  /* 0x000000f600087213 */ /* 0x000fe20000000000 */
[----:B------:R-:W-:Y:S01]  /*ac70*/  @!P3 IMAD.IADD R6, R6, 0x1, -R2 ;  /* 0x000000010606b824 */ /* 0x000fe200078e0a02 */
[----:B------:R-:W-:Y:S01]  /*ac80*/  ISETP.GT.U32.AND P2, PT, R2, R7, PT ;  /* 0x000000070200720c */ /* 0x000fe20003f44070 */
[C---:B------:R-:W-:Y:S01]  /*ac90*/  VIADD R247, R3.reuse, 0x15f ;  /* 0x0000015f03f77836 */ /* 0x040fe20000000000 */
[----:B------:R-:W-:Y:S01]  /*aca0*/  ISETP.GE.AND P3, PT, R244, RZ, PT ;  /* 0x000000fff400720c */ /* 0x000fe20003f66270 */
[----:B------:R-:W-:-:S02]  /*acb0*/  VIADD R244, R3, 0x15e ;  /* 0x0000015e03f47836 */ /* 0x000fc40000000000 */
[----:B------:R-:W-:Y:S01]  /*acc0*/  IMAD.HI.U32 R15, R4, R8, RZ ;  /* 0x00000008040f7227 */ /* 0x000fe200078e00ff */
[----:B------:R-:W-:Y:S02]  /*acd0*/  IABS R5, R247 ;  /* 0x000000f700057213 */ /* 0x000fe40000000000 */
[----:B------:R-:W-:Y:S01]  /*ace0*/  IABS R14, R244 ;  /* 0x000000f4000e7213 */ /* 0x000fe20000000000 */
[----:B------:R-:W-:Y:S02]  /*acf0*/  IMAD.MOV.U32 R16, RZ, RZ, R11 ;  /* 0x000000ffff107224 */ /* 0x000fe400078e000b */
[----:B------:R-:W-:Y:S02]  /*ad00*/  @!P6 IMAD.IADD R0, R0, 0x1, -R2 ;  /* 0x000000010000e824 */ /* 0x000fe400078e0a02 */
[----:B------:R-:W-:Y:S02]  /*ad10*/  IMAD.MOV R15, RZ, RZ, -R15 ;  /* 0x000000ffff0f7224 */ /* 0x000fe400078e0a0f */
[----:B------:R-:W-:Y:S01]  /*ad20*/  @!P1 IMAD.MOV R16, RZ, RZ, -R16 ;  /* 0x000000ffff109224 */ /* 0x000fe200078e0a10 */
[----:B------:R-:W-:Y:S01]  /*ad30*/  ISETP.GT.U32.AND P1, PT, R2, R10, PT ;  /* 0x0000000a0200720c */ /* 0x000fe20003f24070 */
[----:B------:R-:W-:Y:S01]  /*ad40*/  IMAD.HI.U32 R13, R4, R5, RZ ;  /* 0x00000005040d7227 */ /* 0x000fe200078e00ff */
[----:B------:R-:W-:-:S02]  /*ad50*/  ISETP.GT.U32.AND P6, PT, R2, R0, PT ;  /* 0x000000000200720c */ /* 0x000fc40003fc4070 */
[----:B------:R-:W-:Y:S01]  /*ad60*/  STL [R1+0x1d8], R16 ;  /* 0x0001d81001007387 */ /* 0x000fe20000100800 */
[----:B------:R-:W-:-:S04]  /*ad70*/  IMAD.HI.U32 R11, R4, R14, RZ ;  /* 0x0000000e040b7227 */ /* 0x000fc800078e00ff */
[----:B------:R-:W-:Y:S02]  /*ad80*/  @!P0 IMAD.MOV R12, RZ, RZ, -R12 ;  /* 0x000000ffff0c8224 */ /* 0x000fe400078e0a0c */
[C---:B------:R-:W-:Y:S02]  /*ad90*/  IMAD R8, R2.reuse, R15, R8 ;  /* 0x0000000f02087224 */ /* 0x040fe400078e0208 */
[----:B------:R-:W-:Y:S01]  /*ada0*/  @!P5 IMAD.MOV R9, RZ, RZ, -R9 ;  /* 0x000000ffff09d224 */ /* 0x000fe200078e0a09 */
[----:B------:R-:W-:Y:S01]  /*adb0*/  STL [R1+0x1d4], R12 ;  /* 0x0001d40c01007387 */ /* 0x000fe20000100800 */
[----:B------:R-:W-:Y:S01]  /*adc0*/  @!P2 IMAD.IADD R7, R7, 0x1, -R2 ;  /* 0x000000010707a824 */ /* 0x000fe200078e0a02 */
[C---:B------:R-:W-:Y:S01]  /*add0*/  ISETP.GT.U32.AND P5, PT, R2.reuse, R8, PT ;  /* 0x000000080200720c */ /* 0x040fe20003fa4070 */
[----:B------:R-:W-:Y:S01]  /*ade0*/  @!P4 IMAD.MOV R6, RZ, RZ, -R6 ;  /* 0x000000ffff06c224 */ /* 0x000fe200078e0a06 */
[----:B------:R-:W-:Y:S01]  /*adf0*/  STL [R1+0x1d0], R9 ;  /* 0x0001d00901007387 */ /* 0x000fe20000100800 */
[----:B------:R-:W-:Y:S01]  /*ae00*/  IMAD.MOV R13, RZ, RZ, -R13 ;  /* 0x000000ffff0d7224 */ /* 0x000fe200078e0a0d */
[C---:B------:R-:W-:Y:S01]  /*ae10*/  ISETP.GT.U32.AND P0, PT, R2.reuse, R7, PT ;  /* 0x000000070200720c */ /* 0x040fe20003f04070 */
[----:B------:R-:W-:Y:S01]  /*ae20*/  IMAD.MOV R11, RZ, RZ, -R11 ;  /* 0x000000ffff0b7224 */ /* 0x000fe200078e0a0b */
[----:B------:R0:W-:Y:S01]  /*ae30*/  STL [R1+0x1cc], R6 ;  /* 0x0001cc0601007387 */ /* 0x0001e20000100800 */
[----:B------:R-:W-:Y:S01]  /*ae40*/  IMAD R5, R2, R13, R5 ;  /* 0x0000000d02057224 */ /* 0x000fe200078e0205 */
[----:B------:R-:W-:Y:S01]  /*ae50*/  ISETP.GE.AND P2, PT, R245, RZ, PT ;  /* 0x000000fff500720c */ /* 0x000fe20003f46270 */
[--C-:B------:R-:W-:Y:S01]  /*ae60*/  @!P1 IMAD.IADD R10, R10, 0x1, -R2.reuse ;  /* 0x000000010a0a9824 */ /* 0x100fe200078e0a02 */
[----:B------:R-:W-:Y:S01]  /*ae70*/  ISETP.GE.AND P4, PT, R239, RZ, PT ;  /* 0x000000ffef00720c */ /* 0x000fe20003f86270 */
[----:B------:R-:W-:Y:S01]  /*ae80*/  @!P6 IMAD.IADD R0, R0, 0x1, -R2 ;  /* 0x000000010000e824 */ /* 0x000fe200078e0a02 */
[----:B------:R-:W-:Y:S01]  /*ae90*/  ISETP.GT.U32.AND P1, PT, R2, R5, PT ;  /* 0x000000050200720c */ /* 0x000fe20003f24070 */
[----:B------:R-:W-:-:S02]  /*aea0*/  VIADD R245, R3, 0x15d ;  /* 0x0000015d03f57836 */ /* 0x000fc40000000000 */
[----:B------:R-:W-:Y:S01]  /*aeb0*/  @!P5 IMAD.IADD R8, R8, 0x1, -R2 ;  /* 0x000000010808d824 */ /* 0x000fe200078e0a02 */
[----:B------:R-:W-:Y:S01]  /*aec0*/  ISETP.GE.AND P5, PT, R247, RZ, PT ;  /* 0x000000fff700720c */ /* 0x000fe20003fa6270 */
[----:B0-----:R-:W-:Y:S01]  /*aed0*/  IMAD R6, R2, R11, R14 ;  /* 0x0000000b02067224 */ /* 0x001fe200078e020e */
[----:B------:R-:W-:Y:S01]  /*aee0*/  IABS R13, R245 ;  /* 0x000000f5000d7213 */ /* 0x000fe20000000000 */
[----:B------:R-:W-:Y:S01]  /*aef0*/  @!P0 IMAD.IADD R7, R7, 0x1, -R2 ;  /* 0x0000000107078824 */ /* 0x000fe200078e0a02 */
[----:B------:R-:W-:Y:S01]  /*af00*/  ISETP.GE.AND P0, PT, R246, RZ, PT ;  /* 0x000000fff600720c */ /* 0x000fe20003f06270 */
[----:B------:R-:W-:Y:S01]  /*af10*/  @!P3 IMAD.MOV R10, RZ, RZ, -R10 ;  /* 0x000000ffff0ab224 */ /* 0x000fe200078e0a0a */
[C---:B------:R-:W-:Y:S01]  /*af20*/  ISETP.GT.U32.AND P6, PT, R2.reuse, R6, PT ;  /* 0x000000060200720c */ /* 0x040fe20003fc4070 */
[----:B------:R-:W-:Y:S01]  /*af30*/  VIADD R246, R3, 0x15c ;  /* 0x0000015c03f67836 */ /* 0x000fe20000000000 */
[----:B------:R-:W-:Y:S01]  /*af40*/  ISETP.GT.U32.AND P3, PT, R2, R8, PT ;  /* 0x000000080200720c */ /* 0x000fe20003f64070 */
[----:B------:R-:W-:Y:S01]  /*af50*/  @!P1 IMAD.IADD R5, R5, 0x1, -R2 ;  /* 0x0000000105059824 */ /* 0x000fe200078e0a02 */
[----:B------:R0:W-:Y:S01]  /*af60*/  STL [R1+0x1c8], R10 ;  /* 0x0001c80a01007387 */ /* 0x0001e20000100800 */
[----:B------:R-:W-:Y:S01]  /*af70*/  IMAD.MOV.U32 R12, RZ, RZ, R7 ;  /* 0x000000ffff0c7224 */ /* 0x000fe200078e0007 */
[----:B------:R-:W-:Y:S01]  /*af80*/  ISETP.GE.AND P1, PT, R244, RZ, PT ;  /* 0x000000fff400720c */ /* 0x000fe20003f26270 */
[----:B------:R-:W-:-:S04]  /*af90*/  IMAD.HI.U32 R9, R4, R13, RZ ;  /* 0x0000000d04097227 */ /* 0x000fc800078e00ff */
[----:B------:R-:W-:Y:S01]  /*afa0*/  @!P2 IMAD.MOV R12, RZ, RZ, -R12 ;  /* 0x000000ffff0ca224 */ /* 0x000fe200078e0a0c */
[----:B------:R-:W-:Y:S01]  /*afb0*/  ISETP.GT.U32.AND P2, PT, R2, R5, PT ;  /* 0x000000050200720c */ /* 0x000fe20003f44070 */
[----:B------:R-:W-:Y:S01]  /*afc0*/  @!P6 IMAD.IADD R6, R6, 0x1, -R2 ;  /* 0x000000010606e824 */ /* 0x000fe200078e0a02 */
[----:B0-----:R-:W-:Y:S01]  /*afd0*/  IABS R10, R246 ;  /* 0x000000f6000a7213 */ /* 0x001fe20000000000 */
[----:B------:R-:W-:Y:S01]  /*afe0*/  IMAD.MOV R9, RZ, RZ, -R9 ;  /* 0x000000ffff097224 */ /* 0x000fe200078e0a09 */
[----:B------:R0:W-:Y:S01]  /*aff0*/  STL [R1+0x1c4], R12 ;  /* 0x0001c40c01007387 */ /* 0x0001e20000100800 */
[----:B------:R-:W-:Y:S01]  /*b000*/  VIADD R247, R3, 0x15b ;  /* 0x0000015b03f77836 */ /* 0x000fe20000000000 */
[----:B------:R-:W-:Y:S01]  /*b010*/  ISETP.GT.U32.AND P6, PT, R2, R6, PT ;  /* 0x000000060200720c */ /* 0x000fe20003fc4070 */
[----:B------:R-:W-:-:S03]  /*b020*/  IMAD.HI.U32 R7, R4, R10, RZ ;  /* 0x0000000a04077227 */ /* 0x000fc600078e00ff */
[----:B------:R-:W-:Y:S01]  /*b030*/  IABS R11, R247 ;  /* 0x000000f7000b7213 */ /* 0x000fe20000000000 */
[----:B------:R-:W-:Y:S02]  /*b040*/  IMAD R9, R2, R9, R13 ;  /* 0x0000000902097224 */ /* 0x000fe400078e020d */
[----:B------:R-:W-:Y:S02]  /*b050*/  IMAD.MOV R7, RZ, RZ, -R7 ;  /* 0x000000ffff077224 */ /* 0x000fe400078e0a07 */
[----:B------:R-:W-:Y:S01]  /*b060*/  @!P3 IMAD.IADD R8, R8, 0x1, -R2 ;  /* 0x000000010808b824 */ /* 0x000fe200078e0a02 */
[C---:B------:R-:W-:Y:S01]  /*b070*/  ISETP.GT.U32.AND P3, PT, R2.reuse, R9, PT ;  /* 0x000000090200720c */ /* 0x040fe20003f64070 */
[----:B------:R-:W-:Y:S02]  /*b080*/  IMAD R7, R2, R7, R10 ;  /* 0x0000000702077224 */ /* 0x000fe400078e020a */
[----:B0-----:R-:W-:Y:S02]  /*b090*/  IMAD.MOV.U32 R12, RZ, RZ, R8 ;  /* 0x000000ffff0c7224 */ /* 0x001fe400078e0008 */
[----:B------:R-:W-:Y:S01]  /*b0a0*/  @!P4 IMAD.MOV R0, RZ, RZ, -R0 ;  /* 0x000000ffff00c224 */ /* 0x000fe200078e0a00 */
[----:B------:R-:W-:Y:S01]  /*b0b0*/  ISETP.GE.AND P4, PT, R245, RZ, PT ;  /* 0x000000fff500720c */ /* 0x000fe20003f86270 */
[--C-:B------:R-:W-:Y:S01]  /*b0c0*/  @!P2 IMAD.IADD R5, R5, 0x1, -R2.reuse ;  /* 0x000000010505a824 */ /* 0x100fe200078e0a02 */
[----:B------:R-:W-:Y:S01]  /*b0d0*/  ISETP.GE.AND P2, PT, R247, RZ, PT ;  /* 0x000000fff700720c */ /* 0x000fe20003f46270 */
[----:B------:R-:W-:Y:S01]  /*b0e0*/  @!P6 IMAD.IADD R6, R6, 0x1, -R2 ;  /* 0x000000010606e824 */ /* 0x000fe200078e0a02 */
[----:B------:R-:W-:Y:S01]  /*b0f0*/  ISETP.GT.U32.AND P6, PT, R2, R7, PT ;  /* 0x000000070200720c */ /* 0x000fe20003fc4070 */
[----:B------:R-:W-:Y:S01]  /*b100*/  @!P0 IMAD.MOV R12, RZ, RZ, -R12 ;  /* 0x000000ffff0c8224 */ /* 0x000fe200078e0a0c */
[----:B------:R0:W-:Y:S01]  /*b110*/  STL [R1+0x1c0], R0 ;  /* 0x0001c00001007387 */ /* 0x0001e20000100800 */
[----:B------:R-:W-:Y:S01]  /*b120*/  VIADD R247, R3, 0x15a ;  /* 0x0000015a03f77836 */ /* 0x000fe20000000000 */
[----:B------:R-:W-:Y:S01]  /*b130*/  ISETP.GE.AND P0, PT, R246, RZ, PT ;  /* 0x000000fff600720c */ /* 0x000fe20003f06270 */
[----:B------:R-:W-:Y:S01]  /*b140*/  @!P3 IMAD.IADD R9, R9, 0x1, -R2 ;  /* 0x000000010909b824 */ /* 0x000fe200078e0a02 */
[----:B------:R1:W-:Y:S01]  /*b150*/  STL [R1+0x1bc], R12 ;  /* 0x0001bc0c01007387 */ /* 0x0003e20000100800 */
[----:B------:R-:W-:Y:S01]  /*b160*/  VIADD R244, R3, 0x159 ;  /* 0x0000015903f47836 */ /* 0x000fe20000000000 */
[----:B------:R-:W-:Y:S01]  /*b170*/  ISETP.GE.AND P3, PT, R247, RZ, PT ;  /* 0x000000fff700720c */ /* 0x000fe20003f66270 */
[----:B------:R-:W-:-:S02]  /*b180*/  IMAD.MOV.U32 R14, RZ, RZ, R5 ;  /* 0x000000ffff0e7224 */ /* 0x000fc400078e0005 */
[----:B------:R-:W-:Y:S02]  /*b190*/  VIADD R245, R3, 0x158 ;  /* 0x0000015803f57836 */ /* 0x000fe40000000000 */
[----:B0-----:R-:W-:Y:S01]  /*b1a0*/  IMAD.HI.U32 R0, R4, R11, RZ ;  /* 0x0000000b04007227 */ /* 0x001fe200078e00ff */
[----:B-1----:R-:W-:-:S03]  /*b1b0*/  IABS R12, R247 ;  /* 0x000000f7000c7213 */ /* 0x002fc60000000000 */
[----:B------:R-:W-:Y:S01]  /*b1c0*/  IMAD.MOV R0, RZ, RZ, -R0 ;  /* 0x000000ffff007224 */ /* 0x000fe200078e0a00 */
[----:B------:R-:W-:Y:S01]  /*b1d0*/  IABS R8, R245 ;  /* 0x000000f500087213 */ /* 0x000fe20000000000 */
[----:B------:R-:W-:Y:S02]  /*b1e0*/  @!P6 IMAD.IADD R7, R7, 0x1, -R2 ;  /* 0x000000010707e824 */ /* 0x000fe400078e0a02 */
[C---:B------:R-:W-:Y:S01]  /*b1f0*/  IMAD R10, R2.reuse, R0, R11 ;  /* 0x00000000020a7224 */ /* 0x040fe200078e020b */
[----:B------:R-:W-:Y:S01]  /*b200*/  IABS R0, R244 ;  /* 0x000000f400007213 */ /* 0x000fe20000000000 */
[----:B------:R-:W-:Y:S01]  /*b210*/  IMAD.MOV.U32 R11, RZ, RZ, R12 ;  /* 0x000000ffff0b7224 */ /* 0x000fe200078e000c */
[C---:B------:R-:W-:Y:S01]  /*b220*/  ISETP.GT.U32.AND P6, PT, R2.reuse, R7, PT ;  /* 0x000000070200720c */ /* 0x040fe20003fc4070 */
[----:B------:R-:W-:Y:S01]  /*b230*/  @!P5 IMAD.MOV R14, RZ, RZ, -R14 ;  /* 0x000000ffff0ed224 */ /* 0x000fe200078e0a0e */
[----:B------:R-:W-:Y:S01]  /*b240*/  ISETP.GT.U32.AND P5, PT, R2, R9, PT ;  /* 0x000000090200720c */ /* 0x000fe20003fa4070 */
[----:B------:R-:W-:-:S03]  /*b250*/  IMAD.HI.U32 R13, R4, R11, RZ ;  /* 0x0000000b040d7227 */ /* 0x000fc600078e00ff */
[----:B------:R0:W-:Y:S01]  /*b260*/  STL [R1+0x1b8], R14 ;  /* 0x0001b80e01007387 */ /* 0x0001e20000100800 */
[----:B------:R-:W-:-:S04]  /*b270*/  IMAD.HI.U32 R5, R4, R0, RZ ;  /* 0x0000000004057227 */ /* 0x000fc800078e00ff */
[----:B------:R-:W-:Y:S02]  /*b280*/  IMAD.MOV R13, RZ, RZ, -R13 ;  /* 0x000000ffff0d7224 */ /* 0x000fe400078e0a0d */
[----:B------:R-:W-:Y:S02]  /*b290*/  IMAD.MOV R5, RZ, RZ, -R5 ;  /* 0x000000ffff057224 */ /* 0x000fe400078e0a05 */
[C---:B------:R-:W-:Y:S02]  /*b2a0*/  IMAD R11, R2.reuse, R13, R11 ;  /* 0x0000000d020b7224 */ /* 0x040fe400078e020b */
[----:B0-----:R-:W-:Y:S02]  /*b2b0*/  IMAD.MOV.U32 R14, RZ, RZ, R6 ;  /* 0x000000ffff0e7224 */ /* 0x001fe400078e0006 */
[C---:B------:R-:W-:Y:S02]  /*b2c0*/  IMAD R0, R2.reuse, R5, R0 ;  /* 0x0000000502007224 */ /* 0x040fe400078e0200 */
[----:B------:R-:W-:Y:S01]  /*b2d0*/  @!P1 IMAD.MOV R14, RZ, RZ, -R14 ;  /* 0x000000ffff0e9224 */ /* 0x000fe200078e0a0e */
[C---:B------:R-:W-:Y:S01]  /*b2e0*/  ISETP.GT.U32.AND P1, PT, R2.reuse, R10, PT ;  /* 0x0000000a0200720c */ /* 0x040fe20003f24070 */
[--C-:B------:R-:W-:Y:S01]  /*b2f0*/  @!P5 IMAD.IADD R9, R9, 0x1, -R2.reuse ;  /* 0x000000010909d824 */ /* 0x100fe200078e0a02 */
[C---:B------:R-:W-:Y:S01]  /*b300*/  ISETP.GT.U32.AND P5, PT, R2.reuse, R11, PT ;  /* 0x0000000b0200720c */ /* 0x040fe20003fa4070 */
[----:B------:R-:W-:Y:S01]  /*b310*/  VIADD R239, R3, 0x157 ;  /* 0x0000015703ef7836 */ /* 0x000fe20000000000 */
[----:B------:R-:W-:Y:S01]  /*b320*/  STL [R1+0x1b4], R14 ;  /* 0x0001b40e01007387 */ /* 0x000fe20000100800 */
[----:B------:R-:W-:Y:S01]  /*b330*/  @!P6 IMAD.IADD R7, R7, 0x1, -R2 ;  /* 0x000000010707e824 */ /* 0x000fe200078e0a02 */
[----:B------:R-:W-:Y:S01]  /*b340*/  ISETP.GT.U32.AND P6, PT, R2, R0, PT ;  /* 0x000000000200720c */ /* 0x000fe20003fc4070 */
[----:B------:R-:W-:Y:S01]  /*b350*/  VIADD R246, R3, 0x156 ;  /* 0x0000015603f67836 */ /* 0x000fe20000000000 */
[----:B------:R-:W-:Y:S01]  /*b360*/  IABS R12, R239 ;  /* 0x000000ef000c7213 */ /* 0x000fe20000000000 */
[----:B------:R-:W-:-:S03]  /*b370*/  IMAD.HI.U32 R13, R4, R8, RZ ;  /* 0x00000008040d7227 */ /* 0x000fc600078e00ff */
[----:B------:R-:W-:Y:S01]  /*b380*/  IABS R5, R246 ;  /* 0x000000f600057213 */ /* 0x000fe20000000000 */
[----:B------:R-:W-:Y:S01]  /*b390*/  @!P1 IMAD.IADD R10, R10, 0x1, -R2 ;  /* 0x000000010a0a9824 */ /* 0x000fe200078e0a02 */
[----:B------:R-:W-:Y:S01]  /*b3a0*/  ISETP.GE.AND P1, PT, R244, RZ, PT ;  /* 0x000000fff400720c */ /* 0x000fe20003f26270 */
[----:B------:R-:W-:Y:S02]  /*b3b0*/  IMAD.MOV.U32 R6, RZ, RZ, R12 ;  /* 0x000000ffff067224 */ /* 0x000fe400078e000c */
[----:B------:R-:W-:Y:S01]  /*b3c0*/  @!P5 IMAD.IADD R11, R11, 0x1, -R2 ;  /* 0x000000010b0bd824 */ /* 0x000fe200078e0a02 */
[----:B------:R-:W-:Y:S01]  /*b3d0*/  ISETP.GT.U32.AND P5, PT, R2, R10, PT ;  /* 0x0000000a0200720c */ /* 0x000fe20003fa4070 */
[----:B------:R-:W-:Y:S02]  /*b3e0*/  IMAD.MOV R13, RZ, RZ, -R13 ;  /* 0x000000ffff0d7224 */ /* 0x000fe400078e0a0d */
[----:B------:R-:W-:-:S04]  /*b3f0*/  IMAD.HI.U32 R12, R4, R6, RZ ;  /* 0x00000006040c7227 */ /* 0x000fc800078e00ff */
[----:B------:R-:W-:Y:S01]  /*b400*/  @!P6 IMAD.IADD R0, R0, 0x1, -R2 ;  /* 0x000000010000e824 */ /* 0x000fe200078e0a02 */
[C---:B------:R-:W-:Y:S01]  /*b410*/  ISETP.GT.U32.AND P6, PT, R2.reuse, R11, PT ;  /* 0x0000000b0200720c */ /* 0x040fe20003fc4070 */
[----:B------:R-:W-:Y:S02]  /*b420*/  IMAD R8, R2, R13, R8 ;  /* 0x0000000d02087224 */ /* 0x000fe400078e0208 */
[----:B------:R-:W-:Y:S02]  /*b430*/  IMAD.MOV R12, RZ, RZ, -R12 ;  /* 0x000000ffff0c7224 */ /* 0x000fe400078e0a0c */
[----:B------:R-:W-:-:S04]  /*b440*/  IMAD.HI.U32 R13, R4, R5, RZ ;  /* 0x00000005040d7227 */ /* 0x000fc800078e00ff */
[----:B------:R-:W-:Y:S01]  /*b450*/  @!P4 IMAD.MOV R9, RZ, RZ, -R9 ;  /* 0x000000ffff09c224 */ /* 0x000fe200078e0a09 */
[C---:B------:R-:W-:Y:S01]  /*b460*/  ISETP.GT.U32.AND P4, PT, R2.reuse, R0, PT ;  /* 0x000000000200720c */ /* 0x040fe20003f84070 */
[----:B------:R-:W-:Y:S01]  /*b470*/  @!P0 IMAD.MOV R7, RZ, RZ, -R7 ;  /* 0x000000ffff078224 */ /* 0x000fe200078e0a07 */
[C---:B------:R-:W-:Y:S01]  /*b480*/  ISETP.GT.U32.AND P0, PT, R2.reuse, R8, PT ;  /* 0x000000080200720c */ /* 0x040fe20003f04070 */
[----:B------:R-:W-:Y:S01]  /*b490*/  IMAD R6, R2, R12, R6 ;  /* 0x0000000c02067224 */ /* 0x000fe200078e0206 */
[----:B------:R-:W-:Y:S01]  /*b4a0*/  STL [R1+0x1b0], R9 ;  /* 0x0001b00901007387 */ /* 0x000fe20000100800 */
[----:B------:R-:W-:Y:S02]  /*b4b0*/  IMAD.MOV R13, RZ, RZ, -R13 ;  /* 0x000000ffff0d7224 */ /* 0x000fe400078e0a0d */
[----:B------:R-:W-:Y:S01]  /*b4c0*/  @!P5 IMAD.IADD R10, R10, 0x1, -R2 ;  /* 0x000000010a0ad824 */ /* 0x000fe200078e0a02 */
[----:B------:R0:W-:Y:S01]  /*b4d0*/  STL [R1+0x1ac], R7 ;  /* 0x0001ac0701007387 */ /* 0x0001e20000100800 */
[----:B------:R-:W-:Y:S01]  /*b4e0*/  ISETP.GT.U32.AND P5, PT, R2, R6, PT ;  /* 0x000000060200720c */ /* 0x000fe20003fa4070 */
[----:B------:R-:W-:-:S02]  /*b4f0*/  VIADD R247, R3, 0x155 ;  /* 0x0000015503f77836 */ /* 0x000fc40000000000 */
[--C-:B------:R-:W-:Y:S02]  /*b500*/  @!P6 IMAD.IADD R11, R11, 0x1, -R2.reuse ;  /* 0x000000010b0be824 */ /* 0x100fe400078e0a02 */
[----:B------:R-:W-:Y:S01]  /*b510*/  VIADD R244, R3, 0x154 ;  /* 0x0000015403f47836 */ /* 0x000fe20000000000 */
[----:B------:R-:W-:Y:S01]  /*b520*/  IABS R12, R247 ;  /* 0x000000f7000c7213 */ /* 0x000fe20000000000 */
[----:B------:R-:W-:Y:S01]  /*b530*/  @!P0 IMAD.IADD R8, R8, 0x1, -R2 ;  /* 0x0000000108088824 */ /* 0x000fe200078e0a02 */
[----:B------:R-:W-:Y:S01]  /*b540*/  ISETP.GE.AND P0, PT, R239, RZ, PT ;  /* 0x000000ffef00720c */ /* 0x000fe20003f06270 */
[----:B0-----:R-:W-:Y:S01]  /*b550*/  IMAD R7, R2, R13, R5 ;  /* 0x0000000d02077224 */ /* 0x001fe200078e0205 */
[----:B------:R-:W-:Y:S01]  /*b560*/  IABS R9, R244 ;  /* 0x000000f400097213 */ /* 0x000fe20000000000 */
[----:B------:R-:W-:-:S03]  /*b570*/  IMAD.HI.U32 R5, R4, R12, RZ ;  /* 0x0000000c04057227 */ /* 0x000fc600078e00ff */
[----:B------:R-:W-:Y:S01]  /*b580*/  ISETP.GT.U32.AND P6, PT, R2, R7, PT ;  /* 0x000000070200720c */ /* 0x000fe20003fc4070 */
[--C-:B------:R-:W-:Y:S01]  /*b590*/  @!P5 IMAD.IADD R6, R6, 0x1, -R2.reuse ;  /* 0x000000010606d824 */ /* 0x100fe200078e0a02 */
[----:B------:R-:W-:Y:S01]  /*b5a0*/  ISETP.GT.U32.AND P5, PT, R2, R8, PT ;  /* 0x000000080200720c */ /* 0x000fe20003fa4070 */
[----:B------:R-:W-:Y:S02]  /*b5b0*/  IMAD.MOV R5, RZ, RZ, -R5 ;  /* 0x000000ffff057224 */ /* 0x000fe400078e0a05 */
[----:B------:R-:W-:Y:S01]  /*b5c0*/  @!P4 IMAD.IADD R0, R0, 0x1, -R2 ;  /* 0x000000010000c824 */ /* 0x000fe200078e0a02 */
[----:B------:R-:W-:Y:S01]  /*b5d0*/  ISETP.GE.AND P4, PT, R245, RZ, PT ;  /* 0x000000fff500720c */ /* 0x000fe20003f86270 */
[----:B------:R-:W-:-:S04]  /*b5e0*/  IMAD.HI.U32 R13, R4, R9, RZ ;  /* 0x00000009040d7227 */ /* 0x000fc800078e00ff */
[C---:B------:R-:W-:Y:S02]  /*b5f0*/  IMAD R5, R2.reuse, R5, R12 ;  /* 0x0000000502057224 */ /* 0x040fe400078e020c */
[----:B------:R-:W-:Y:S01]  /*b600*/  @!P6 IMAD.IADD R7, R7, 0x1, -R2 ;  /* 0x000000010707e824 */ /* 0x000fe200078e0a02 */
[C---:B------:R-:W-:Y:S01]  /*b610*/  ISETP.GT.U32.AND P6, PT, R2.reuse, R6, PT ;  /* 0x000000060200720c */ /* 0x040fe20003fc4070 */
[----:B------:R-:W-:Y:S02]  /*b620*/  @!P2 IMAD.MOV R10, RZ, RZ, -R10 ;  /* 0x000000ffff0aa224 */ /* 0x000fe400078e0a0a */
[----:B------:R-:W-:Y:S01]  /*b630*/  @!P3 IMAD.MOV R11, RZ, RZ, -R11 ;  /* 0x000000ffff0bb224 */ /* 0x000fe200078e0a0b */
[C---:B------:R-:W-:Y:S01]  /*b640*/  ISETP.GT.U32.AND P2, PT, R2.reuse, R7, PT ;  /* 0x000000070200720c */ /* 0x040fe20003f44070 */
[----:B------:R-:W-:Y:S01]  /*b650*/  @!P1 IMAD.MOV R0, RZ, RZ, -R0 ;  /* 0x000000ffff009224 */ /* 0x000fe200078e0a00 */
[----:B------:R-:W-:Y:S01]  /*b660*/  STL [R1+0x1a8], R10 ;  /* 0x0001a80a01007387 */ /* 0x000fe20000100800 */
[C---:B------:R-:W-:Y:S01]  /*b670*/  VIADD R245, R3.reuse, 0x153 ;  /* 0x0000015303f57836 */ /* 0x040fe20000000000 */
[----:B------:R-:W-:Y:S01]  /*b680*/  ISETP.GT.U32.AND P1, PT, R2, R5, PT ;  /* 0x000000050200720c */ /* 0x000fe20003f24070 */
[----:B------:R-:W-:Y:S01]  /*b690*/  IMAD.MOV R13, RZ, RZ, -R13 ;  /* 0x000000ffff0d7224 */ /* 0x000fe200078e0a0d */
[----:B------:R0:W-:Y:S01]  /*b6a0*/  STL [R1+0x1a4], R11 ;  /* 0x0001a40b01007387 */ /* 0x0001e20000100800 */
[----:B------:R-:W-:Y:S01]  /*b6b0*/  ISETP.GE.AND P3, PT, R246, RZ, PT ;  /* 0x000000fff600720c */ /* 0x000fe20003f66270 */
[----:B------:R-:W-:Y:S01]  /*b6c0*/  VIADD R246, R3, 0x152 ;  /* 0x0000015203f67836 */ /* 0x000fe20000000000 */
[----:B------:R-:W-:Y:S01]  /*b6d0*/  IABS R12, R245 ;  /* 0x000000f5000c7213 */ /* 0x000fe20000000000 */
[----:B------:R1:W-:Y:S01]  /*b6e0*/  STL [R1+0x1a0], R0 ;  /* 0x0001a00001007387 */ /* 0x0003e20000100800 */
[----:B------:R-:W-:-:S02]  /*b6f0*/  @!P6 IMAD.IADD R6, R6, 0x1, -R2 ;  /* 0x000000010606e824 */ /* 0x000fc400078e0a02 */
[--C-:B------:R-:W-:Y:S01]  /*b700*/  @!P5 IMAD.IADD R8, R8, 0x1, -R2.reuse ;  /* 0x000000010808d824 */ /* 0x100fe200078e0a02 */
[----:B------:R-:W-:Y:S01]  /*b710*/  ISETP.GE.AND P5, PT, R247, RZ, PT ;  /* 0x000000fff700720c */ /* 0x000fe20003fa6270 */
[----:B------:R-:W-:Y:S01]  /*b720*/  VIADD R247, R3, 0x151 ;  /* 0x0000015103f77836 */ /* 0x000fe20000000000 */
[----:B0-----:R-:W-:Y:S01]  /*b730*/  IABS R11, R246 ;  /* 0x000000f6000b7213 */ /* 0x001fe20000000000 */
[----:B------:R-:W-:Y:S01]  /*b740*/  @!P1 IMAD.IADD R5, R5, 0x1, -R2 ;  /* 0x0000000105059824 */ /* 0x000fe200078e0a02 */
[----:B------:R-:W-:Y:S01]  /*b750*/  ISETP.GE.AND P1, PT, R245, RZ, PT ;  /* 0x000000fff500720c */ /* 0x000fe20003f26270 */
[----:B------:R-:W-:Y:S01]  /*b760*/  @!P4 IMAD.MOV R8, RZ, RZ, -R8 ;  /* 0x000000ffff08c224 */ /* 0x000fe200078e0a08 */
[----:B------:R-:W-:Y:S01]  /*b770*/  IABS R10, R247 ;  /* 0x000000f7000a7213 */ /* 0x000fe20000000000 */
[C---:B-1----:R-:W-:Y:S01]  /*b780*/  IMAD R0, R2.reuse, R13, R9 ;  /* 0x0000000d02007224 */ /* 0x042fe200078e0209 */
[----:B------:R-:W-:Y:S01]  /*b790*/  ISETP.GT.U32.AND P4, PT, R2, R5, PT ;  /* 0x000000050200720c */ /* 0x000fe20003f84070 */
[----:B------:R-:W-:Y:S01]  /*b7a0*/  IMAD.HI.U32 R9, R4, R12, RZ ;  /* 0x0000000c04097227 */ /* 0x000fe200078e00ff */
[----:B------:R-:W-:Y:S02]  /*b7b0*/  STL [R1+0x19c], R8 ;  /* 0x00019c0801007387 */ /* 0x000fe40000100800 */
[----:B------:R-:W-:Y:S01]  /*b7c0*/  ISETP.GT.U32.AND P6, PT, R2, R0, PT ;  /* 0x000000000200720c */ /* 0x000fe20003fc4070 */
[----:B------:R-:W-:-:S02]  /*b7d0*/  IMAD.MOV R9, RZ, RZ, -R9 ;  /* 0x000000ffff097224 */ /* 0x000fc400078e0a09 */
[----:B------:R-:W-:Y:S02]  /*b7e0*/  @!P0 IMAD.MOV R6, RZ, RZ, -R6 ;  /* 0x000000ffff068224 */ /* 0x000fe400078e0a06 */
[----:B------:R-:W-:Y:S01]  /*b7f0*/  @!P2 IMAD.IADD R7, R7, 0x1, -R2 ;  /* 0x000000010707a824 */ /* 0x000fe200078e0a02 */
[----:B------:R-:W-:Y:S01]  /*b800*/  ISETP.GE.AND P2, PT, R244, RZ, PT ;  /* 0x000000fff400720c */ /* 0x000fe20003f46270 */
[----:B------:R-:W-:Y:S01]  /*b810*/  IMAD R9, R2, R9, R12 ;  /* 0x0000000902097224 */ /* 0x000fe200078e020c */
[----:B------:R0:W-:Y:S01]  /*b820*/  STL [R1+0x198], R6 ;  /* 0x0001980601007387 */ /* 0x0001e20000100800 */
[----:B------:R-:W-:-:S04]  /*b830*/  IMAD.HI.U32 R14, R4, R11, RZ ;  /* 0x0000000b040e7227 */ /* 0x000fc800078e00ff */
[----:B------:R-:W-:Y:S01]  /*b840*/  @!P6 IMAD.IADD R0, R0, 0x1, -R2 ;  /* 0x000000010000e824 */ /* 0x000fe200078e0a02 */
[----:B------:R-:W-:Y:S01]  /*b850*/  ISETP.GT.U32.AND P6, PT, R2, R9, PT ;  /* 0x000000090200720c */ /* 0x000fe20003fc4070 */
[----:B------:R-:W-:-:S03]  /*b860*/  IMAD.HI.U32 R12, R4, R10, RZ ;  /* 0x0000000a040c7227 */ /* 0x000fc600078e00ff */
[----:B------:R-:W-:Y:S01]  /*b870*/  ISETP.GT.U32.AND P0, PT, R2, R0, PT ;  /* 0x000000000200720c */ /* 0x000fe20003f04070 */
[----:B0-----:R-:W-:Y:S02]  /*b880*/  IMAD.MOV.U32 R6, RZ, RZ, R7 ;  /* 0x000000ffff067224 */ /* 0x001fe400078e0007 */
[----:B------:R-:W-:Y:S02]  /*b890*/  IMAD.MOV R14, RZ, RZ, -R14 ;  /* 0x000000ffff0e7224 */ /* 0x000fe400078e0a0e */
[----:B------:R-:W-:Y:S02]  /*b8a0*/  VIADD R244, R3, 0x150 ;  /* 0x0000015003f47836 */ /* 0x000fe40000000000 */
[----:B------:R-:W-:Y:S01]  /*b8b0*/  @!P3 IMAD.MOV R6, RZ, RZ, -R6 ;  /* 0x000000ffff06b224 */ /* 0x000fe200078e0a06 */
[----:B------:R-:W-:Y:S01]  /*b8c0*/  ISETP.GE.AND P3, PT, R246, RZ, PT ;  /* 0x000000fff600720c */ /* 0x000fe20003f66270 */
[----:B------:R-:W-:Y:S01]  /*b8d0*/  IMAD.MOV R12, RZ, RZ, -R12 ;  /* 0x000000ffff0c7224 */ /* 0x000fe200078e0a0c */
[----:B------:R-:W-:Y:S01]  /*b8e0*/  IABS R13, R244 ;  /* 0x000000f4000d7213 */ /* 0x000fe20000000000 */
[----:B------:R-:W-:Y:S01]  /*b8f0*/  IMAD R7, R2, R14, R11 ;  /* 0x0000000e02077224 */ /* 0x000fe200078e020b */
[----:B------:R0:W-:Y:S01]  /*b900*/  STL [R1+0x190], R6 ;  /* 0x0001900601007387 */ /* 0x0001e20000100800 */
[----:B------:R-:W-:-:S02]  /*b910*/  @!P4 IMAD.IADD R5, R5, 0x1, -R2 ;  /* 0x000000010505c824 */ /* 0x000fc400078e0a02 */
[----:B------:R-:W-:Y:S01]  /*b920*/  IMAD.MOV.U32 R8, RZ, RZ, R13 ;  /* 0x000000ffff087224 */ /* 0x000fe200078e000d */
[----:B------:R-:W-:Y:S01]  /*b930*/  ISETP.GT.U32.AND P4, PT, R2, R7, PT ;  /* 0x000000070200720c */ /* 0x000fe20003f84070 */
[----:B------:R-:W-:Y:S02]  /*b940*/  @!P6 IMAD.IADD R9, R9, 0x1, -R2 ;  /* 0x000000010909e824 */ /* 0x000fe400078e0a02 */
[----:B------:R-:W-:Y:S02]  /*b950*/  IMAD.MOV.U32 R15, RZ, RZ, R5 ;  /* 0x000000ffff0f7224 */ /* 0x000fe400078e0005 */
[----:B------:R-:W-:-:S04]  /*b960*/  IMAD.HI.U32 R11, R4, R8, RZ ;  /* 0x00000008040b7227 */ /* 0x000fc800078e00ff */
[C---:B0-----:R-:W-:Y:S02]  /*b970*/  IMAD R6, R2.reuse, R12, R10 ;  /* 0x0000000c02067224 */ /* 0x041fe400078e020a */
[C---:B------:R-:W-:Y:S02]  /*b980*/  VIADD R239, R3.reuse, 0x14f ;  /* 0x0000014f03ef7836 */ /* 0x040fe40000000000 */
[----:B------:R-:W-:Y:S01]  /*b990*/  @!P5 IMAD.MOV R15, RZ, RZ, -R15 ;  /* 0x000000ffff0fd224 */ /* 0x000fe200078e0a0f */
[----:B------:R-:W-:Y:S01]  /*b9a0*/  ISETP.GT.U32.AND P6, PT, R2, R6, PT ;  /* 0x000000060200720c */ /* 0x000fe20003fc4070 */
[----:B------:R-:W-:Y:S01]  /*b9b0*/  IMAD.MOV R11, RZ, RZ, -R11 ;  /* 0x000000ffff0b7224 */ /* 0x000fe200078e0a0b */
[----:B------:R-:W-:Y:S01]  /*b9c0*/  IABS R13, R239 ;  /* 0x000000ef000d7213 */ /* 0x000fe20000000000 */
[--C-:B------:R-:W-:Y:S01]  /*b9d0*/  @!P0 IMAD.IADD R0, R0, 0x1, -R2.reuse ;  /* 0x0000000100008824 */ /* 0x100fe200078e0a02 */
[----:B------:R0:W-:Y:S01]  /*b9e0*/  STL [R1+0x188], R15 ;  /* 0x0001880f01007387 */ /* 0x0001e20000100800 */
[----:B------:R-:W-:Y:S01]  /*b9f0*/  VIADD R245, R3, 0x14e ;  /* 0x0000014e03f57836 */ /* 0x000fe20000000000 */
[----:B------:R-:W-:Y:S01]  /*ba00*/  ISETP.GE.AND P0, PT, R247, RZ, PT ;  /* 0x000000fff700720c */ /* 0x000fe20003f06270 */
[----:B------:R-:W-:Y:S01]  /*ba10*/  @!P4 IMAD.IADD R7, R7, 0x1, -R2 ;  /* 0x000000010707c824 */ /* 0x000fe200078e0a02 */
[C---:B------:R-:W-:Y:S01]  /*ba20*/  ISETP.GT.U32.AND P4, PT, R2.reuse, R9, PT ;  /* 0x000000090200720c */ /* 0x040fe20003f84070 */
[----:B------:R-:W-:Y:S01]  /*ba30*/  IMAD R8, R2, R11, R8 ;  /* 0x0000000b02087224 */ /* 0x000fe200078e0208 */
[----:B------:R-:W-:Y:S01]  /*ba40*/  IABS R10, R245 ;  /* 0x000000f5000a7213 */ /* 0x000fe20000000000 */
[----:B------:R-:W-:-:S04]  /*ba50*/  IMAD.HI.U32 R14, R4, R13, RZ ;  /* 0x0000000d040e7227 */ /* 0x000fc800078e00ff */
[----:B0-----:R-:W-:Y:S02]  /*ba60*/  IMAD.MOV.U32 R15, RZ, RZ, R0 ;  /* 0x000000ffff0f7224 */ /* 0x001fe400078e0000 */
[----:B------:R-:W-:Y:S01]  /*ba70*/  @!P6 IMAD.IADD R6, R6, 0x1, -R2 ;  /* 0x000000010606e824 */ /* 0x000fe200078e0a02 */
[C---:B------:R-:W-:Y:S01]  /*ba80*/  ISETP.GT.U32.AND P6, PT, R2.reuse, R7, PT ;  /* 0x000000070200720c */ /* 0x040fe20003fc4070 */
[----:B------:R-:W-:Y:S01]  /*ba90*/  @!P2 IMAD.MOV R15, RZ, RZ, -R15 ;  /* 0x000000ffff0fa224 */ /* 0x000fe200078e0a0f */
[----:B------:R-:W-:Y:S01]  /*baa0*/  ISETP.GT.U32.AND P2, PT, R2, R8, PT ;  /* 0x000000080200720c */ /* 0x000fe20003f44070 */
[----:B------:R-:W-:Y:S01]  /*bab0*/  IMAD.HI.U32 R5, R4, R10, RZ ;  /* 0x0000000a04057227 */ /* 0x000fe200078e00ff */
[----:B------:R-:W-:Y:S02]  /*bac0*/  ISETP.GT.U32.AND P5, PT, R2, R6, PT ;  /* 0x000000060200720c */ /* 0x000fe40003fa4070 */
[----:B------:R-:W-:Y:S01]  /*bad0*/  STL [R1+0x184], R15 ;  /* 0x0001840f01007387 */ /* 0x000fe20000100800 */
[----:B------:R-:W-:-:S02]  /*bae0*/  IMAD.MOV R14, RZ, RZ, -R14 ;  /* 0x000000ffff0e7224 */ /* 0x000fc400078e0a0e */
[----:B------:R-:W-:Y:S02]  /*baf0*/  IMAD.MOV R0, RZ, RZ, -R5 ;  /* 0x000000ffff007224 */ /* 0x000fe400078e0a05 */
[----:B------:R-:W-:Y:S02]  /*bb00*/  IMAD R5, R2, R14, R13 ;  /* 0x0000000e02057224 */ /* 0x000fe400078e020d */
[--C-:B------:R-:W-:Y:S02]  /*bb10*/  @!P6 IMAD.IADD R7, R7, 0x1, -R2.reuse ;  /* 0x000000010707e824 */ /* 0x100fe400078e0a02 */
[--C-:B------:R-:W-:Y:S01]  /*bb20*/  @!P2 IMAD.IADD R8, R8, 0x1, -R2.reuse ;  /* 0x000000010808a824 */ /* 0x100fe200078e0a02 */
[C---:B------:R-:W-:Y:S01]  /*bb30*/  ISETP.GT.U32.AND P6, PT, R2.reuse, R5, PT ;  /* 0x000000050200720c */ /* 0x040fe20003fc4070 */
[----:B------:R-:W-:Y:S02]  /*bb40*/  VIADD R247, R3, 0x14c ;  /* 0x0000014c03f77836 */ /* 0x000fe40000000000 */
[----:B------:R-:W-:Y:S01]  /*bb50*/  @!P4 IMAD.IADD R9, R9, 0x1, -R2 ;  /* 0x000000010909c824 */ /* 0x000fe200078e0a02 */
[C---:B------:R-:W-:Y:S01]  /*bb60*/  ISETP.GT.U32.AND P2, PT, R2.reuse, R8, PT ;  /* 0x000000080200720c */ /* 0x040fe20003f44070 */
[----:B------:R-:W-:Y:S01]  /*bb70*/  IMAD R0, R2, R0, R10 ;  /* 0x0000000002007224 */ /* 0x000fe200078e020a */
[----:B------:R-:W-:Y:S01]  /*bb80*/  ISETP.GE.AND P4, PT, R244, RZ, PT ;  /* 0x000000fff400720c */ /* 0x000fe20003f86270 */
[----:B------:R-:W-:Y:S01]  /*bb90*/  @!P1 IMAD.MOV R9, RZ, RZ, -R9 ;  /* 0x000000ffff099224 */ /* 0x000fe200078e0a09 */
[----:B------:R-:W-:Y:S01]  /*bba0*/  IABS R11, R247 ;  /* 0x000000f7000b7213 */ /* 0x000fe20000000000 */
[----:B------:R-:W-:Y:S01]  /*bbb0*/  VIADD R244, R3, 0x14b ;  /* 0x0000014b03f47836 */ /* 0x000fe20000000000 */
[----:B------:R-:W-:Y:S01]  /*bbc0*/  ISETP.GE.AND P1, PT, R239, RZ, PT ;  /* 0x000000ffef00720c */ /* 0x000fe20003f26270 */
[----:B------:R-:W-:Y:S01]  /*bbd0*/  IMAD.MOV.U32 R14, RZ, RZ, R7 ;  /* 0x000000ffff0e7224 */ /* 0x000fe200078e0007 */
[----:B------:R0:W-:Y:S01]  /*bbe0*/  STL [R1+0x134], R9 ;  /* 0x0001340901007387 */ /* 0x0001e20000100800 */
[----:B------:R-:W-:Y:S01]  /*bbf0*/  @!P6 IMAD.IADD R5, R5, 0x1, -R2 ;  /* 0x000000010505e824 */ /* 0x000fe200078e0a02 */
[----:B------:R-:W-:Y:S01]  /*bc00*/  ISETP.GE.AND P6, PT, R245, RZ, PT ;  /* 0x000000fff500720c */ /* 0x000fe20003fc6270 */
[----:B------:R-:W-:-:S04]  /*bc10*/  IMAD.HI.U32 R10, R4, R11, RZ ;  /* 0x0000000b040a7227 */ /* 0x000fc800078e00ff */
[----:B------:R-:W-:Y:S02]  /*bc20*/  VIADD R246, R3, 0x14d ;  /* 0x0000014d03f67836 */ /* 0x000fe40000000000 */
[----:B------:R-:W-:Y:S01]  /*bc30*/  @!P3 IMAD.MOV R14, RZ, RZ, -R14 ;  /* 0x000000ffff0eb224 */ /* 0x000fe200078e0a0e */
[----:B0-----:R-:W-:Y:S01]  /*bc40*/  IABS R9, R244 ;  /* 0x000000f400097213 */ /* 0x001fe20000000000 */
[----:B------:R-:W-:Y:S01]  /*bc50*/  IMAD.MOV R10, RZ, RZ, -R10 ;  /* 0x000000ffff0a7224 */ /* 0x000fe200078e0a0a */
[----:B------:R-:W-:Y:S01]  /*bc60*/  ISETP.GT.U32.AND P3, PT, R2, R5, PT ;  /* 0x000000050200720c */ /* 0x000fe20003f64070 */
[--C-:B------:R-:W-:Y:S01]  /*bc70*/  @!P5 IMAD.IADD R6, R6, 0x1, -R2.reuse ;  /* 0x000000010606d824 */ /* 0x100fe200078e0a02 */
[----:B------:R-:W-:Y:S01]  /*bc80*/  IABS R12, R246 ;  /* 0x000000f6000c7213 */ /* 0x000fe20000000000 */
[----:B------:R-:W-:Y:S01]  /*bc90*/  IMAD.HI.U32 R7, R4, R9, RZ ;  /* 0x0000000904077227 */ /* 0x000fe200078e00ff */
[----:B------:R-:W-:Y:S01]  /*bca0*/  ISETP.GT.U32.AND P5, PT, R2, R0, PT ;  /* 0x000000000200720c */ /* 0x000fe20003fa4070 */
[----:B------:R-:W-:Y:S02]  /*bcb0*/  STL [R1+0x130], R14 ;  /* 0x0001300e01007387 */ /* 0x000fe40000100800 */
[----:B------:R-:W-:-:S02]  /*bcc0*/  @!P2 IMAD.IADD R8, R8, 0x1, -R2 ;  /* 0x000000010808a824 */ /* 0x000fc400078e0a02 */
[----:B------:R-:W-:Y:S02]  /*bcd0*/  IMAD R11, R2, R10, R11 ;  /* 0x0000000a020b7224 */ /* 0x000fe400078e020b */
[----:B------:R-:W-:Y:S02]  /*bce0*/  IMAD.MOV R7, RZ, RZ, -R7 ;  /* 0x000000ffff077224 */ /* 0x000fe400078e0a07 */
[----:B------:R-:W-:Y:S02]  /*bcf0*/  IMAD.MOV.U32 R10, RZ, RZ, R8 ;  /* 0x000000ffff0a7224 */ /* 0x000fe400078e0008 */
[----:B------:R-:W-:-:S04]  /*bd00*/  IMAD.HI.U32 R13, R4, R12, RZ ;  /* 0x0000000c040d7227 */ /* 0x000fc800078e00ff */
[C---:B------:R-:W-:Y:S02]  /*bd10*/  IMAD R9, R2.reuse, R7, R9 ;  /* 0x0000000702097224 */ /* 0x040fe400078e0209 */
[----:B------:R-:W-:Y:S01]  /*bd20*/  @!P4 IMAD.MOV R10, RZ, RZ, -R10 ;  /* 0x000000ffff0ac224 */ /* 0x000fe200078e0a0a */
[C---:B------:R-:W-:Y:S01]  /*bd30*/  ISETP.GT.U32.AND P4, PT, R2.reuse, R11, PT ;  /* 0x0000000b0200720c */ /* 0x040fe20003f84070 */
[----:B------:R-:W-:Y:S02]  /*bd40*/  IMAD.MOV R13, RZ, RZ, -R13 ;  /* 0x000000ffff0d7224 */ /* 0x000fe400078e0a0d */
[----:B------:R-:W-:Y:S01]  /*bd50*/  @!P3 IMAD.IADD R5, R5, 0x1, -R2 ;  /* 0x000000010505b824 */ /* 0x000fe200078e0a02 */
[C---:B------:R-:W-:Y:S01]  /*bd60*/  ISETP.GT.U32.AND P3, PT, R2.reuse, R9, PT ;  /* 0x000000090200720c */ /* 0x040fe20003f64070 */
[----:B------:R-:W-:Y:S02]  /*bd70*/  IMAD R12, R2, R13, R12 ;  /* 0x0000000d020c7224 */ /* 0x000fe400078e020c */
[----:B------:R-:W-:-:S02]  /*bd80*/  @!P5 IMAD.IADD R0, R0, 0x1, -R2 ;  /* 0x000000010000d824 */ /* 0x000fc400078e0a02 */
[----:B------:R-:W-:Y:S01]  /*bd90*/  @!P0 IMAD.MOV R6, RZ, RZ, -R6 ;  /* 0x000000ffff068224 */ /* 0x000fe200078e0a06 */
[C---:B------:R-:W-:Y:S01]  /*bda0*/  ISETP.GT.U32.AND P2, PT, R2.reuse, R12, PT ;  /* 0x0000000c0200720c */ /* 0x040fe20003f44070 */
[----:B------:R-:W-:Y:S01]  /*bdb0*/  VIADD R245, R3, 0x14a ;  /* 0x0000014a03f57836 */ /* 0x000fe20000000000 */
[----:B------:R-:W-:Y:S01]  /*bdc0*/  ISETP.GT.U32.AND P5, PT, R2, R0, PT ;  /* 0x000000000200720c */ /* 0x000fe20003fa4070 */
[--C-:B------:R-:W-:Y:S01]  /*bdd0*/  @!P4 IMAD.IADD R11, R11, 0x1, -R2.reuse ;  /* 0x000000010b0bc824 */ /* 0x100fe200078e0a02 */
[----:B------:R0:W-:Y:S01]  /*bde0*/  STL [R1+0x12c], R6 ;  /* 0x00012c0601007387 */ /* 0x0001e20000100800 */
[----:B------:R-:W-:Y:S01]  /*bdf0*/  @!P1 IMAD.MOV R5, RZ, RZ, -R5 ;  /* 0x000000ffff059224 */ /* 0x000fe200078e0a05 */
[----:B------:R-:W-:Y:S01]  /*be00*/  ISETP.GE.AND P0, PT, R246, RZ, PT ;  /* 0x000000fff600720c */ /* 0x000fe20003f06270 */
[----:B------:R-:W-:Y:S01]  /*be10*/  @!P3 IMAD.IADD R9, R9, 0x1, -R2 ;  /* 0x000000010909b824 */ /* 0x000fe200078e0a02 */
[----:B------:R-:W-:Y:S01]  /*be20*/  ISETP.GT.U32.AND P3, PT, R2, R11, PT ;  /* 0x0000000b0200720c */ /* 0x000fe20003f64070 */
[----:B------:R1:W-:Y:S01]  /*be30*/  STL [R1+0x128], R10 ;  /* 0x0001280a01007387 */ /* 0x0003e20000100800 */
[----:B------:R-:W-:-:S02]  /*be40*/  VIADD R246, R3, 0x149 ;  /* 0x0000014903f67836 */ /* 0x000fc40000000000 */
[----:B------:R-:W-:Y:S01]  /*be50*/  ISETP.GT.U32.AND P1, PT, R2, R9, PT ;  /* 0x000000090200720c */ /* 0x000fe20003f24070 */
[--C-:B------:R-:W-:Y:S01]  /*be60*/  @!P2 IMAD.IADD R12, R12, 0x1, -R2.reuse ;  /* 0x000000010c0ca824 */ /* 0x100fe200078e0a02 */
[----:B0-----:R-:W-:Y:S01]  /*be70*/  IABS R6, R245 ;  /* 0x000000f500067213 */ /* 0x001fe20000000000 */
[----:B------:R-:W-:Y:S01]  /*be80*/  @!P5 IMAD.IADD R0, R0, 0x1, -R2 ;  /* 0x000000010000d824 */ /* 0x000fe200078e0a02 */
[----:B------:R0:W-:Y:S01]  /*be90*/  STL [R1+0x124], R5 ;  /* 0x0001240501007387 */ /* 0x0001e20000100800 */
[----:B------:R-:W-:Y:S01]  /*bea0*/  ISETP.GE.AND P5, PT, R247, RZ, PT ;  /* 0x000000fff700720c */ /* 0x000fe20003fa6270 */
[----:B------:R-:W-:Y:S01]  /*beb0*/  VIADD R247, R3, 0x148 ;  /* 0x0000014803f77836 */ /* 0x000fe20000000000 */
[----:B------:R-:W-:Y:S01]  /*bec0*/  ISETP.GT.U32.AND P4, PT, R2, R12, PT ;  /* 0x0000000c0200720c */ /* 0x000fe20003f84070 */
[----:B------:R-:W-:Y:S01]  /*bed0*/  IMAD.HI.U32 R8, R4, R6, RZ ;  /* 0x0000000604087227 */ /* 0x000fe200078e00ff */
[----:B------:R-:W-:Y:S02]  /*bee0*/  IABS R7, R246 ;  /* 0x000000f600077213 */ /* 0x000fe40000000000 */
[----:B-1----:R-:W-:Y:S01]  /*bef0*/  IABS R10, R247 ;  /* 0x000000f7000a7213 */ /* 0x002fe20000000000 */
[----:B------:R-:W-:Y:S01]  /*bf00*/  IMAD.MOV R8, RZ, RZ, -R8 ;  /* 0x000000ffff087224 */ /* 0x000fe200078e0a08 */
[----:B------:R-:W-:Y:S01]  /*bf10*/  ISETP.GE.AND P2, PT, R244, RZ, PT ;  /* 0x000000fff400720c */ /* 0x000fe20003f46270 */
[----:B0-----:R-:W-:-:S02]  /*bf20*/  IMAD.MOV.U32 R5, RZ, RZ, R0 ;  /* 0x000000ffff057224 */ /* 0x001fc400078e0000 */
[C---:B------:R-:W-:Y:S02]  /*bf30*/  IMAD R6, R2.reuse, R8, R6 ;  /* 0x0000000802067224 */ /* 0x040fe400078e0206 */
[----:B------:R-:W-:Y:S01]  /*bf40*/  @!P6 IMAD.MOV R5, RZ, RZ, -R5 ;  /* 0x000000ffff05e224 */ /* 0x000fe200078e0a05 */
[----:B------:R-:W-:Y:S01]  /*bf50*/  ISETP.GE.AND P6, PT, R245, RZ, PT ;  /* 0x000000fff500720c */ /* 0x000fe20003fc6270 */
[----:B------:R-:W-:Y:S01]  /*bf60*/  @!P3 IMAD.IADD R11, R11, 0x1, -R2 ;  /* 0x000000010b0bb824 */ /* 0x000fe200078e0a02 */
[----:B------:R-:W-:Y:S01]  /*bf70*/  ISETP.GT.U32.AND P3, PT, R2, R6, PT ;  /* 0x000000060200720c */ /* 0x000fe20003f64070 */
[----:B------:R-:W-:Y:S01]  /*bf80*/  IMAD.MOV.U32 R0, RZ, RZ, R10 ;  /* 0x000000ffff007224 */ /* 0x000fe200078e000a */
[----:B------:R0:W-:Y:S01]  /*bf90*/  STL [R1+0x120], R5 ;  /* 0x0001200501007387 */ /* 0x0001e20000100800 */
[----:B------:R-:W-:Y:S01]  /*bfa0*/  @!P4 IMAD.IADD R12, R12, 0x1, -R2 ;  /* 0x000000010c0cc824 */ /* 0x000fe200078e0a02 */
[----:B------:R-:W-:Y:S01]  /*bfb0*/  ISETP.GE.AND P4, PT, R246, RZ, PT ;  /* 0x000000fff600720c */ /* 0x000fe20003f86270 */
[----:B------:R-:W-:-:S04]  /*bfc0*/  IMAD.HI.U32 R10, R4, R0, RZ ;  /* 0x00000000040a7227 */ /* 0x000fc800078e00ff */
[----:B------:R-:W-:Y:S02]  /*bfd0*/  IMAD.MOV.U32 R15, RZ, RZ, R12 ;  /* 0x000000ffff0f7224 */ /* 0x000fe400078e000c */
[----:B------:R-:W-:Y:S02]  /*bfe0*/  IMAD.MOV R10, RZ, RZ, -R10 ;  /* 0x000000ffff0a7224 */ /* 0x000fe400078e0a0a */
[----:B0-----:R-:W-:-:S04]  /*bff0*/  IMAD.HI.U32 R5, R4, R7, RZ ;  /* 0x0000000704057227 */ /* 0x001fc800078e00ff */
[----:B------:R-:W-:Y:S02]  /*c000*/  IMAD.MOV R5, RZ, RZ, -R5 ;  /* 0x000000ffff057224 */ /* 0x000fe400078e0a05 */
[--C-:B------:R-:W-:Y:S02]  /*c010*/  @!P3 IMAD.IADD R6, R6, 0x1, -R2.reuse ;  /* 0x000000010606b824 */ /* 0x100fe400078e0a02 */
[C---:B------:R-:W-:Y:S02]  /*c020*/  IMAD R5, R2.reuse, R5, R7 ;  /* 0x0000000502057224 */ /* 0x040fe400078e0207 */
[----:B------:R-:W-:Y:S01]  /*c030*/  VIADD R239, R3, 0x146 ;  /* 0x0000014603ef7836 */ /* 0x000fe20000000000 */
[C---:B------:R-:W-:Y:S01]  /*c040*/  ISETP.GT.U32.AND P3, PT, R2.reuse, R6, PT ;  /* 0x000000060200720c */ /* 0x040fe20003f64070 */
[----:B------:R-:W-:Y:S01]  /*c050*/  @!P0 IMAD.MOV R15, RZ, RZ, -R15 ;  /* 0x000000ffff0f8224 */ /* 0x000fe200078e0a0f */
[C---:B------:R-:W-:Y:S01]  /*c060*/  ISETP.GT.U32.AND P0, PT, R2.reuse, R5, PT ;  /* 0x000000050200720c */ /* 0x040fe20003f04070 */
[----:B------:R-:W-:Y:S01]  /*c070*/  @!P1 IMAD.IADD R9, R9, 0x1, -R2 ;  /* 0x0000000109099824 */ /* 0x000fe200078e0a02 */
[----:B------:R-:W-:Y:S01]  /*c080*/  ISETP.GE.AND P1, PT, R247, RZ, PT ;  /* 0x000000fff700720c */ /* 0x000fe20003f26270 */
[C---:B------:R-:W-:Y:S01]  /*c090*/  VIADD R247, R3.reuse, 0x144 ;  /* 0x0000014403f77836 */ /* 0x040fe20000000000 */
[----:B------:R0:W-:Y:S01]  /*c0a0*/  STL [R1+0x11c], R15 ;  /* 0x00011c0f01007387 */ /* 0x0001e20000100800 */
[C---:B------:R-:W-:Y:S01]  /*c0b0*/  IMAD R0, R2.reuse, R10, R0 ;  /* 0x0000000a02007224 */ /* 0x040fe200078e0200 */
[----:B------:R-:W-:Y:S01]  /*c0c0*/  IABS R10, R239 ;  /* 0x000000ef000a7213 */ /* 0x000fe20000000000 */
[----:B------:R-:W-:Y:S01]  /*c0d0*/  @!P5 IMAD.MOV R11, RZ, RZ, -R11 ;  /* 0x000000ffff0bd224 */ /* 0x000fe200078e0a0b */
[----:B------:R-:W-:Y:S01]  /*c0e0*/  IABS R8, R247 ;  /* 0x000000f700087213 */ /* 0x000fe20000000000 */
[----:B------:R-:W-:Y:S01]  /*c0f0*/  VIADD R245, R3, 0x147 ;  /* 0x0000014703f57836 */ /* 0x000fe20000000000 */
[----:B------:R-:W-:Y:S01]  /*c100*/  ISETP.GT.U32.AND P5, PT, R2, R0, PT ;  /* 0x000000000200720c */ /* 0x000fe20003fa4070 */
[----:B------:R-:W-:Y:S01]  /*c110*/  IMAD.HI.U32 R12, R4, R10, RZ ;  /* 0x0000000a040c7227 */ /* 0x000fe200078e00ff */
[----:B------:R1:W-:Y:S02]  /*c120*/  STL [R1+0x118], R11 ;  /* 0x0001180b01007387 */ /* 0x0003e40000100800 */
[----:B------:R-:W-:Y:S01]  /*c130*/  IABS R13, R245 ;  /* 0x000000f5000d7213 */ /* 0x000fe20000000000 */
[----:B------:R-:W-:-:S02]  /*c140*/  @!P3 IMAD.IADD R6, R6, 0x1, -R2 ;  /* 0x000000010606b824 */ /* 0x000fc400078e0a02 */
[----:B------:R-:W-:Y:S02]  /*c150*/  @!P0 IMAD.IADD R5, R5, 0x1, -R2 ;  /* 0x0000000105058824 */ /* 0x000fe400078e0a02 */
[----:B------:R-:W-:Y:S02]  /*c160*/  VIADD R246, R3, 0x145 ;  /* 0x0000014503f67836 */ /* 0x000fe40000000000 */
[----:B0-----:R-:W-:Y:S01]  /*c170*/  IMAD.MOV.U32 R15, RZ, RZ, R6 ;  /* 0x000000ffff0f7224 */ /* 0x001fe200078e0006 */
[----:B------:R-:W-:Y:S01]  /*c180*/  ISETP.GT.U32.AND P0, PT, R2, R5, PT ;  /* 0x000000050200720c */ /* 0x000fe20003f04070 */
[----:B-1----:R-:W-:Y:S01]  /*c190*/  IMAD.MOV.U32 R11, RZ, RZ, R8 ;  /* 0x000000ffff0b7224 */ /* 0x002fe200078e0008 */
[----:B------:R-:W-:Y:S01]  /*c1a0*/  IABS R7, R246 ;  /* 0x000000f600077213 */ /* 0x000fe20000000000 */
[----:B------:R-:W-:Y:S02]  /*c1b0*/  IMAD.MOV R8, RZ, RZ, -R12 ;  /* 0x000000ffff087224 */ /* 0x000fe400078e0a0c */
[----:B------:R-:W-:-:S04]  /*c1c0*/  IMAD.HI.U32 R14, R4, R13, RZ ;  /* 0x0000000d040e7227 */ /* 0x000fc800078e00ff */
[C---:B------:R-:W-:Y:S02]  /*c1d0*/  IMAD R8, R2.reuse, R8, R10 ;  /* 0x0000000802087224 */ /* 0x040fe400078e020a */
[----:B------:R-:W-:Y:S01]  /*c1e0*/  @!P2 IMAD.MOV R9, RZ, RZ, -R9 ;  /* 0x000000ffff09a224 */ /* 0x000fe200078e0a09 */
[----:B------:R-:W-:Y:S01]  /*c1f0*/  ISETP.GE.AND P2, PT, R245, RZ, PT ;  /* 0x000000fff500720c */ /* 0x000fe20003f46270 */
[----:B------:R-:W-:Y:S01]  /*c200*/  @!P6 IMAD.MOV R15, RZ, RZ, -R15 ;  /* 0x000000ffff0fe224 */ /* 0x000fe200078e0a0f */
[----:B------:R-:W-:Y:S01]  /*c210*/  ISETP.GT.U32.AND P6, PT, R2, R8, PT ;  /* 0x000000080200720c */ /* 0x000fe20003fc4070 */
[----:B------:R-:W-:Y:S01]  /*c220*/  IMAD.MOV R14, RZ, RZ, -R14 ;  /* 0x000000ffff0e7224 */ /* 0x000fe200078e0a0e */
[----:B------:R0:W-:Y:S01]  /*c230*/  STL [R1+0x114], R9 ;  /* 0x0001140901007387 */ /* 0x0001e20000100800 */
[----:B------:R-:W-:Y:S02]  /*c240*/  @!P5 IMAD.IADD R0, R0, 0x1, -R2 ;  /* 0x000000010000d824 */ /* 0x000fe400078e0a02 */
[----:B------:R-:W-:Y:S01]  /*c250*/  IMAD.HI.U32 R12, R4, R7, RZ ;  /* 0x00000007040c7227 */ /* 0x000fe200078e00ff */
[----:B------:R-:W-:Y:S02]  /*c260*/  STL [R1+0x110], R15 ;  /* 0x0001100f01007387 */ /* 0x000fe40000100800 */
[----:B------:R-:W-:Y:S01]  /*c270*/  ISETP.GT.U32.AND P5, PT, R2, R0, PT ;  /* 0x000000000200720c */ /* 0x000fe20003fa4070 */
[----:B------:R-:W-:-:S02]  /*c280*/  IMAD.MOV R12, RZ, RZ, -R12 ;  /* 0x000000ffff0c7224 */ /* 0x000fc400078e0a0c */
[----:B------:R-:W-:-:S04]  /*c290*/  IMAD.HI.U32 R10, R4, R11, RZ ;  /* 0x0000000b040a7227 */ /* 0x000fc800078e00ff */
[C---:B0-----:R-:W-:Y:S02]  /*c2a0*/  IMAD R9, R2.reuse, R14, R13 ;  /* 0x0000000e02097224 */ /* 0x041fe400078e020d */
[----:B------:R-:W-:Y:S02]  /*c2b0*/  @!P0 IMAD.IADD R5, R5, 0x1, -R2 ;  /* 0x0000000105058824 */ /* 0x000fe400078e0a02 */
[C---:B------:R-:W-:Y:S01]  /*c2c0*/  IMAD R7, R2.reuse, R12, R7 ;  /* 0x0000000c02077224 */ /* 0x040fe200078e0207 */
[C---:B------:R-:W-:Y:S01]  /*c2d0*/  ISETP.GT.U32.AND P3, PT, R2.reuse, R9, PT ;  /* 0x000000090200720c */ /* 0x040fe20003f64070 */
[----:B------:R-:W-:Y:S02]  /*c2e0*/  IMAD.MOV R10, RZ, RZ, -R10 ;  /* 0x000000ffff0a7224 */ /* 0x000fe400078e0a0a */
[----:B------:R-:W-:Y:S01]  /*c2f0*/  VIADD R244, R3, 0x143 ;  /* 0x0000014303f47836 */ /* 0x000fe20000000000 */
[----:B------:R-:W-:Y:S01]  /*c300*/  ISETP.GT.U32.AND P0, PT, R2, R7, PT ;  /* 0x000000070200720c */ /* 0x000fe20003f04070 */
[----:B------:R-:W-:-:S02]  /*c310*/  IMAD.MOV.U32 R12, RZ, RZ, R5 ;  /* 0x000000ffff0c7224 */ /* 0x000fc400078e0005 */
[----:B------:R-:W-:Y:S01]  /*c320*/  @!P6 IMAD.IADD R8, R8, 0x1, -R2 ;  /* 0x000000010808e824 */ /* 0x000fe200078e0a02 */
[----:B------:R-:W-:Y:S01]  /*c330*/  ISETP.GE.AND P6, PT, R239, RZ, PT ;  /* 0x000000ffef00720c */ /* 0x000fe20003fc6270 */
[----:B------:R-:W-:Y:S02]  /*c340*/  VIADD R245, R3, 0x142 ;  /* 0x0000014203f57836 */ /* 0x000fe40000000000 */
[C---:B------:R-:W-:Y:S01]  /*c350*/  IMAD R6, R2.reuse, R10, R11 ;  /* 0x0000000a02067224 */ /* 0x040fe200078e020b */
[----:B------:R-:W-:Y:S01]  /*c360*/  IABS R11, R244 ;  /* 0x000000f4000b7213 */ /* 0x000fe20000000000 */
[----:B------:R-:W-:Y:S01]  /*c370*/  @!P4 IMAD.MOV R12, RZ, RZ, -R12 ;  /* 0x000000ffff0cc224 */ /* 0x000fe200078e0a0c */
[----:B------:R-:W-:Y:S01]  /*c380*/  ISETP.GT.U32.AND P4, PT, R2, R8, PT ;  /* 0x000000080200720c */ /* 0x000fe20003f84070 */
[--C-:B------:R-:W-:Y:S01]  /*c390*/  @!P5 IMAD.IADD R0, R0, 0x1, -R2.reuse ;  /* 0x000000010000d824 */ /* 0x100fe200078e0a02 */
[----:B------:R-:W-:Y:S01]  /*c3a0*/  IABS R10, R245 ;  /* 0x000000f5000a7213 */ /* 0x000fe20000000000 */
[----:B------:R-:W-:Y:S01]  /*c3b0*/  @!P3 IMAD.IADD R9, R9, 0x1, -R2 ;  /* 0x000000010909b824 */ /* 0x000fe200078e0a02 */
[----:B------:R-:W-:Y:S01]  /*c3c0*/  ISETP.GT.U32.AND P5, PT, R2, R6, PT ;  /* 0x000000060200720c */ /* 0x000fe20003fa4070 */
[----:B------:R-:W-:Y:S01]  /*c3d0*/  IMAD.HI.U32 R5, R4, R11, RZ ;  /* 0x0000000b04057227 */ /* 0x000fe200078e00ff */
[----:B------:R0:W-:Y:S02]  /*c3e0*/  STL [R1+0x10c], R12 ;  /* 0x00010c0c01007387 */ /* 0x0001e40000100800 */
[----:B------:R-:W-:Y:S01]  /*c3f0*/  ISETP.GT.U32.AND P3, PT, R2, R9, PT ;  /* 0x000000090200720c */ /* 0x000fe20003f64070 */
[----:B------:R-:W-:-:S02]  /*c400*/  IMAD.MOV R5, RZ, RZ, -R5 ;  /* 0x000000ffff057224 */ /* 0x000fc400078e0a05 */
[----:B------:R-:W-:Y:S02]  /*c410*/  IMAD.MOV.U32 R13, RZ, RZ, R0 ;  /* 0x000000ffff0d7224 */ /* 0x000fe400078e0000 */
[----:B------:R-:W-:Y:S02]  /*c420*/  IMAD R5, R2, R5, R11 ;  /* 0x0000000502057224 */ /* 0x000fe400078e020b */
[----:B------:R-:W-:Y:S02]  /*c430*/  @!P4 IMAD.IADD R8, R8, 0x1, -R2 ;  /* 0x000000010808c824 */ /* 0x000fe400078e0a02 */
[----:B0-----:R-:W-:Y:S01]  /*c440*/  IMAD.HI.U32 R12, R4, R10, RZ ;  /* 0x0000000a040c7227 */ /* 0x001fe200078e00ff */
[----:B------:R-:W-:-:S03]  /*c450*/  ISETP.GT.U32.AND P4, PT, R2, R5, PT ;  /* 0x000000050200720c */ /* 0x000fc60003f84070 */
[----:B------:R-:W-:Y:S02]  /*c460*/  IMAD.MOV R12, RZ, RZ, -R12 ;  /* 0x000000ffff0c7224 */ /* 0x000fe400078e0a0c */
[----:B------:R-:W-:Y:S02]  /*c470*/  @!P5 IMAD.IADD R6, R6, 0x1, -R2 ;  /* 0x000000010606d824 */ /* 0x000fe400078e0a02 */
[C---:B------:R-:W-:Y:S02]  /*c480*/  IMAD R0, R2.reuse, R12, R10 ;  /* 0x0000000c02007224 */ /* 0x040fe400078e020a */
[----:B------:R-:W-:Y:S01]  /*c490*/  IMAD.MOV.U32 R11, RZ, RZ, R8 ;  /* 0x000000ffff0b7224 */ /* 0x000fe200078e0008 */
[C---:B------:R-:W-:Y:S01]  /*c4a0*/  ISETP.GT.U32.AND P5, PT, R2.reuse, R6, PT ;  /* 0x000000060200720c */ /* 0x040fe20003fa4070 */
[--C-:B------:R-:W-:Y:S01]  /*c4b0*/  @!P0 IMAD.IADD R7, R7, 0x1, -R2.reuse ;  /* 0x0000000107078824 */ /* 0x100fe200078e0a02 */
[----:B------:R-:W-:Y:S01]  /*c4c0*/  ISETP.GE.AND P0, PT, R247, RZ, PT ;  /* 0x000000fff700720c */ /* 0x000fe20003f06270 */
[----:B------:R-:W-:Y:S01]  /*c4d0*/  @!P6 IMAD.MOV R11, RZ, RZ, -R11 ;  /* 0x000000ffff0be224 */ /* 0x000fe200078e0a0b */
[----:B------:R-:W-:Y:S01]  /*c4e0*/  ISETP.GT.U32.AND P6, PT, R2, R0, PT ;  /* 0x000000000200720c */ /* 0x000fe20003fc4070 */
[----:B------:R-:W-:Y:S01]  /*c4f0*/  @!P3 IMAD.IADD R9, R9, 0x1, -R2 ;  /* 0x000000010909b824 */ /* 0x000fe200078e0a02 */
[----:B------:R-:W-:Y:S01]  /*c500*/  ISETP.GE.AND P3, PT, R246, RZ, PT ;  /* 0x000000fff600720c */ /* 0x000fe20003f66270 */
[----:B------:R-:W-:Y:S01]  /*c510*/  @!P1 IMAD.MOV R13, RZ, RZ, -R13 ;  /* 0x000000ffff0d9224 */ /* 0x000fe200078e0a0d */
[----:B------:R-:W-:Y:S01]  /*c520*/  ISETP.GT.U32.AND P1, PT, R2, R7, PT ;  /* 0x000000070200720c */ /* 0x000fe20003f24070 */
[----:B------:R-:W-:-:S02]  /*c530*/  VIADD R247, R3, 0x141 ;  /* 0x0000014103f77836 */ /* 0x000fc40000000000 */
[----:B------:R-:W-:Y:S01]  /*c540*/  IMAD.MOV.U32 R10, RZ, RZ, R9 ;  /* 0x000000ffff0a7224 */ /* 0x000fe200078e0009 */
[----:B------:R-:W-:Y:S01]  /*c550*/  STL [R1+0x108], R13 ;  /* 0x0001080d01007387 */ /* 0x000fe20000100800 */
[----:B------:R-:W-:Y:S01]  /*c560*/  VIADD R246, R3, 0x140 ;  /* 0x0000014003f67836 */ /* 0x000fe20000000000 */
[----:B------:R-:W-:Y:S01]  /*c570*/  IABS R9, R247 ;  /* 0x000000f700097213 */ /* 0x000fe20000000000 */
[----:B------:R-:W-:Y:S01]  /*c580*/  @!P2 IMAD.MOV R10, RZ, RZ, -R10 ;  /* 0x000000ffff0aa224 */ /* 0x000fe200078e0a0a */
[----:B------:R-:W-:Y:S01]  /*c590*/  ISETP.GE.AND P2, PT, R244, RZ, PT ;  /* 0x000000fff400720c */ /* 0x000fe20003f46270 */
[--C-:B------:R-:W-:Y:S01]  /*c5a0*/  @!P4 IMAD.IADD R5, R5, 0x1, -R2.reuse ;  /* 0x000000010505c824 */ /* 0x100fe200078e0a02 */
[----:B------:R-:W-:Y:S01]  /*c5b0*/  ISETP.GE.AND P4, PT, R246, RZ, PT ;  /* 0x000000fff600720c */ /* 0x000fe20003f86270 */
[----:B------:R-:W-:Y:S01]  /*c5c0*/  IMAD.MOV.U32 R8, RZ, RZ, R9 ;  /* 0x000000ffff087224 */ /* 0x000fe200078e0009 */
[----:B------:R0:W-:Y:S01]  /*c5d0*/  STL [R1+0x104], R10 ;  /* 0x0001040a01007387 */ /* 0x0001e20000100800 */
[--C-:B------:R-:W-:Y:S01]  /*c5e0*/  @!P5 IMAD.IADD R6, R6, 0x1, -R2.reuse ;  /* 0x000000010606d824 */ /* 0x100fe200078e0a02 */
[----:B------:R-:W-:Y:S01]  /*c5f0*/  ISETP.GE.AND P5, PT, R247, RZ, PT ;  /* 0x000000fff700720c */ /* 0x000fe20003fa6270 */
[--C-:B------:R-:W-:Y:S01]  /*c600*/  @!P6 IMAD.IADD R0, R0, 0x1, -R2.reuse ;  /* 0x000000010000e824 */ /* 0x100fe200078e0a02 */
[----:B------:R-:W-:Y:S01]  /*c610*/  ISETP.GT.U32.AND P6, PT, R2, R5, PT ;  /* 0x000000050200720c */ /* 0x000fe20003fc4070 */
[----:B------:R-:W-:Y:S01]  /*c620*/  @!P1 IMAD.IADD R7, R7, 0x1, -R2 ;  /* 0x0000000107079824 */ /* 0x000fe200078e0a02 */
[----:B------:R1:W-:Y:S01]  /*c630*/  STL [R1+0x100], R11 ;  /* 0x0001000b01007387 */ /* 0x0003e20000100800 */
[----:B------:R-:W-:Y:S01]  /*c640*/  VIADD R247, R3, 0x13f ;  /* 0x0000013f03f77836 */ /* 0x000fe20000000000 */
[----:B------:R-:W-:Y:S01]  /*c650*/  ISETP.GE.AND P1, PT, R245, RZ, PT ;  /* 0x000000fff500720c */ /* 0x000fe20003f26270 */
[----:B------:R-:W-:Y:S01]  /*c660*/  IMAD.HI.U32 R12, R4, R8, RZ ;  /* 0x00000008040c7227 */ /* 0x000fe200078e00ff */
[----:B0-----:R-:W-:-:S03]  /*c670*/  IABS R10, R246 ;  /* 0x000000f6000a7213 */ /* 0x001fc60000000000 */
[----:B------:R-:W-:Y:S01]  /*c680*/  @!P3 IMAD.MOV R7, RZ, RZ, -R7 ;  /* 0x000000ffff07b224 */ /* 0x000fe200078e0a07 */
[C---:B------:R-:W-:Y:S01]  /*c690*/  ISETP.GT.U32.AND P3, PT, R2.reuse, R0, PT ;  /* 0x000000000200720c */ /* 0x040fe20003f64070 */
[----:B------:R-:W-:Y:S01]  /*c6a0*/  IMAD.MOV.U32 R9, RZ, RZ, R10 ;  /* 0x000000ffff097224 */ /* 0x000fe200078e000a */
[----:B------:R-:W-:Y:S01]  /*c6b0*/  IABS R10, R247 ;  /* 0x000000f7000a7213 */ /* 0x000fe20000000000 */
[----:B------:R-:W-:Y:S01]  /*c6c0*/  IMAD.MOV R12, RZ, RZ, -R12 ;  /* 0x000000ffff0c7224 */ /* 0x000fe200078e0a0c */
[----:B------:R0:W-:Y:S01]  /*c6d0*/  STL [R1+0xfc], R7 ;  /* 0x0000fc0701007387 */ /* 0x0001e20000100800 */
[----:B------:R-:W-:Y:S01]  /*c6e0*/  @!P0 IMAD.MOV R6, RZ, RZ, -R6 ;  /* 0x000000ffff068224 */ /* 0x000fe200078e0a06 */
[----:B------:R-:W-:Y:S01]  /*c6f0*/  ISETP.GE.AND P0, PT, R247, RZ, PT ;  /* 0x000000fff700720c */ /* 0x000fe20003f06270 */
[----:B------:R-:W-:Y:S02]  /*c700*/  IMAD R8, R2, R12, R8 ;  /* 0x0000000c02087224 */ /* 0x000fe400078e0208 */
[----:B------:R-:W-:Y:S01]  /*c710*/  @!P6 IMAD.IADD R5, R5, 0x1, -R2 ;  /* 0x000000010505e824 */ /* 0x000fe200078e0a02 */
[----:B------:R2:W-:Y:S01]  /*c720*/  STL [R1+0xf8], R6 ;  /* 0x0000f80601007387 */ /* 0x0005e20000100800 */
[----:B-1----:R-:W-:Y:S01]  /*c730*/  IMAD.HI.U32 R11, R4, R9, RZ ;  /* 0x00000009040b7227 */ /* 0x002fe200078e00ff */
[----:B------:R-:W-:-:S03]  /*c740*/  ISETP.GT.U32.AND P6, PT, R2, R8, PT ;  /* 0x000000080200720c */ /* 0x000fc60003fc4070 */
[----:B------:R-:W-:Y:S02]  /*c750*/  IMAD.MOV R11, RZ, RZ, -R11 ;  /* 0x000000ffff0b7224 */ /* 0x000fe400078e0a0b */
[----:B------:R-:W-:Y:S02]  /*c760*/  @!P3 IMAD.IADD R0, R0, 0x1, -R2 ;  /* 0x000000010000b824 */ /* 0x000fe400078e0a02 */
[C---:B0-----:R-:W-:Y:S02]  /*c770*/  IMAD R7, R2.reuse, R11, R9 ;  /* 0x0000000b02077224 */ /* 0x041fe400078e0209 */
[----:B--2---:R-:W-:Y:S02]  /*c780*/  IMAD.MOV.U32 R6, RZ, RZ, R10 ;  /* 0x000000ffff067224 */ /* 0x004fe400078e000a */
[----:B------:R-:W-:Y:S01]  /*c790*/  IMAD.MOV.U32 R18, RZ, RZ, R5 ;  /* 0x000000ffff127224 */ /* 0x000fe200078e0005 */
[----:B------:R-:W-:Y:S01]  /*c7a0*/  ISETP.GT.U32.AND P3, PT, R2, R7, PT ;  /* 0x000000070200720c */ /* 0x000fe20003f64070 */
[----:B------:R-:W-:-:S04]  /*c7b0*/  IMAD.HI.U32 R13, R4, R6, RZ ;  /* 0x00000006040d7227 */ /* 0x000fc800078e00ff */
[----:B------:R-:W-:Y:S02]  /*c7c0*/  IMAD.MOV R13, RZ, RZ, -R13 ;  /* 0x000000ffff0d7224 */ /* 0x000fe400078e0a0d */
[----:B------:R-:W-:Y:S02]  /*c7d0*/  @!P6 IMAD.IADD R8, R8, 0x1, -R2 ;  /* 0x000000010808e824 */ /* 0x000fe400078e0a02 */
[C---:B------:R-:W-:Y:S02]  /*c7e0*/  IMAD R6, R2.reuse, R13, R6 ;  /* 0x0000000d02067224 */ /* 0x040fe400078e0206 */
[C---:B------:R-:W-:Y:S02]  /*c7f0*/  VIADD R246, R3.reuse, 0x13c ;  /* 0x0000013c03f67836 */ /* 0x040fe40000000000 */
[----:B------:R-:W-:Y:S01]  /*c800*/  @!P2 IMAD.MOV R18, RZ, RZ, -R18 ;  /* 0x000000ffff12a224 */ /* 0x000fe200078e0a12 */
[C---:B------:R-:W-:Y:S01]  /*c810*/  ISETP.GT.U32.AND P6, PT, R2.reuse, R6, PT ;  /* 0x000000060200720c */ /* 0x040fe20003fc4070 */
[C---:B------:R-:W-:Y:S01]  /*c820*/  VIADD R247, R3.reuse, 0x13b ;  /* 0x0000013b03f77836 */ /* 0x040fe20000000000 */
[----:B------:R-:W-:Y:S01]  /*c830*/  ISETP.GT.U32.AND P2, PT, R2, R8, PT ;  /* 0x000000080200720c */ /* 0x000fe20003f44070 */
[----:B------:R-:W-:Y:S01]  /*c840*/  VIADD R245, R3, 0x13d ;  /* 0x0000013d03f57836 */ /* 0x000fe20000000000 */
[----:B------:R-:W-:Y:S01]  /*c850*/  IABS R11, R246 ;  /* 0x000000f6000b7213 */ /* 0x000fe20000000000 */
[----:B------:R-:W-:Y:S01]  /*c860*/  IMAD.MOV.U32 R17, RZ, RZ, R0 ;  /* 0x000000ffff117224 */ /* 0x000fe200078e0000 */
[----:B------:R-:W-:Y:S01]  /*c870*/  IABS R9, R247 ;  /* 0x000000f700097213 */ /* 0x000fe20000000000 */
[--C-:B------:R-:W-:Y:S01]  /*c880*/  @!P3 IMAD.IADD R7, R7, 0x1, -R2.reuse ;  /* 0x000000010707b824 */ /* 0x100fe200078e0a02 */
[----:B------:R-:W-:Y:S01]  /*c890*/  IABS R10, R245 ;  /* 0x000000f5000a7213 */ /* 0x000fe20000000000 */
[----:B------:R-:W-:Y:S01]  /*c8a0*/  IMAD.HI.U32 R14, R4, R11, RZ ;  /* 0x0000000b040e7227 */ /* 0x000fe200078e00ff */
[----:B------:R-:W-:Y:S02]  /*c8b0*/  STL [R1+0xf4], R18 ;  /* 0x0000f41201007387 */ /* 0x000fe40000100800 */
[----:B------:R-:W-:Y:S01]  /*c8c0*/  ISETP.GT.U32.AND P3, PT, R2, R7, PT ;  /* 0x000000070200720c */ /* 0x000fe20003f64070 */
[----:B------:R-:W-:-:S02]  /*c8d0*/  @!P6 IMAD.IADD R6, R6, 0x1, -R2 ;  /* 0x000000010606e824 */ /* 0x000fc400078e0a02 */
[----:B------:R-:W-:Y:S02]  /*c8e0*/  @!P1 IMAD.MOV R17, RZ, RZ, -R17 ;  /* 0x000000ffff119224 */ /* 0x000fe400078e0a11 */
[----:B------:R-:W-:Y:S01]  /*c8f0*/  IMAD.HI.U32 R13, R4, R9, RZ ;  /* 0x00000009040d7227 */ /* 0x000fe200078e00ff */
[----:B------:R-:W-:Y:S02]  /*c900*/  ISETP.GT.U32.AND P6, PT, R2, R6, PT ;  /* 0x000000060200720c */ /* 0x000fe40003fc4070 */
[----:B------:R0:W-:Y:S01]  /*c910*/  STL [R1+0xec], R17 ;  /* 0x0000ec1101007387 */ /* 0x0001e20000100800 */
[----:B------:R-:W-:Y:S02]  /*c920*/  IMAD.MOV R14, RZ, RZ, -R14 ;  /* 0x000000ffff0e7224 */ /* 0x000fe400078e0a0e */
[----:B------:R-:W-:Y:S02]  /*c930*/  @!P2 IMAD.IADD R8, R8, 0x1, -R2 ;  /* 0x000000010808a824 */ /* 0x000fe400078e0a02 */
[----:B------:R-:W-:-:S02]  /*c940*/  VIADD R244, R3, 0x13e ;  /* 0x0000013e03f47836 */ /* 0x000fc40000000000 */
        /* <DEDUP_REMOVED lines=11> */
[----:B------:R-:W-:Y:S01]  /*ca00*/  IMAD.HI.U32 R16, R4, R12, RZ ;  /* 0x0000000c04107227 */ /* 0x000fe200078e00ff */
[----:B------:R-:W-:Y:S03]  /*ca10*/  STL [R1+0xdc], R17 ;  /* 0x0000dc1101007387 */ /* 0x000fe60000100800 */
[--C-:B------:R-:W-:Y:S01]  /*ca20*/  @!P6 IMAD.IADD R6, R6, 0x1, -R2.reuse ;  /* 0x000000010606e824 */ /* 0x100fe200078e0a02 */
[C---:B------:R-:W-:Y:S01]  /*ca30*/  ISETP.GT.U32.AND P6, PT, R2.reuse, R9, PT ;  /* 0x000000090200720c */ /* 0x040fe20003fc4070 */
[----:B------:R-:W-:Y:S01]  /*ca40*/  @!P3 IMAD.IADD R7, R7, 0x1, -R2 ;  /* 0x000000010707b824 */ /* 0x000fe200078e0a02 */
[----:B------:R-:W-:Y:S01]  /*ca50*/  ISETP.GT.U32.AND P3, PT, R2, R10, PT ;  /* 0x0000000a0200720c */ /* 0x000fe20003f64070 */
[----:B------:R-:W-:Y:S02]  /*ca60*/  IMAD.MOV R5, RZ, RZ, -R16 ;  /* 0x000000ffff057224 */ /* 0x000fe400078e0a10 */
[----:B------:R-:W-:-:S02]  /*ca70*/  VIADD R244, R3, 0x139 ;  /* 0x0000013903f47836 */ /* 0x000fc40000000000 */
[C---:B------:R-:W-:Y:S02]  /*ca80*/  IMAD R5, R2.reuse, R5, R12 ;  /* 0x0000000502057224 */ /* 0x040fe400078e020c */
[--C-:B------:R-:W-:Y:S01]  /*ca90*/  @!P5 IMAD.IADD R11, R11, 0x1, -R2.reuse ;  /* 0x000000010b0bd824 */ /* 0x100fe200078e0a02 */
[----:B------:R-:W-:Y:S01]  /*caa0*/  IABS R8, R244 ;  /* 0x000000f400087213 */ /* 0x000fe20000000000 */
[----:B------:R-:W-:Y:S01]  /*cab0*/  VIADD R239, R3, 0x13a ;  /* 0x0000013a03ef7836 */ /* 0x000fe20000000000 */
[C---:B------:R-:W-:Y:S01]  /*cac0*/  ISETP.GT.U32.AND P2, PT, R2.reuse, R5, PT ;  /* 0x000000050200720c */ /* 0x040fe20003f44070 */
[--C-:B------:R-:W-:Y:S01]  /*cad0*/  @!P6 IMAD.IADD R9, R9, 0x1, -R2.reuse ;  /* 0x000000010909e824 */ /* 0x100fe200078e0a02 */
[----:B------:R-:W-:Y:S01]  /*cae0*/  ISETP.GT.U32.AND P6, PT, R2, R11, PT ;  /* 0x0000000b0200720c */ /* 0x000fe20003fc4070 */
[----:B------:R-:W-:Y:S01]  /*caf0*/  @!P3 IMAD.IADD R10, R10, 0x1, -R2 ;  /* 0x000000010a0ab824 */ /* 0x000fe200078e0a02 */
[----:B------:R-:W-:Y:S01]  /*cb00*/  IABS R0, R239 ;  /* 0x000000ef00007213 */ /* 0x000fe20000000000 */
[----:B------:R-:W-:-:S02]  /*cb10*/  IMAD.MOV.U32 R12, RZ, RZ, R6 ;  /* 0x000000ffff0c7224 */ /* 0x000fc400078e0006 */
[----:B------:R-:W-:Y:S01]  /*cb20*/  IMAD.HI.U32 R6, R4, R8, RZ ;  /* 0x0000000804067227 */ /* 0x000fe200078e00ff */
[----:B------:R-:W-:-:S03]  /*cb30*/  ISETP.GT.U32.AND P5, PT, R2, R10, PT ;  /* 0x0000000a0200720c */ /* 0x000fc60003fa4070 */
[----:B------:R-:W-:Y:S02]  /*cb40*/  IMAD.MOV.U32 R16, RZ, RZ, R7 ;  /* 0x000000ffff107224 */ /* 0x000fe400078e0007 */
[----:B------:R-:W-:Y:S02]  /*cb50*/  IMAD.MOV R6, RZ, RZ, -R6 ;  /* 0x000000ffff067224 */ /* 0x000fe400078e0a06 */
[----:B------:R-:W-:-:S04]  /*cb60*/  IMAD.HI.U32 R7, R4, R0, RZ ;  /* 0x0000000004077227 */ /* 0x000fc800078e00ff */
[----:B------:R-:W-:Y:S02]  /*cb70*/  IMAD R6, R2, R6, R8 ;  /* 0x0000000602067224 */ /* 0x000fe400078e0208 */
[--C-:B------:R-:W-:Y:S01]  /*cb80*/  @!P2 IMAD.IADD R5, R5, 0x1, -R2.reuse ;  /* 0x000000010505a824 */ /* 0x100fe200078e0a02 */
[----:B------:R-:W-:Y:S01]  /*cb90*/  ISETP.GE.AND P2, PT, R246, RZ, PT ;  /* 0x000000fff600720c */ /* 0x000fe20003f46270 */
[----:B------:R-:W-:Y:S02]  /*cba0*/  IMAD.MOV R7, RZ, RZ, -R7 ;  /* 0x000000ffff077224 */ /* 0x000fe400078e0a07 */
[----:B------:R-:W-:Y:S01]  /*cbb0*/  @!P6 IMAD.IADD R11, R11, 0x1, -R2 ;  /* 0x000000010b0be824 */ /* 0x000fe200078e0a02 */
[C---:B------:R-:W-:Y:S01]  /*cbc0*/  ISETP.GT.U32.AND P6, PT, R2.reuse, R6, PT ;  /* 0x000000060200720c */ /* 0x040fe20003fc4070 */
[C---:B------:R-:W-:Y:S01]  /*cbd0*/  IMAD R7, R2.reuse, R7, R0 ;  /* 0x0000000702077224 */ /* 0x040fe200078e0200 */
[----:B------:R-:W-:Y:S01]  /*cbe0*/  ISETP.GT.U32.AND P3, PT, R2, R5, PT ;  /* 0x000000050200720c */ /* 0x000fe20003f64070 */
[----:B------:R-:W-:Y:S01]  /*cbf0*/  @!P4 IMAD.MOV R16, RZ, RZ, -R16 ;  /* 0x000000ffff10c224 */ /* 0x000fe200078e0a10 */
[----:B------:R-:W-:Y:S01]  /*cc00*/  ISETP.GE.AND P4, PT, R245, RZ, PT ;  /* 0x000000fff500720c */ /* 0x000fe20003f86270 */
[----:B------:R-:W-:Y:S01]  /*cc10*/  @!P5 IMAD.IADD R10, R10, 0x1, -R2 ;  /* 0x000000010a0ad824 */ /* 0x000fe200078e0a02 */
[C---:B------:R-:W-:Y:S01]  /*cc20*/  ISETP.GT.U32.AND P5, PT, R2.reuse, R7, PT ;  /* 0x000000070200720c */ /* 0x040fe20003fa4070 */
[C---:B------:R-:W-:Y:S01]  /*cc30*/  VIADD R245, R3.reuse, 0x138 ;  /* 0x0000013803f57836 */ /* 0x040fe20000000000 */
[----:B------:R-:W-:Y:S01]  /*cc40*/  STL [R1+0xd8], R16 ;  /* 0x0000d81001007387 */ /* 0x000fe20000100800 */
[----:B------:R-:W-:Y:S01]  /*cc50*/  @!P0 IMAD.MOV R12, RZ, RZ, -R12 ;  /* 0x000000ffff0c8224 */ /* 0x000fe200078e0a0c */
[----:B------:R-:W-:Y:S01]  /*cc60*/  ISETP.GT.U32.AND P0, PT, R2, R9, PT ;  /* 0x000000090200720c */ /* 0x000fe20003f04070 */
[----:B------:R-:W-:Y:S01]  /*cc70*/  VIADD R246, R3, 0x137 ;  /* 0x0000013703f67836 */ /* 0x000fe20000000000 */
[----:B------:R-:W-:Y:S01]  /*cc80*/  IABS R0, R245 ;  /* 0x000000f500007213 */ /* 0x000fe20000000000 */
[--C-:B------:R-:W-:Y:S01]  /*cc90*/  @!P6 IMAD.IADD R6, R6, 0x1, -R2.reuse ;  /* 0x000000010606e824 */ /* 0x100fe200078e0a02 */
[----:B------:R0:W-:Y:S01]  /*cca0*/  STL [R1+0xd4], R12 ;  /* 0x0000d40c01007387 */ /* 0x0001e20000100800 */
[----:B------:R-:W-:Y:S01]  /*ccb0*/  @!P3 IMAD.IADD R5, R5, 0x1, -R2 ;  /* 0x000000010505b824 */ /* 0x000fe200078e0a02 */
[----:B------:R-:W-:Y:S01]  /*ccc0*/  ISETP.GE.AND P3, PT, R247, RZ, PT ;  /* 0x000000fff700720c */ /* 0x000fe20003f66270 */
[----:B------:R-:W-:Y:S01]  /*ccd0*/  IMAD.HI.U32 R13, R4, R0, RZ ;  /* 0x00000000040d7227 */ /* 0x000fe200078e00ff */
[----:B------:R-:W-:-:S03]  /*cce0*/  ISETP.GT.U32.AND P6, PT, R2, R6, PT ;  /* 0x000000060200720c */ /* 0x000fc60003fc4070 */
[----:B------:R-:W-:Y:S01]  /*ccf0*/  @!P5 IMAD.IADD R7, R7, 0x1, -R2 ;  /* 0x000000010707d824 */ /* 0x000fe200078e0a02 */
[----:B------:R-:W-:Y:S01]  /*cd00*/  ISETP.GE.AND P5, PT, R244, RZ, PT ;  /* 0x000000fff400720c */ /* 0x000fe20003fa6270 */
[----:B------:R-:W-:Y:S01]  /*cd10*/  IMAD.MOV.U32 R15, RZ, RZ, R5 ;  /* 0x000000ffff0f7224 */ /* 0x000fe200078e0005 */
[----:B0-----:R-:W-:Y:S01]  /*cd20*/  IABS R12, R246 ;  /* 0x000000f6000c7213 */ /* 0x001fe20000000000 */
[----:B------:R-:W-:Y:S02]  /*cd30*/  IMAD.MOV R13, RZ, RZ, -R13 ;  /* 0x000000ffff0d7224 */ /* 0x000fe400078e0a0d */
[----:B------:R-:W-:Y:S01]  /*cd40*/  @!P1 IMAD.MOV R15, RZ, RZ, -R15 ;  /* 0x000000ffff0f9224 */ /* 0x000fe200078e0a0f */
[----:B------:R-:W-:Y:S01]  /*cd50*/  ISETP.GT.U32.AND P1, PT, R2, R7, PT ;  /* 0x000000070200720c */ /* 0x000fe20003f24070 */
[----:B------:R-:W-:-:S03]  /*cd60*/  IMAD.HI.U32 R14, R4, R12, RZ ;  /* 0x0000000c040e7227 */ /* 0x000fc600078e00ff */
[----:B------:R-:W-:Y:S01]  /*cd70*/  STL [R1+0xd0], R15 ;  /* 0x0000d00f01007387 */ /* 0x000fe20000100800 */
[C---:B------:R-:W-:Y:S02]  /*cd80*/  IMAD R0, R2.reuse, R13, R0 ;  /* 0x0000000d02007224 */ /* 0x040fe400078e0200 */
[----:B------:R-:W-:Y:S02]  /*cd90*/  IMAD.MOV R5, RZ, RZ, -R14 ;  /* 0x000000ffff057224 */ /* 0x000fe400078e0a0e */
[----:B------:R-:W-:Y:S01]  /*cda0*/  @!P0 IMAD.IADD R9, R9, 0x1, -R2 ;  /* 0x0000000109098824 */ /* 0x000fe200078e0a02 */
[----:B------:R-:W-:Y:S01]  /*cdb0*/  ISETP.GE.AND P0, PT, R239, RZ, PT ;  /* 0x000000ffef00720c */ /* 0x000fe20003f06270 */
[----:B------:R-:W-:Y:S01]  /*cdc0*/  @!P4 IMAD.MOV R10, RZ, RZ, -R10 ;  /* 0x000000ffff0ac224 */ /* 0x000fe200078e0a0a */
[C---:B------:R-:W-:Y:S01]  /*cdd0*/  ISETP.GT.U32.AND P4, PT, R2.reuse, R0, PT ;  /* 0x000000000200720c */ /* 0x040fe20003f84070 */
[----:B------:R-:W-:Y:S02]  /*cde0*/  IMAD R5, R2, R5, R12 ;  /* 0x0000000502057224 */ /* 0x000fe400078e020c */
[--C-:B------:R-:W-:Y:S01]  /*cdf0*/  @!P6 IMAD.IADD R6, R6, 0x1, -R2.reuse ;  /* 0x000000010606e824 */ /* 0x100fe200078e0a02 */
[----:B------:R0:W-:Y:S01]  /*ce00*/  STL [R1+0xcc], R10 ;  /* 0x0000cc0a01007387 */ /* 0x0001e20000100800 */
[----:B------:R-:W-:Y:S01]  /*ce10*/  VIADD R247, R3, 0x136 ;  /* 0x0000013603f77836 */ /* 0x000fe20000000000 */
[----:B------:R-:W-:Y:S01]  /*ce20*/  ISETP.GT.U32.AND P6, PT, R2, R5, PT ;  /* 0x000000050200720c */ /* 0x000fe20003fc4070 */
[----:B------:R-:W-:-:S02]  /*ce30*/  @!P1 IMAD.IADD R7, R7, 0x1, -R2 ;  /* 0x0000000107079824 */ /* 0x000fc400078e0a02 */
[----:B------:R-:W-:Y:S01]  /*ce40*/  @!P2 IMAD.MOV R11, RZ, RZ, -R11 ;  /* 0x000000ffff0ba224 */ /* 0x000fe200078e0a0b */
[----:B------:R-:W-:Y:S01]  /*ce50*/  IABS R8, R247 ;  /* 0x000000f700087213 */ /* 0x000fe20000000000 */
[----:B------:R-:W-:Y:S01]  /*ce60*/  @!P3 IMAD.MOV R9, RZ, RZ, -R9 ;  /* 0x000000ffff09b224 */ /* 0x000fe200078e0a09 */
[----:B------:R-:W-:Y:S01]  /*ce70*/  ISETP.GE.AND P1, PT, R247, RZ, PT ;  /* 0x000000fff700720c */ /* 0x000fe20003f26270 */
[----:B------:R-:W-:Y:S01]  /*ce80*/  @!P0 IMAD.MOV R7, RZ, RZ, -R7 ;  /* 0x000000ffff078224 */ /* 0x000fe200078e0a07 */
[----:B------:R-:W-:Y:S01]  /*ce90*/  STL [R1+0xc8], R11 ;  /* 0x0000c80b01007387 */ /* 0x000fe20000100800 */
[----:B------:R-:W-:Y:S01]  /*cea0*/  VIADD R247, R3, 0x135 ;  /* 0x0000013503f77836 */ /* 0x000fe20000000000 */
[----:B------:R-:W-:Y:S01]  /*ceb0*/  ISETP.GE.AND P3, PT, R246, RZ, PT ;  /* 0x000000fff600720c */ /* 0x000fe20003f66270 */
[--C-:B------:R-:W-:Y:S01]  /*cec0*/  @!P4 IMAD.IADD R0, R0, 0x1, -R2.reuse ;  /* 0x000000010000c824 */ /* 0x100fe200078e0a02 */
[----:B------:R1:W-:Y:S01]  /*ced0*/  STL [R1+0xb8], R9 ;  /* 0x0000b80901007387 */ /* 0x0003e20000100800 */
[----:B------:R-:W-:Y:S01]  /*cee0*/  @!P6 IMAD.IADD R5, R5, 0x1, -R2 ;  /* 0x000000010505e824 */ /* 0x000fe200078e0a02 */
[----:B------:R-:W-:Y:S01]  /*cef0*/  ISETP.GE.AND P0, PT, R247, RZ, PT ;  /* 0x000000fff700720c */ /* 0x000fe20003f06270 */
[----:B------:R-:W-:Y:S01]  /*cf00*/  IMAD.HI.U32 R13, R4, R8, RZ ;  /* 0x00000008040d7227 */ /* 0x000fe200078e00ff */
[----:B------:R2:W-:Y:S01]  /*cf10*/  STL [R1+0xb4], R7 ;  /* 0x0000b40701007387 */ /* 0x0005e20000100800 */
[----:B------:R-:W-:-:S02]  /*cf20*/  ISETP.GT.U32.AND P4, PT, R2, R0, PT ;  /* 0x000000000200720c */ /* 0x000fc40003f84070 */
[----:B0-----:R-:W-:Y:S01]  /*cf30*/  IMAD.MOV.U32 R10, RZ, RZ, R6 ;  /* 0x000000ffff0a7224 */ /* 0x001fe200078e0006 */
[C---:B------:R-:W-:Y:S01]  /*cf40*/  ISETP.GT.U32.AND P6, PT, R2.reuse, R5, PT ;  /* 0x000000050200720c */ /* 0x040fe20003fc4070 */
[----:B------:R-:W-:Y:S01]  /*cf50*/  IMAD.MOV R13, RZ, RZ, -R13 ;  /* 0x000000ffff0d7224 */ /* 0x000fe200078e0a0d */
[----:B------:R-:W-:Y:S01]  /*cf60*/  ISETP.GE.AND P2, PT, R245, RZ, PT ;  /* 0x000000fff500720c */ /* 0x000fe20003f46270 */
[C---:B------:R-:W-:Y:S02]  /*cf70*/  VIADD R246, R3.reuse, 0x134 ;  /* 0x0000013403f67836 */ /* 0x040fe40000000000 */
[----:B-1----:R-:W-:Y:S01]  /*cf80*/  IMAD R9, R2, R13, R8 ;  /* 0x0000000d02097224 */ /* 0x002fe200078e0208 */
[----:B--2---:R-:W-:Y:S01]  /*cf90*/  IABS R7, R247 ;  /* 0x000000f700077213 */ /* 0x004fe20000000000 */
[C---:B------:R-:W-:Y:S01]  /*cfa0*/  VIADD R247, R3.reuse, 0x133 ;  /* 0x0000013303f77836 */ /* 0x040fe20000000000 */
[----:B------:R-:W-:Y:S01]  /*cfb0*/  IABS R12, R246 ;  /* 0x000000f6000c7213 */ /* 0x000fe20000000000 */
[----:B------:R-:W-:-:S02]  /*cfc0*/  VIADD R236, R3, 0x132 ;  /* 0x0000013203ec7836 */ /* 0x000fc40000000000 */
[----:B------:R-:W-:Y:S01]  /*cfd0*/  IMAD.HI.U32 R6, R4, R7, RZ ;  /* 0x0000000704067227 */ /* 0x000fe200078e00ff */
[----:B------:R-:W-:Y:S02]  /*cfe0*/  IABS R13, R247 ;  /* 0x000000f7000d7213 */ /* 0x000fe40000000000 */
[----:B------:R-:W-:Y:S01]  /*cff0*/  IABS R11, R236 ;  /* 0x000000ec000b7213 */ /* 0x000fe20000000000 */
[----:B------:R-:W-:Y:S02]  /*d000*/  IMAD.MOV R6, RZ, RZ, -R6 ;  /* 0x000000ffff067224 */ /* 0x000fe400078e0a06 */
[--C-:B------:R-:W-:Y:S01]  /*d010*/  @!P4 IMAD.IADD R0, R0, 0x1, -R2.reuse ;  /* 0x000000010000c824 */ /* 0x100fe200078e0a02 */
[C---:B------:R-:W-:Y:S01]  /*d020*/  ISETP.GT.U32.AND P4, PT, R2.reuse, R9, PT ;  /* 0x000000090200720c */ /* 0x040fe20003f84070 */
[----:B------:R-:W-:Y:S02]  /*d030*/  IMAD R7, R2, R6, R7 ;  /* 0x0000000602077224 */ /* 0x000fe400078e0207 */
[----:B------:R-:W-:-:S02]  /*d040*/  @!P6 IMAD.IADD R5, R5, 0x1, -R2 ;  /* 0x000000010505e824 */ /* 0x000fc400078e0a02 */
[----:B------:R-:W-:Y:S01]  /*d050*/  IMAD.HI.U32 R15, R4, R12, RZ ;  /* 0x0000000c040f7227 */ /* 0x000fe200078e00ff */
[----:B------:R-:W-:-:S03]  /*d060*/  ISETP.GT.U32.AND P6, PT, R2, R7, PT ;  /* 0x000000070200720c */ /* 0x000fc60003fc4070 */
[----:B------:R-:W-:Y:S01]  /*d070*/  @!P5 IMAD.MOV R10, RZ, RZ, -R10 ;  /* 0x000000ffff0ad224 */ /* 0x000fe200078e0a0a */
[----:B------:R-:W-:Y:S01]  /*d080*/  ISETP.GE.AND P5, PT, R246, RZ, PT ;  /* 0x000000fff600720c */ /* 0x000fe20003fa6270 */
[----:B------:R-:W-:-:S03]  /*d090*/  IMAD.HI.U32 R14, R4, R13, RZ ;  /* 0x0000000d040e7227 */ /* 0x000fc600078e00ff */
[----:B------:R0:W-:Y:S01]  /*d0a0*/  STL [R1+0xb0], R10 ;  /* 0x0000b00a01007387 */ /* 0x0001e20000100800 */
[--C-:B------:R-:W-:Y:S01]  /*d0b0*/  @!P4 IMAD.IADD R9, R9, 0x1, -R2.reuse ;  /* 0x000000010909c824 */ /* 0x100fe200078e0a02 */
[----:B------:R-:W-:Y:S01]  /*d0c0*/  ISETP.GE.AND P4, PT, R247, RZ, PT ;  /* 0x000000fff700720c */ /* 0x000fe20003f86270 */
[----:B------:R-:W-:Y:S02]  /*d0d0*/  VIADD R237, R3, 0x131 ;  /* 0x0000013103ed7836 */ /* 0x000fe40000000000 */
[----:B------:R-:W-:Y:S01]  /*d0e0*/  @!P6 IMAD.IADD R7, R7, 0x1, -R2 ;  /* 0x000000010707e824 */ /* 0x000fe200078e0a02 */
[----:B------:R-:W-:Y:S01]  /*d0f0*/  ISETP.GT.U32.AND P6, PT, R2, R9, PT ;  /* 0x000000090200720c */ /* 0x000fe20003fc4070 */
[----:B------:R-:W-:Y:S01]  /*d100*/  IMAD.HI.U32 R8, R4, R11, RZ ;  /* 0x0000000b04087227 */ /* 0x000fe200078e00ff */
[----:B0-----:R-:W-:-:S03]  /*d110*/  IABS R10, R237 ;  /* 0x000000ed000a7213 */ /* 0x001fc60000000000 */
[----:B------:R-:W-:Y:S02]  /*d120*/  IMAD.MOV R15, RZ, RZ, -R15 ;  /* 0x000000ffff0f7224 */ /* 0x000fe400078e0a0f */
[----:B------:R-:W-:Y:S02]  /*d130*/  IMAD.MOV R14, RZ, RZ, -R14 ;  /* 0x000000ffff0e7224 */ /* 0x000fe400078e0a0e */
[C---:B------:R-:W-:Y:S02]  /*d140*/  VIADD R239, R3.reuse, 0x12e ;  /* 0x0000012e03ef7836 */ /* 0x040fe40000000000 */
        /* <DEDUP_REMOVED lines=61> */
[----:B------:R-:W-:Y:S01]  /*d520*/  VIADD R246, R3, 0x12b ;  /* 0x0000012b03f67836 */ /* 0x000fe20000000000 */
[----:B------:R-:W-:Y:S01]  /*d530*/  ISETP.GT.U32.AND P6, PT, R2, R0, PT ;  /* 0x000000000200720c */ /* 0x000fe20003fc4070 */
[--C-:B------:R-:W-:Y:S01]  /*d540*/  @!P3 IMAD.IADD R11, R11, 0x1, -R2.reuse ;  /* 0x000000010b0bb824 */ /* 0x100fe200078e0a02 */
[----:B------:R-:W-:Y:S01]  /*d550*/  ISETP.GE.AND P3, PT, R236, RZ, PT ;  /* 0x000000ffec00720c */ /* 0x000fe20003f66270 */
[----:B------:R-:W-:Y:S01]  /*d560*/  @!P0 IMAD.IADD R8, R8, 0x1, -R2 ;  /* 0x0000000108088824 */ /* 0x000fe200078e0a02 */
[----:B------:R-:W-:Y:S01]  /*d570*/  ISETP.GE.AND P0, PT, R237, RZ, PT ;  /* 0x000000ffed00720c */ /* 0x000fe20003f06270 */
[----:B------:R-:W-:Y:S01]  /*d580*/  IMAD.HI.U32 R15, R4, R9, RZ ;  /* 0x00000009040f7227 */ /* 0x000fe200078e00ff */
[----:B0-----:R-:W-:-:S03]  /*d590*/  IABS R7, R246 ;  /* 0x000000f600077213 */ /* 0x001fc60000000000 */
[--C-:B------:R-:W-:Y:S01]  /*d5a0*/  @!P2 IMAD.IADD R6, R6, 0x1, -R2.reuse ;  /* 0x000000010606a824 */ /* 0x100fe200078e0a02 */
[----:B------:R-:W-:Y:S01]  /*d5b0*/  ISETP.GE.AND P2, PT, R247, RZ, PT ;  /* 0x000000fff700720c */ /* 0x000fe20003f46270 */
[----:B------:R-:W-:Y:S02]  /*d5c0*/  IMAD.MOV R15, RZ, RZ, -R15 ;  /* 0x000000ffff0f7224 */ /* 0x000fe400078e0a0f */
[----:B------:R-:W-:Y:S01]  /*d5d0*/  @!P1 IMAD.IADD R5, R5, 0x1, -R2 ;  /* 0x0000000105059824 */ /* 0x000fe200078e0a02 */
[----:B------:R-:W-:Y:S01]  /*d5e0*/  ISETP.GE.AND P1, PT, R238, RZ, PT ;  /* 0x000000ffee00720c */ /* 0x000fe20003f26270 */
[----:B------:R-:W-:Y:S02]  /*d5f0*/  IMAD.MOV.U32 R18, RZ, RZ, R12 ;  /* 0x000000ffff127224 */ /* 0x000fe400078e000c */
[----:B------:R-:W-:-:S04]  /*d600*/  IMAD.HI.U32 R14, R4, R7, RZ ;  /* 0x00000007040e7227 */ /* 0x000fc800078e00ff */
[----:B------:R-:W-:Y:S02]  /*d610*/  IMAD.MOV.U32 R17, RZ, RZ, R13 ;  /* 0x000000ffff117224 */ /* 0x000fe400078e000d */
[----:B------:R-:W-:Y:S02]  /*d620*/  IMAD R9, R2, R15, R9 ;  /* 0x0000000f02097224 */ /* 0x000fe400078e0209 */
[----:B------:R-:W-:Y:S01]  /*d630*/  @!P6 IMAD.IADD R0, R0, 0x1, -R2 ;  /* 0x000000010000e824 */ /* 0x000fe200078e0a02 */
[C---:B------:R-:W-:Y:S01]  /*d640*/  ISETP.GT.U32.AND P6, PT, R2.reuse, R6, PT ;  /* 0x000000060200720c */ /* 0x040fe20003fc4070 */
[----:B------:R-:W-:Y:S02]  /*d650*/  IMAD.MOV.U32 R13, RZ, RZ, R11 ;  /* 0x000000ffff0d7224 */ /* 0x000fe400078e000b */
[----:B------:R-:W-:Y:S01]  /*d660*/  @!P5 IMAD.MOV R18, RZ, RZ, -R18 ;  /* 0x000000ffff12d224 */ /* 0x000fe200078e0a12 */
[----:B------:R-:W-:Y:S01]  /*d670*/  ISETP.GT.U32.AND P5, PT, R2, R5, PT ;  /* 0x000000050200720c */ /* 0x000fe20003fa4070 */
[----:B------:R-:W-:-:S02]  /*d680*/  IMAD.MOV.U32 R11, RZ, RZ, R10 ;  /* 0x000000ffff0b7224 */ /* 0x000fc400078e000a */
[----:B------:R-:W-:Y:S01]  /*d690*/  VIADD R247, R3, 0x12a ;  /* 0x0000012a03f77836 */ /* 0x000fe20000000000 */
[----:B------:R-:W-:Y:S01]  /*d6a0*/  STL [R1+0x9c], R18 ;  /* 0x00009c1201007387 */ /* 0x000fe20000100800 */
[----:B------:R-:W-:Y:S02]  /*d6b0*/  IMAD.MOV R16, RZ, RZ, -R14 ;  /* 0x000000ffff107224 */ /* 0x000fe400078e0a0e */
[----:B------:R-:W-:Y:S01]  /*d6c0*/  @!P4 IMAD.MOV R17, RZ, RZ, -R17 ;  /* 0x000000ffff11c224 */ /* 0x000fe200078e0a11 */
[C---:B------:R-:W-:Y:S01]  /*d6d0*/  ISETP.GT.U32.AND P4, PT, R2.reuse, R9, PT ;  /* 0x000000090200720c */ /* 0x040fe20003f84070 */
[----:B------:R-:W-:Y:S01]  /*d6e0*/  @!P3 IMAD.MOV R13, RZ, RZ, -R13 ;  /* 0x000000ffff0db224 */ /* 0x000fe200078e0a0d */
[C---:B------:R-:W-:Y:S01]  /*d6f0*/  ISETP.GT.U32.AND P3, PT, R2.reuse, R0, PT ;  /* 0x000000000200720c */ /* 0x040fe20003f64070 */
[----:B------:R-:W-:Y:S01]  /*d700*/  @!P0 IMAD.MOV R11, RZ, RZ, -R11 ;  /* 0x000000ffff0b8224 */ /* 0x000fe200078e0a0b */
[----:B------:R-:W-:Y:S01]  /*d710*/  ISETP.GE.AND P0, PT, R239, RZ, PT ;  /* 0x000000ffef00720c */ /* 0x000fe20003f06270 */
[----:B------:R-:W-:Y:S01]  /*d720*/  IMAD R7, R2, R16, R7 ;  /* 0x0000001002077224 */ /* 0x000fe200078e0207 */
[----:B------:R-:W-:Y:S01]  /*d730*/  IABS R14, R247 ;  /* 0x000000f7000e7213 */ /* 0x000fe20000000000 */
[----:B------:R-:W-:Y:S01]  /*d740*/  IMAD.MOV.U32 R10, RZ, RZ, R8 ;  /* 0x000000ffff0a7224 */ /* 0x000fe200078e0008 */
[----:B------:R-:W-:Y:S01]  /*d750*/  STL [R1+0x98], R17 ;  /* 0x0000981101007387 */ /* 0x000fe20000100800 */
[----:B------:R-:W-:Y:S01]  /*d760*/  @!P6 IMAD.IADD R6, R6, 0x1, -R2 ;  /* 0x000000010606e824 */ /* 0x000fe200078e0a02 */
[----:B------:R-:W-:Y:S01]  /*d770*/  ISETP.GE.AND P6, PT, R244, RZ, PT ;  /* 0x000000fff400720c */ /* 0x000fe20003fc6270 */
[----:B------:R-:W-:Y:S01]  /*d780*/  @!P2 IMAD.MOV R10, RZ, RZ, -R10 ;  /* 0x000000ffff0aa224 */ /* 0x000fe200078e0a0a */
[----:B------:R-:W-:Y:S01]  /*d790*/  ISETP.GT.U32.AND P2, PT, R2, R7, PT ;  /* 0x000000070200720c */ /* 0x000fe20003f44070 */
[----:B------:R-:W-:Y:S01]  /*d7a0*/  IMAD.MOV.U32 R12, RZ, RZ, R14 ;  /* 0x000000ffff0c7224 */ /* 0x000fe200078e000e */
[----:B------:R0:W-:Y:S01]  /*d7b0*/  STL [R1+0x94], R13 ;  /* 0x0000940d01007387 */ /* 0x0001e20000100800 */
[--C-:B------:R-:W-:Y:S01]  /*d7c0*/  @!P5 IMAD.IADD R5, R5, 0x1, -R2.reuse ;  /* 0x000000010505d824 */ /* 0x100fe200078e0a02 */
[----:B------:R-:W-:Y:S01]  /*d7d0*/  ISETP.GE.AND P5, PT, R245, RZ, PT ;  /* 0x000000fff500720c */ /* 0x000fe20003fa6270 */
[----:B------:R-:W-:Y:S01]  /*d7e0*/  IMAD.HI.U32 R8, R4, R12, RZ ;  /* 0x0000000c04087227 */ /* 0x000fe200078e00ff */
[----:B------:R-:W-:Y:S03]  /*d7f0*/  STL [R1+0x90], R11 ;  /* 0x0000900b01007387 */ /* 0x000fe60000100800 */
[--C-:B------:R-:W-:Y:S01]  /*d800*/  @!P3 IMAD.IADD R0, R0, 0x1, -R2.reuse ;  /* 0x000000010000b824 */ /* 0x100fe200078e0a02 */
[----:B------:R-:W-:Y:S01]  /*d810*/  ISETP.GE.AND P3, PT, R246, RZ, PT ;  /* 0x000000fff600720c */ /* 0x000fe20003f66270 */
[----:B------:R-:W-:Y:S01]  /*d820*/  @!P4 IMAD.IADD R9, R9, 0x1, -R2 ;  /* 0x000000010909c824 */ /* 0x000fe200078e0a02 */
[----:B------:R-:W-:Y:S01]  /*d830*/  ISETP.GE.AND P4, PT, R247, RZ, PT ;  /* 0x000000fff700720c */ /* 0x000fe20003f86270 */
[----:B------:R-:W-:Y:S01]  /*d840*/  @!P1 IMAD.MOV R6, RZ, RZ, -R6 ;  /* 0x000000ffff069224 */ /* 0x000fe200078e0a06 */
[----:B------:R-:W-:Y:S01]  /*d850*/  STL [R1+0x8c], R10 ;  /* 0x00008c0a01007387 */ /* 0x000fe20000100800 */
[----:B------:R-:W-:-:S02]  /*d860*/  @!P0 IMAD.MOV R5, RZ, RZ, -R5 ;  /* 0x000000ffff058224 */ /* 0x000fc400078e0a05 */
[----:B------:R-:W-:Y:S01]  /*d870*/  IMAD.MOV R8, RZ, RZ, -R8 ;  /* 0x000000ffff087224 */ /* 0x000fe200078e0a08 */
[----:B------:R-:W-:Y:S01]  /*d880*/  STL [R1+0x88], R6 ;  /* 0x0000880601007387 */ /* 0x000fe20000100800 */
[C---:B------:R-:W-:Y:S02]  /*d890*/  VIADD R247, R3.reuse, 0x129 ;  /* 0x0000012903f77836 */ /* 0x040fe40000000000 */
[----:B------:R-:W-:Y:S01]  /*d8a0*/  VIADD R246, R3, 0x128 ;  /* 0x0000012803f67836 */ /* 0x000fe20000000000 */
[----:B------:R1:W-:Y:S01]  /*d8b0*/  STL [R1+0x84], R5 ;  /* 0x0000840501007387 */ /* 0x0003e20000100800 */
[C---:B------:R-:W-:Y:S01]  /*d8c0*/  IMAD R12, R2.reuse, R8, R12 ;  /* 0x00000008020c7224 */ /* 0x040fe200078e020c */
[----:B------:R-:W-:Y:S01]  /*d8d0*/  ISETP.GE.AND P0, PT, R247, RZ, PT ;  /* 0x000000fff700720c */ /* 0x000fe20003f06270 */
[----:B------:R-:W-:Y:S01]  /*d8e0*/  @!P2 IMAD.IADD R7, R7, 0x1, -R2 ;  /* 0x000000010707a824 */ /* 0x000fe200078e0a02 */
[----:B0-----:R-:W-:Y:S01]  /*d8f0*/  IABS R13, R247 ;  /* 0x000000f7000d7213 */ /* 0x001fe20000000000 */
[----:B------:R-:W-:Y:S01]  /*d900*/  IMAD.MOV.U32 R8, RZ, RZ, R0 ;  /* 0x000000ffff087224 */ /* 0x000fe200078e0000 */
[C---:B------:R-:W-:Y:S01]  /*d910*/  ISETP.GT.U32.AND P2, PT, R2.reuse, R9, PT ;  /* 0x000000090200720c */ /* 0x040fe20003f44070 */
[C---:B------:R-:W-:Y:S01]  /*d920*/  VIADD R247, R3.reuse, 0x127 ;  /* 0x0000012703f77836 */ /* 0x040fe20000000000 */
[C---:B------:R-:W-:Y:S01]  /*d930*/  ISETP.GT.U32.AND P1, PT, R2.reuse, R7, PT ;  /* 0x000000070200720c */ /* 0x040fe20003f24070 */
[----:B------:R-:W-:Y:S01]  /*d940*/  @!P6 IMAD.MOV R8, RZ, RZ, -R8 ;  /* 0x000000ffff08e224 */ /* 0x000fe200078e0a08 */
[----:B-1----:R-:W-:Y:S01]  /*d950*/  IABS R5, R246 ;  /* 0x000000f600057213 */ /* 0x002fe20000000000 */
[C---:B------:R-:W-:Y:S01]  /*d960*/  VIADD R237, R3.reuse, 0x126 ;  /* 0x0000012603ed7836 */ /* 0x040fe20000000000 */
[----:B------:R-:W-:Y:S01]  /*d970*/  ISETP.GT.U32.AND P6, PT, R2, R12, PT ;  /* 0x0000000c0200720c */ /* 0x000fe20003fc4070 */
[----:B------:R-:W-:Y:S01]  /*d980*/  VIADD R239, R3, 0x124 ;  /* 0x0000012403ef7836 */ /* 0x000fe20000000000 */
[----:B------:R-:W-:Y:S01]  /*d990*/  IABS R6, R247 ;  /* 0x000000f700067213 */ /* 0x000fe20000000000 */
[----:B------:R-:W-:Y:S01]  /*d9a0*/  IMAD.MOV.U32 R0, RZ, RZ, R5 ;  /* 0x000000ffff007224 */ /* 0x000fe200078e0005 */
[----:B------:R0:W-:Y:S01]  /*d9b0*/  STL [R1+0x80], R8 ;  /* 0x0000800801007387 */ /* 0x0001e20000100800 */
[----:B------:R-:W-:Y:S01]  /*d9c0*/  IMAD.HI.U32 R5, R4, R13, RZ ;  /* 0x0000000d04057227 */ /* 0x000fe200078e00ff */
[----:B------:R-:W-:-:S03]  /*d9d0*/  IABS R10, R237 ;  /* 0x000000ed000a7213 */ /* 0x000fc60000000000 */
[----:B------:R-:W-:Y:S02]  /*d9e0*/  IMAD.MOV R5, RZ, RZ, -R5 ;  /* 0x000000ffff057224 */ /* 0x000fe400078e0a05 */
[----:B------:R-:W-:-:S04]  /*d9f0*/  IMAD.HI.U32 R11, R4, R6, RZ ;  /* 0x00000006040b7227 */ /* 0x000fc800078e00ff */
[----:B------:R-:W-:Y:S01]  /*da00*/  @!P2 IMAD.IADD R9, R9, 0x1, -R2 ;  /* 0x000000010909a824 */ /* 0x000fe200078e0a02 */
[----:B------:R-:W-:Y:S01]  /*da10*/  ISETP.GE.AND P2, PT, R246, RZ, PT ;  /* 0x000000fff600720c */ /* 0x000fe20003f46270 */
        /* <DEDUP_REMOVED lines=17> */
[----:B------:R-:W-:Y:S02]  /*db30*/  IMAD R10, R2, R5, R10 ;  /* 0x00000005020a7224 */ /* 0x000fe400078e020a */
[--C-:B------:R-:W-:Y:S01]  /*db40*/  @!P5 IMAD.IADD R13, R13, 0x1, -R2.reuse ;  /* 0x000000010d0dd824 */ /* 0x100fe200078e0a02 */
[----:B------:R0:W-:Y:S01]  /*db50*/  STL [R1+0x78], R7 ;  /* 0x0000780701007387 */ /* 0x0001e20000100800 */
[----:B------:R-:W-:Y:S01]  /*db60*/  @!P6 IMAD.IADD R12, R12, 0x1, -R2 ;  /* 0x000000010c0ce824 */ /* 0x000fe200078e0a02 */
[C---:B------:R-:W-:Y:S01]  /*db70*/  ISETP.GT.U32.AND P5, PT, R2.reuse, R10, PT ;  /* 0x0000000a0200720c */ /* 0x040fe20003fa4070 */
[----:B------:R-:W-:Y:S01]  /*db80*/  VIADD R245, R3, 0x123 ;  /* 0x0000012303f57836 */ /* 0x000fe20000000000 */
[----:B------:R-:W-:Y:S01]  /*db90*/  ISETP.GT.U32.AND P6, PT, R2, R6, PT ;  /* 0x000000060200720c */ /* 0x000fe20003fc4070 */
[----:B------:R-:W-:-:S02]  /*dba0*/  IMAD.MOV.U32 R14, RZ, RZ, R12 ;  /* 0x000000ffff0e7224 */ /* 0x000fc400078e000c */
[C---:B------:R-:W-:Y:S01]  /*dbb0*/  VIADD R238, R3.reuse, 0x125 ;  /* 0x0000012503ee7836 */ /* 0x040fe20000000000 */
[----:B------:R-:W-:Y:S01]  /*dbc0*/  IABS R5, R245 ;  /* 0x000000f500057213 */ /* 0x000fe20000000000 */
[----:B------:R-:W-:Y:S01]  /*dbd0*/  @!P3 IMAD.IADD R0, R0, 0x1, -R2 ;  /* 0x000000010000b824 */ /* 0x000fe200078e0a02 */
[----:B0-----:R-:W-:Y:S01]  /*dbe0*/  IABS R7, R239 ;  /* 0x000000ef00077213 */ /* 0x001fe20000000000 */
[----:B------:R-:W-:Y:S01]  /*dbf0*/  @!P4 IMAD.MOV R14, RZ, RZ, -R14 ;  /* 0x000000ffff0ec224 */ /* 0x000fe200078e0a0e */
[C---:B------:R-:W-:Y:S01]  /*dc00*/  ISETP.GT.U32.AND P3, PT, R2.reuse, R13, PT ;  /* 0x0000000d0200720c */ /* 0x040fe20003f64070 */
[----:B------:R-:W-:Y:S01]  /*dc10*/  VIADD R247, R3, 0x122 ;  /* 0x0000012203f77836 */ /* 0x000fe20000000000 */
[----:B------:R-:W-:Y:S01]  /*dc20*/  ISETP.GT.U32.AND P4, PT, R2, R0, PT ;  /* 0x000000000200720c */ /* 0x000fe20003f84070 */
[----:B------:R-:W-:Y:S01]  /*dc30*/  IMAD.HI.U32 R11, R4, R7, RZ ;  /* 0x00000007040b7227 */ /* 0x000fe200078e00ff */
[----:B------:R-:W-:Y:S01]  /*dc40*/  IABS R9, R238 ;  /* 0x000000ee00097213 */ /* 0x000fe20000000000 */
[----:B------:R0:W-:Y:S02]  /*dc50*/  STL [R1+0x74], R14 ;  /* 0x0000740e01007387 */ /* 0x0001e40000100800 */
[----:B------:R-:W-:-:S02]  /*dc60*/  @!P5 IMAD.IADD R10, R10, 0x1, -R2 ;  /* 0x000000010a0ad824 */ /* 0x000fc400078e0a02 */
[----:B------:R-:W-:Y:S02]  /*dc70*/  IMAD.MOV R11, RZ, RZ, -R11 ;  /* 0x000000ffff0b7224 */ /* 0x000fe400078e0a0b */
        /* <DEDUP_REMOVED lines=8> */
[--C-:B------:R-:W-:Y:S01]  /*dd00*/  @!P4 IMAD.IADD R0, R0, 0x1, -R2.reuse ;  /* 0x000000010000c824 */ /* 0x100fe200078e0a02 */
[C---:B------:R-:W-:Y:S01]  /*dd10*/  ISETP.GT.U32.AND P4, PT, R2.reuse, R7, PT ;  /* 0x000000070200720c */ /* 0x040fe20003f84070 */
[C---:B------:R-:W-:Y:S02]  /*dd20*/  IMAD R5, R2.reuse, R11, R5 ;  /* 0x0000000b02057224 */ /* 0x040fe400078e0205 */
[--C-:B------:R-:W-:Y:S02]  /*dd30*/  @!P3 IMAD.IADD R13, R13, 0x1, -R2.reuse ;  /* 0x000000010d0db824 */ /* 0x100fe400078e0a02 */
        /* <DEDUP_REMOVED lines=8> */
[----:B------:R-:W-:-:S02]  /*ddc0*/  VIADD R246, R3, 0x121 ;  /* 0x0000012103f67836 */ /* 0x000fc40000000000 */
        /* <DEDUP_REMOVED lines=65> */
[C---:B0-----:R-:W-:Y:S02]  /*e1e0*/  IMAD R7, R2.reuse, R12, R11 ;  /* 0x0000000c02077224 */ /* 0x041fe400078e020b */
[----:B------:R-:W-:Y:S01]  /*e1f0*/  @!P1 IMAD.MOV R5, RZ, RZ, -R5 ;  /* 0x000000ffff059224 */ /* 0x000fe200078e0a05 */
[----:B------:R-:W-:Y:S01]  /*e200*/  ISETP.GE.AND P1, PT, R247, RZ, PT ;  /* 0x000000fff700720c */ /* 0x000fe20003f26270 */
[----:B------:R-:W-:Y:S01]  /*e210*/  IMAD.MOV R9, RZ, RZ, -R9 ;  /* 0x000000ffff097224 */ /* 0x000fe200078e0a09 */
[C---:B------:R-:W-:Y:S01]  /*e220*/  ISETP.GT.U32.AND P6, PT, R2.reuse, R7, PT ;  /* 0x000000070200720c */ /* 0x040fe20003fc4070 */
[----:B------:R-:W-:Y:S01]  /*e230*/  VIADD R247, R3, 0x11c ;  /* 0x0000011c03f77836 */ /* 0x000fe20000000000 */
[----:B------:R0:W-:Y:S01]  /*e240*/  STL [R1+0x58], R5 ;  /* 0x0000580501007387 */ /* 0x0001e20000100800 */
[----:B------:R-:W-:Y:S02]  /*e250*/  IMAD R10, R2, R9, R10 ;  /* 0x00000009020a7224 */ /* 0x000fe400078e020a */
[----:B------:R-:W-:Y:S01]  /*e260*/  IMAD.MOV.U32 R13, RZ, RZ, R8 ;  /* 0x000000ffff0d7224 */ /* 0x000fe200078e0008 */
[----:B------:R-:W-:Y:S01]  /*e270*/  IABS R14, R247 ;  /* 0x000000f7000e7213 */ /* 0x000fe20000000000 */
[--C-:B------:R-:W-:Y:S01]  /*e280*/  @!P4 IMAD.IADD R0, R0, 0x1, -R2.reuse ;  /* 0x000000010000c824 */ /* 0x100fe200078e0a02 */
[----:B------:R-:W-:Y:S01]  /*e290*/  ISETP.GT.U32.AND P4, PT, R2, R10, PT ;  /* 0x0000000a0200720c */ /* 0x000fe20003f84070 */
        /* <DEDUP_REMOVED lines=9> */
[C---:B------:R-:W-:Y:S02]  /*e330*/  VIADD R245, R3.reuse, 0x11b ;  /* 0x0000011b03f57836 */ /* 0x040fe40000000000 */
[----:B------:R-:W-:Y:S02]  /*e340*/  VIADD R231, R3, 0x11a ;  /* 0x0000011a03e77836 */ /* 0x000fe40000000000 */
[----:B------:R-:W-:Y:S01]  /*e350*/  IMAD.MOV R6, RZ, RZ, -R6 ;  /* 0x000000ffff067224 */ /* 0x000fe200078e0a06 */
[----:B0-----:R-:W-:Y:S01]  /*e360*/  IABS R13, R245 ;  /* 0x000000f5000d7213 */ /* 0x001fe20000000000 */
[----:B------:R-:W-:Y:S01]  /*e370*/  @!P2 IMAD.MOV R5, RZ, RZ, -R5 ;  /* 0x000000ffff05a224 */ /* 0x000fe200078e0a05 */
[----:B------:R-:W-:Y:S01]  /*e380*/  IABS R12, R231 ;  /* 0x000000e7000c7213 */ /* 0x000fe20000000000 */
        /* <DEDUP_REMOVED lines=20> */
[----:B------:R-:W-:Y:S01]  /*e4d0*/  IMAD.HI.U32 R16, R4, R8, RZ ;  /* 0x0000000804107227 */ /* 0x000fe200078e00ff */
[----:B------:R-:W-:-:S03]  /*e4e0*/  ISETP.GT.U32.AND P6, PT, R2, R12, PT ;  /* 0x0000000c0200720c */ /* 0x000fc60003fc4070 */
[----:B------:R-:W-:Y:S01]  /*e4f0*/  @!P4 IMAD.IADD R10, R10, 0x1, -R2 ;  /* 0x000000010a0ac824 */ /* 0x000fe200078e0a02 */
[----:B------:R-:W-:Y:S01]  /*e500*/  ISETP.GT.U32.AND P4, PT, R2, R13, PT ;  /* 0x0000000d0200720c */ /* 0x000fe20003f84070 */
[----:B------:R-:W-:-:S04]  /*e510*/  IMAD.HI.U32 R5, R4, R11, RZ ;  /* 0x0000000b04057227 */ /* 0x000fc800078e00ff */
[----:B------:R-:W-:Y:S02]  /*e520*/  IMAD.MOV R16, RZ, RZ, -R16 ;  /* 0x000000ffff107224 */ /* 0x000fe400078e0a10 */
[----:B------:R-:W-:Y:S02]  /*e530*/  IMAD.MOV R5, RZ, RZ, -R5 ;  /* 0x000000ffff057224 */ /* 0x000fe400078e0a05 */
[C---:B------:R-:W-:Y:S02]  /*e540*/  IMAD R8, R2.reuse, R16, R8 ;  /* 0x0000001002087224 */ /* 0x040fe400078e0208 */
[----:B------:R-:W-:Y:S02]  /*e550*/  IMAD R11, R2, R5, R11 ;  /* 0x00000005020b7224 */ /* 0x000fe400078e020b */
[--C-:B------:R-:W-:Y:S01]  /*e560*/  @!P6 IMAD.IADD R12, R12, 0x1, -R2.reuse ;  /* 0x000000010c0ce824 */ /* 0x100fe200078e0a02 */
[C---:B------:R-:W-:Y:S01]  /*e570*/  ISETP.GT.U32.AND P6, PT, R2.reuse, R8, PT ;  /* 0x000000080200720c */ /* 0x040fe20003fc4070 */
[----:B------:R-:W-:Y:S01]  /*e580*/  @!P4 IMAD.IADD R13, R13, 0x1, -R2 ;  /* 0x000000010d0dc824 */ /* 0x000fe200078e0a02 */
[----:B------:R-:W-:Y:S01]  /*e590*/  ISETP.GT.U32.AND P4, PT, R2, R11, PT ;  /* 0x0000000b0200720c */ /* 0x000fe20003f84070 */
[----:B------:R-:W-:-:S02]  /*e5a0*/  VIADD R237, R3, 0x117 ;  /* 0x0000011703ed7836 */ /* 0x000fc40000000000 */
[C---:B------:R-:W-:Y:S02]  /*e5b0*/  VIADD R238, R3.reuse, 0x116 ;  /* 0x0000011603ee7836 */ /* 0x040fe40000000000 */
[C---:B------:R-:W-:Y:S01]  /*e5c0*/  VIADD R239, R3.reuse, 0x115 ;  /* 0x0000011503ef7836 */ /* 0x040fe20000000000 */
[----:B------:R-:W-:Y:S01]  /*e5d0*/  IABS R9, R237 ;  /* 0x000000ed00097213 */ /* 0x000fe20000000000 */
[----:B------:R-:W-:Y:S01]  /*e5e0*/  VIADD R246, R3, 0x114 ;  /* 0x0000011403f67836 */ /* 0x000fe20000000000 */
[----:B------:R-:W-:Y:S01]  /*e5f0*/  IABS R6, R238 ;  /* 0x000000ee00067213 */ /* 0x000fe20000000000 */
[----:B------:R-:W-:Y:S01]  /*e600*/  @!P3 IMAD.MOV R0, RZ, RZ, -R0 ;  /* 0x000000ffff00b224 */ /* 0x000fe200078e0a00 */
[----:B------:R-:W-:Y:S01]  /*e610*/  ISETP.GT.U32.AND P3, PT, R2, R14, PT ;  /* 0x0000000e0200720c */ /* 0x000fe20003f64070 */
[----:B------:R-:W-:Y:S01]  /*e620*/  @!P6 IMAD.IADD R8, R8, 0x1, -R2 ;  /* 0x000000010808e824 */ /* 0x000fe200078e0a02 */
[----:B------:R-:W-:Y:S01]  /*e630*/  IABS R5, R239 ;  /* 0x000000ef00057213 */ /* 0x000fe20000000000 */
[----:B------:R-:W-:Y:S01]  /*e640*/  @!P1 IMAD.MOV R15, RZ, RZ, -R15 ;  /* 0x000000ffff0f9224 */ /* 0x000fe200078e0a0f */
[----:B------:R-:W-:Y:S01]  /*e650*/  IABS R16, R246 ;  /* 0x000000f600107213 */ /* 0x000fe20000000000 */
[----:B------:R-:W-:Y:S01]  /*e660*/  IMAD.HI.U32 R20, R4, R9, RZ ;  /* 0x0000000904147227 */ /* 0x000fe200078e00ff */
[C---:B------:R-:W-:Y:S01]  /*e670*/  ISETP.GT.U32.AND P1, PT, R2.reuse, R13, PT ;  /* 0x0000000d0200720c */ /* 0x040fe20003f24070 */
[----:B------:R0:W-:Y:S01]  /*e680*/  STL [R1+0x4c], R0 ;  /* 0x00004c0001007387 */ /* 0x0001e20000100800 */
[----:B------:R-:W-:Y:S01]  /*e690*/  ISETP.GT.U32.AND P6, PT, R2, R8, PT ;  /* 0x000000080200720c */ /* 0x000fe20003fc4070 */
[----:B------:R-:W-:-:S02]  /*e6a0*/  IMAD.HI.U32 R19, R4, R6, RZ ;  /* 0x0000000604137227 */ /* 0x000fc400078e00ff */
[----:B------:R-:W-:Y:S02]  /*e6b0*/  STL [R1+0x48], R15 ;  /* 0x0000480f01007387 */ /* 0x000fe40000100800 */
[----:B------:R-:W-:Y:S01]  /*e6c0*/  @!P4 IMAD.IADD R11, R11, 0x1, -R2 ;  /* 0x000000010b0bc824 */ /* 0x000fe200078e0a02 */
[----:B------:R-:W-:Y:S01]  /*e6d0*/  ISETP.GE.AND P4, PT, R245, RZ, PT ;  /* 0x000000fff500720c */ /* 0x000fe20003f86270 */
[----:B------:R-:W-:Y:S01]  /*e6e0*/  @!P0 IMAD.MOV R7, RZ, RZ, -R7 ;  /* 0x000000ffff078224 */ /* 0x000fe200078e0a07 */
[----:B------:R-:W-:Y:S01]  /*e6f0*/  ISETP.GT.U32.AND P0, PT, R2, R12, PT ;  /* 0x0000000c0200720c */ /* 0x000fe20003f04070 */
[----:B0-----:R-:W-:Y:S02]  /*e700*/  IMAD.MOV.U32 R0, RZ, RZ, R10 ;  /* 0x000000ffff007224 */ /* 0x001fe400078e000a */
[----:B------:R-:W-:Y:S01]  /*e710*/  IMAD.MOV R20, RZ, RZ, -R20 ;  /* 0x000000ffff147224 */ /* 0x000fe200078e0a14 */
[----:B------:R-:W-:Y:S01]  /*e720*/  STL [R1+0x44], R7 ;  /* 0x0000440701007387 */ /* 0x000fe20000100800 */
[----:B------:R-:W-:-:S04]  /*e730*/  IMAD.HI.U32 R18, R4, R5, RZ ;  /* 0x0000000504127227 */ /* 0x000fc800078e00ff */
[----:B------:R-:W-:Y:S02]  /*e740*/  IMAD.MOV R19, RZ, RZ, -R19 ;  /* 0x000000ffff137224 */ /* 0x000fe400078e0a13 */
[----:B------:R-:W-:-:S04]  /*e750*/  IMAD.HI.U32 R17, R4, R16, RZ ;  /* 0x0000001004117227 */ /* 0x000fc800078e00ff */
[----:B------:R-:W-:Y:S01]  /*e760*/  @!P2 IMAD.MOV R0, RZ, RZ, -R0 ;  /* 0x000000ffff00a224 */ /* 0x000fe200078e0a00 */
[C---:B------:R-:W-:Y:S01]  /*e770*/  ISETP.GT.U32.AND P2, PT, R2.reuse, R11, PT ;  /* 0x0000000b0200720c */ /* 0x040fe20003f44070 */
[C---:B------:R-:W-:Y:S02]  /*e780*/  IMAD R9, R2.reuse, R20, R9 ;  /* 0x0000001402097224 */ /* 0x040fe400078e0209 */
[----:B------:R-:W-:Y:S01]  /*e790*/  IMAD.MOV R18, RZ, RZ, -R18 ;  /* 0x000000ffff127224 */ /* 0x000fe200078e0a12 */
[----:B------:R0:W-:Y:S01]  /*e7a0*/  STL [R1+0x40], R0 ;  /* 0x0000400001007387 */ /* 0x0001e20000100800 */
[----:B------:R-:W-:Y:S02]  /*e7b0*/  IMAD R6, R2, R19, R6 ;  /* 0x0000001302067224 */ /* 0x000fe400078e0206 */
[----:B------:R-:W-:Y:S02]  /*e7c0*/  IMAD.MOV R17, RZ, RZ, -R17 ;  /* 0x000000ffff117224 */ /* 0x000fe400078e0a11 */
[----:B------:R-:W-:Y:S01]  /*e7d0*/  @!P3 IMAD.IADD R14, R14, 0x1, -R2 ;  /* 0x000000010e0eb824 */ /* 0x000fe200078e0a02 */
[C---:B------:R-:W-:Y:S01]  /*e7e0*/  ISETP.GT.U32.AND P3, PT, R2.reuse, R9, PT ;  /* 0x000000090200720c */ /* 0x040fe20003f64070 */
[----:B------:R-:W-:-:S02]  /*e7f0*/  IMAD R5, R2, R18, R5 ;  /* 0x0000001202057224 */ /* 0x000fc400078e0205 */
[----:B------:R-:W-:Y:S01]  /*e800*/  @!P1 IMAD.IADD R13, R13, 0x1, -R2 ;  /* 0x000000010d0d9824 */ /* 0x000fe200078e0a02 */
[C---:B------:R-:W-:Y:S01]  /*e810*/  ISETP.GT.U32.AND P1, PT, R2.reuse, R6, PT ;  /* 0x000000060200720c */ /* 0x040fe20003f24070 */
[----:B0-----:R-:W-:Y:S02]  /*e820*/  IMAD R0, R2, R17, R16 ;  /* 0x0000001102007224 */ /* 0x001fe400078e0210 */
[--C-:B------:R-:W-:Y:S01]  /*e830*/  @!P0 IMAD.IADD R12, R12, 0x1, -R2.reuse ;  /* 0x000000010c0c8824 */ /* 0x100fe200078e0a02 */
[----:B------:R-:W-:Y:S01]  /*e840*/  ISETP.GT.U32.AND P0, PT, R2, R5, PT ;  /* 0x000000050200720c */ /* 0x000fe20003f04070 */
[--C-:B------:R-:W-:Y:S01]  /*e850*/  @!P6 IMAD.IADD R8, R8, 0x1, -R2.reuse ;  /* 0x000000010808e824 */ /* 0x100fe200078e0a02 */
[----:B------:R-:W-:Y:S01]  /*e860*/  ISETP.GT.U32.AND P6, PT, R2, R0, PT ;  /* 0x000000000200720c */ /* 0x000fe20003fc4070 */
[----:B------:R-:W-:Y:S01]  /*e870*/  @!P2 IMAD.IADD R11, R11, 0x1, -R2 ;  /* 0x000000010b0ba824 */ /* 0x000fe200078e0a02 */
[----:B------:R-:W-:Y:S01]  /*e880*/  ISETP.GE.AND P2, PT, R231, RZ, PT ;  /* 0x000000ffe700720c */ /* 0x000fe20003f46270 */
[----:B------:R-:W-:-:S02]  /*e890*/  VIADD R244, R3, 0x113 ;  /* 0x0000011303f47836 */ /* 0x000fc40000000000 */
[----:B------:R-:W-:Y:S02]  /*e8a0*/  VIADD R245, R3, 0x112 ;  /* 0x0000011203f57836 */ /* 0x000fe40000000000 */
[--C-:B------:R-:W-:Y:S01]  /*e8b0*/  @!P3 IMAD.IADD R9, R9, 0x1, -R2.reuse ;  /* 0x000000010909b824 */ /* 0x100fe200078e0a02 */
[----:B------:R-:W-:Y:S01]  /*e8c0*/  IABS R10, R244 ;  /* 0x000000f4000a7213 */ /* 0x000fe20000000000 */
[--C-:B------:R-:W-:Y:S01]  /*e8d0*/  @!P1 IMAD.IADD R6, R6, 0x1, -R2.reuse ;  /* 0x0000000106069824 */ /* 0x100fe200078e0a02 */
[----:B------:R-:W-:Y:S01]  /*e8e0*/  ISETP.GE.AND P3, PT, R236, RZ, PT ;  /* 0x000000ffec00720c */ /* 0x000fe20003f66270 */
[--C-:B------:R-:W-:Y:S01]  /*e8f0*/  @!P0 IMAD.IADD R5, R5, 0x1, -R2.reuse ;  /* 0x0000000105058824 */ /* 0x100fe200078e0a02 */
[----:B------:R-:W-:Y:S01]  /*e900*/  IABS R7, R245 ;  /* 0x000000f500077213 */ /* 0x000fe20000000000 */
[----:B------:R-:W-:Y:S01]  /*e910*/  @!P6 IMAD.IADD R0, R0, 0x1, -R2 ;  /* 0x000000010000e824 */ /* 0x000fe200078e0a02 */
[----:B------:R-:W-:Y:S01]  /*e920*/  ISETP.GE.AND P1, PT, R247, RZ, PT ;  /* 0x000000fff700720c */ /* 0x000fe20003f26270 */
[----:B------:R-:W-:Y:S01]  /*e930*/  IMAD.HI.U32 R16, R4, R10, RZ ;  /* 0x0000000a04107227 */ /* 0x000fe200078e00ff */
[----:B------:R-:W-:-:S02]  /*e940*/  ISETP.GT.U32.AND P6, PT, R2, R9, PT ;  /* 0x000000090200720c */ /* 0x000fc40003fc4070 */
[----:B------:R-:W-:Y:S01]  /*e950*/  ISETP.GE.AND P0, PT, R237, RZ, PT ;  /* 0x000000ffed00720c */ /* 0x000fe20003f06270 */
[----:B------:R-:W-:-:S04]  /*e960*/  IMAD.HI.U32 R15, R4, R7, RZ ;  /* 0x00000007040f7227 */ /* 0x000fc800078e00ff */
[----:B------:R-:W-:Y:S01]  /*e970*/  @!P2 IMAD.MOV R12, RZ, RZ, -R12 ;  /* 0x000000ffff0ca224 */ /* 0x000fe200078e0a0c */
[C---:B------:R-:W-:Y:S01]  /*e980*/  ISETP.GT.U32.AND P2, PT, R2.reuse, R5, PT ;  /* 0x000000050200720c */ /* 0x040fe20003f44070 */
[----:B------:R-:W-:Y:S02]  /*e990*/  IMAD.MOV R16, RZ, RZ, -R16 ;  /* 0x000000ffff107224 */ /* 0x000fe400078e0a10 */
[----:B------:R-:W-:Y:S02]  /*e9a0*/  IMAD.MOV R15, RZ, RZ, -R15 ;  /* 0x000000ffff0f7224 */ /* 0x000fe400078e0a0f */
[----:B------:R-:W-:Y:S02]  /*e9b0*/  VIADD R247, R3, 0x111 ;  /* 0x0000011103f77836 */ /* 0x000fe40000000000 */
[----:B------:R-:W-:Y:S01]  /*e9c0*/  @!P5 IMAD.MOV R14, RZ, RZ, -R14 ;  /* 0x000000ffff0ed224 */ /* 0x000fe200078e0a0e */
[C---:B------:R-:W-:Y:S01]  /*e9d0*/  ISETP.GT.U32.AND P5, PT, R2.reuse, R0, PT ;  /* 0x000000000200720c */ /* 0x040fe20003fa4070 */
[----:B------:R-:W-:Y:S01]  /*e9e0*/  @!P4 IMAD.MOV R13, RZ, RZ, -R13 ;  /* 0x000000ffff0dc224 */ /* 0x000fe200078e0a0d */
[C---:B------:R-:W-:Y:S01]  /*e9f0*/  ISETP.GT.U32.AND P4, PT, R2.reuse, R6, PT ;  /* 0x000000060200720c */ /* 0x040fe20003f84070 */
[----:B------:R-:W-:Y:S01]  /*ea00*/  IMAD R10, R2, R16, R10 ;  /* 0x00000010020a7224 */ /* 0x000fe200078e020a */
[----:B------:R-:W-:Y:S01]  /*ea10*/  STL [R1+0x3c], R14 ;  /* 0x00003c0e01007387 */ /* 0x000fe20000100800 */
[----:B------:R-:W-:-:S02]  /*ea20*/  @!P3 IMAD.MOV R11, RZ, RZ, -R11 ;  /* 0x000000ffff0bb224 */ /* 0x000fc400078e0a0b */
[C---:B------:R-:W-:Y:S01]  /*ea30*/  IMAD R7, R2.reuse, R15, R7 ;  /* 0x0000000f02077224 */ /* 0x040fe200078e0207 */
[----:B------:R-:W-:Y:S01]  /*ea40*/  IABS R15, R247 ;  /* 0x000000f7000f7213 */ /* 0x000fe20000000000 */
[----:B------:R-:W-:Y:S01]  /*ea50*/  @!P1 IMAD.MOV R8, RZ, RZ, -R8 ;  /* 0x000000ffff089224 */ /* 0x000fe200078e0a08 */
[----:B------:R-:W-:Y:S01]  /*ea60*/  STL [R1+0x38], R13 ;  /* 0x0000380d01007387 */ /* 0x000fe20000100800 */
[C---:B------:R-:W-:Y:S01]  /*ea70*/  ISETP.GT.U32.AND P3, PT, R2.reuse, R10, PT ;  /* 0x0000000a0200720c */ /* 0x040fe20003f64070 */
[--C-:B------:R-:W-:Y:S01]  /*ea80*/  @!P6 IMAD.IADD R9, R9, 0x1, -R2.reuse ;  /* 0x000000010909e824 */ /* 0x100fe200078e0a02 */
[----:B------:R-:W-:Y:S01]  /*ea90*/  ISETP.GT.U32.AND P6, PT, R2, R7, PT ;  /* 0x000000070200720c */ /* 0x000fe20003fc4070 */
[----:B------:R-:W-:Y:S01]  /*eaa0*/  STL [R1+0x34], R12 ;  /* 0x0000340c01007387 */ /* 0x000fe20000100800 */
[--C-:B------:R-:W-:Y:S01]  /*eab0*/  @!P2 IMAD.IADD R5, R5, 0x1, -R2.reuse ;  /* 0x000000010505a824 */ /* 0x100fe200078e0a02 */
[----:B------:R-:W-:Y:S01]  /*eac0*/  ISETP.GE.AND P2, PT, R246, RZ, PT ;  /* 0x000000fff600720c */ /* 0x000fe20003f46270 */
[----:B------:R-:W-:Y:S01]  /*ead0*/  VIADD R246, R3, 0x110 ;  /* 0x0000011003f67836 */ /* 0x000fe20000000000 */
[----:B------:R0:W-:Y:S01]  /*eae0*/  STL [R1+0x30], R11 ;  /* 0x0000300b01007387 */ /* 0x0001e20000100800 */
[----:B------:R-:W-:Y:S01]  /*eaf0*/  ISETP.GE.AND P1, PT, R238, RZ, PT ;  /* 0x000000ffee00720c */ /* 0x000fe20003f26270 */
[----:B------:R-:W-:Y:S01]  /*eb00*/  @!P4 IMAD.IADD R6, R6, 0x1, -R2 ;  /* 0x000000010606c824 */ /* 0x000fe200078e0a02 */
[----:B------:R-:W-:Y:S01]  /*eb10*/  ISETP.GE.AND P4, PT, R239, RZ, PT ;  /* 0x000000ffef00720c */ /* 0x000fe20003f86270 */
[----:B------:R1:W-:Y:S01]  /*eb20*/  STL [R1+0x2c], R8 ;  /* 0x00002c0801007387 */ /* 0x0003e20000100800 */
[----:B------:R-:W-:-:S02]  /*eb30*/  @!P0 IMAD.MOV R9, RZ, RZ, -R9 ;  /* 0x000000ffff098224 */ /* 0x000fc400078e0a09 */
[--C-:B------:R-:W-:Y:S01]  /*eb40*/  @!P3 IMAD.IADD R10, R10, 0x1, -R2.reuse ;  /* 0x000000010a0ab824 */ /* 0x100fe200078e0a02 */
[----:B------:R-:W-:Y:S01]  /*eb50*/  ISETP.GE.AND P3, PT, R245, RZ, PT ;  /* 0x000000fff500720c */ /* 0x000fe20003f66270 */
[----:B------:R-:W-:Y:S01]  /*eb60*/  @!P6 IMAD.IADD R7, R7, 0x1, -R2 ;  /* 0x000000010707e824 */ /* 0x000fe200078e0a02 */
[----:B0-----:R-:W-:Y:S01]  /*eb70*/  IABS R11, R246 ;  /* 0x000000f6000b7213 */ /* 0x001fe20000000000 */
[----:B------:R-:W-:Y:S01]  /*eb80*/  IMAD.MOV.U32 R12, RZ, RZ, R6 ;  /* 0x000000ffff0c7224 */ /* 0x000fe200078e0006 */
[----:B------:R-:W-:Y:S01]  /*eb90*/  ISETP.GT.U32.AND P0, PT, R2, R10, PT ;  /* 0x0000000a0200720c */ /* 0x000fe20003f04070 */
[----:B------:R-:W-:Y:S01]  /*eba0*/  @!P5 IMAD.IADD R0, R0, 0x1, -R2 ;  /* 0x000000010000d824 */ /* 0x000fe200078e0a02 */
[----:B------:R0:W-:Y:S01]  /*ebb0*/  STL [R1+0x28], R9 ;  /* 0x0000280901007387 */ /* 0x0001e20000100800 */
[----:B-1----:R-:W-:Y:S01]  /*ebc0*/  IMAD.HI.U32 R8, R4, R15, RZ ;  /* 0x0000000f04087227 */ /* 0x002fe200078e00ff */
[----:B------:R-:W-:-:S03]  /*ebd0*/  ISETP.GE.AND P5, PT, R244, RZ, PT ;  /* 0x000000fff400720c */ /* 0x000fc60003fa6270 */
[----:B------:R-:W-:Y:S02]  /*ebe0*/  IMAD.MOV R8, RZ, RZ, -R8 ;  /* 0x000000ffff087224 */ /* 0x000fe400078e0a08 */
[----:B------:R-:W-:-:S04]  /*ebf0*/  IMAD.HI.U32 R6, R4, R11, RZ ;  /* 0x0000000b04067227 */ /* 0x000fc800078e00ff */
[C---:B------:R-:W-:Y:S02]  /*ec00*/  IMAD R8, R2.reuse, R8, R15 ;  /* 0x0000000802087224 */ /* 0x040fe400078e020f */
[----:B------:R-:W-:Y:S02]  /*ec10*/  IMAD.MOV R6, RZ, RZ, -R6 ;  /* 0x000000ffff067224 */ /* 0x000fe400078e0a06 */
[----:B------:R-:W-:Y:S01]  /*ec20*/  @!P1 IMAD.MOV R12, RZ, RZ, -R12 ;  /* 0x000000ffff0c9224 */ /* 0x000fe200078e0a0c */
[C---:B------:R-:W-:Y:S01]  /*ec30*/  ISETP.GT.U32.AND P6, PT, R2.reuse, R8, PT ;  /* 0x000000080200720c */ /* 0x040fe20003fc4070 */
[----:B------:R-:W-:Y:S01]  /*ec40*/  @!P4 IMAD.MOV R5, RZ, RZ, -R5 ;  /* 0x000000ffff05c224 */ /* 0x000fe200078e0a05 */
[----:B------:R-:W-:Y:S01]  /*ec50*/  ISETP.GE.AND P4, PT, R247, RZ, PT ;  /* 0x000000fff700720c */ /* 0x000fe20003f86270 */
[----:B------:R-:W-:Y:S01]  /*ec60*/  @!P2 IMAD.MOV R0, RZ, RZ, -R0 ;  /* 0x000000ffff00a224 */ /* 0x000fe200078e0a00 */
[C---:B------:R-:W-:Y:S01]  /*ec70*/  ISETP.GT.U32.AND P1, PT, R2.reuse, R7, PT ;  /* 0x000000070200720c */ /* 0x040fe20003f24070 */
[----:B0-----:R-:W-:Y:S01]  /*ec80*/  IMAD R9, R2, R6, R11 ;  /* 0x0000000602097224 */ /* 0x001fe200078e020b */
[----:B------:R0:W-:Y:S01]  /*ec90*/  STL [R1+0x24], R12 ;  /* 0x0000240c01007387 */ /* 0x0001e20000100800 */
[C---:B------:R-:W-:Y:S01]  /*eca0*/  VIADD R247, R3.reuse, 0x10f ;  /* 0x0000010f03f77836 */ /* 0x040fe20000000000 */
[----:B------:R-:W-:Y:S01]  /*ecb0*/  ISETP.GE.AND P2, PT, R246, RZ, PT ;  /* 0x000000fff600720c */ /* 0x000fe20003f46270 */
[--C-:B------:R-:W-:Y:S01]  /*ecc0*/  @!P0 IMAD.IADD R10, R10, 0x1, -R2.reuse ;  /* 0x000000010a0a8824 */ /* 0x100fe200078e0a02 */
[----:B------:R-:W-:Y:S01]  /*ecd0*/  STL [R1+0x20], R5 ;  /* 0x0000200501007387 */ /* 0x000fe20000100800 */
[----:B------:R-:W-:Y:S01]  /*ece0*/  VIADD R238, R3, 0x10b ;  /* 0x0000010b03ee7836 */ /* 0x000fe20000000000 */
[----:B------:R-:W-:Y:S01]  /*ecf0*/  ISETP.GE.AND P0, PT, R247, RZ, PT ;  /* 0x000000fff700720c */ /* 0x000fe20003f06270 */
[----:B------:R-:W-:Y:S01]  /*ed00*/  @!P6 IMAD.IADD R8, R8, 0x1, -R2 ;  /* 0x000000010808e824 */ /* 0x000fe200078e0a02 */
[----:B------:R1:W-:Y:S01]  /*ed10*/  STL [R1+0x1c], R0 ;  /* 0x00001c0001007387 */ /* 0x0003e20000100800 */
[----:B------:R-:W-:Y:S01]  /*ed20*/  ISETP.GT.U32.AND P6, PT, R2, R9, PT ;  /* 0x000000090200720c */ /* 0x000fe20003fc4070 */
[----:B0-----:R-:W-:Y:S01]  /*ed30*/  IMAD.MOV.U32 R12, RZ, RZ, R10 ;  /* 0x000000ffff0c7224 */ /* 0x001fe200078e000a */
[----:B------:R-:W-:Y:S01]  /*ed40*/  IABS R223, R238 ;  /* 0x000000ee00df7213 */ /* 0x000fe20000000000 */
[----:B------:R-:W-:-:S02]  /*ed50*/  @!P1 IMAD.IADD R7, R7, 0x1, -R2 ;  /* 0x0000000107079824 */ /* 0x000fc400078e0a02 */
[----:B------:R-:W-:Y:S01]  /*ed60*/  @!P5 IMAD.MOV R12, RZ, RZ, -R12 ;  /* 0x000000ffff0cd224 */ /* 0x000fe200078e0a0c */
[----:B------:R-:W-:Y:S01]  /*ed70*/  ISETP.GT.U32.AND P5, PT, R2, R8, PT ;  /* 0x000000080200720c */ /* 0x000fe20003fa4070 */
[----:B------:R-:W-:Y:S01]  /*ed80*/  IMAD.MOV.U32 R11, RZ, RZ, R7 ;  /* 0x000000ffff0b7224 */ /* 0x000fe200078e0007 */
[----:B-1----:R-:W-:Y:S01]  /*ed90*/  IABS R0, R247 ;  /* 0x000000f700007213 */ /* 0x002fe20000000000 */
[C---:B------:R-:W-:Y:S01]  /*eda0*/  VIADD R247, R3.reuse, 0x10e ;  /* 0x0000010e03f77836 */ /* 0x040fe20000000000 */
[----:B------:R0:W-:Y:S01]  /*edb0*/  STL [R1+0x18], R12 ;  /* 0x0000180c01007387 */ /* 0x0001e20000100800 */
[----:B------:R-:W-:Y:S02]  /*edc0*/  VIADD R246, R3, 0x10d ;  /* 0x0000010d03f67836 */ /* 0x000fe40000000000 */
[----:B------:R-:W-:Y:S01]  /*edd0*/  IMAD.MOV.U32 R6, RZ, RZ, R0 ;  /* 0x000000ffff067224 */ /* 0x000fe200078e0000 */
[----:B------:R-:W-:Y:S01]  /*ede0*/  IABS R5, R247 ;  /* 0x000000f700057213 */ /* 0x000fe20000000000 */
[----:B------:R-:W-:Y:S01]  /*edf0*/  @!P6 IMAD.IADD R9, R9, 0x1, -R2 ;  /* 0x000000010909e824 */ /* 0x000fe200078e0a02 */
[----:B------:R-:W-:Y:S01]  /*ee00*/  ISETP.GE.AND P1, PT, R247, RZ, PT ;  /* 0x000000fff700720c */ /* 0x000fe20003f26270 */
[----:B------:R-:W-:Y:S01]  /*ee10*/  IMAD.HI.U32 R10, R4, R6, RZ ;  /* 0x00000006040a7227 */ /* 0x000fe200078e00ff */
[----:B------:R-:W-:-:S02]  /*ee20*/  IABS R0, R246 ;  /* 0x000000f600007213 */ /* 0x000fc40000000000 */
[C---:B------:R-:W-:Y:S01]  /*ee30*/  ISETP.GT.U32.AND P6, PT, R2.reuse, R9, PT ;  /* 0x000000090200720c */ /* 0x040fe20003fc4070 */
[----:B------:R-:W-:Y:S02]  /*ee40*/  IMAD.MOV R7, RZ, RZ, -R10 ;  /* 0x000000ffff077224 */ /* 0x000fe400078e0a0a */
[----:B------:R-:W-:Y:S02]  /*ee50*/  VIADD R247, R3, 0x10c ;  /* 0x0000010c03f77836 */ /* 0x000fe40000000000 */
[----:B------:R-:W-:Y:S02]  /*ee60*/  IMAD R6, R2, R7, R6 ;  /* 0x0000000702067224 */ /* 0x000fe400078e0206 */
[----:B------:R-:W-:Y:S01]  /*ee70*/  IMAD.HI.U32 R7, R4, R5, RZ ;  /* 0x0000000504077227 */ /* 0x000fe200078e00ff */
[----:B------:R-:W-:-:S03]  /*ee80*/  IABS R252, R247 ;  /* 0x000000f700fc7213 */ /* 0x000fc60000000000 */
[----:B------:R-:W-:Y:S02]  /*ee90*/  IMAD.MOV R7, RZ, RZ, -R7 ;  /* 0x000000ffff077224 */ /* 0x000fe400078e0a07 */
[----:B------:R-:W-:Y:S01]  /*eea0*/  @!P5 IMAD.IADD R8, R8, 0x1, -R2 ;  /* 0x000000010808d824 */ /* 0x000fe200078e0a02 */
[C---:B------:R-:W-:Y:S01]  /*eeb0*/  ISETP.GT.U32.AND P5, PT, R2.reuse, R6, PT ;  /* 0x000000060200720c */ /* 0x040fe20003fa4070 */
[----:B------:R-:W-:Y:S02]  /*eec0*/  IMAD R5, R2, R7, R5 ;  /* 0x0000000702057224 */ /* 0x000fe400078e0205 */
[----:B------:R-:W-:-:S04]  /*eed0*/  IMAD.HI.U32 R10, R4, R252, RZ ;  /* 0x000000fc040a7227 */ /* 0x000fc800078e00ff */
[----:B------:R-:W-:Y:S01]  /*eee0*/  @!P6 IMAD.IADD R9, R9, 0x1, -R2 ;  /* 0x000000010909e824 */ /* 0x000fe200078e0a02 */
[----:B------:R-:W-:Y:S01]  /*eef0*/  ISETP.GT.U32.AND P6, PT, R2, R5, PT ;  /* 0x000000050200720c */ /* 0x000fe20003fc4070 */
[----:B------:R-:W-:Y:S02]  /*ef00*/  IMAD.MOV R10, RZ, RZ, -R10 ;  /* 0x000000ffff0a7224 */ /* 0x000fe400078e0a0a */
[----:B------:R-:W-:Y:S01]  /*ef10*/  @!P3 IMAD.MOV R11, RZ, RZ, -R11 ;  /* 0x000000ffff0bb224 */ /* 0x000fe200078e0a0b */
[----:B------:R-:W-:Y:S01]  /*ef20*/  ISETP.GE.AND P3, PT, R246, RZ, PT ;  /* 0x000000fff600720c */ /* 0x000fe20003f66270 */
[----:B------:R-:W-:-:S03]  /*ef30*/  IMAD.HI.U32 R7, R4, R223, RZ ;  /* 0x000000df04077227 */ /* 0x000fc600078e00ff */
[----:B------:R1:W-:Y:S01]  /*ef40*/  STL [R1+0x14], R11 ;  /* 0x0000140b01007387 */ /* 0x0003e20000100800 */
[----:B------:R-:W-:Y:S02]  /*ef50*/  IMAD R252, R2, R10, R252 ;  /* 0x0000000a02fc7224 */ /* 0x000fe400078e02fc */
[----:B------:R-:W-:Y:S02]  /*ef60*/  IMAD.MOV R10, RZ, RZ, -R7 ;  /* 0x000000ffff0a7224 */ /* 0x000fe400078e0a07 */
[----:B0-----:R-:W-:Y:S02]  /*ef70*/  IMAD.MOV.U32 R12, RZ, RZ, R9 ;  /* 0x000000ffff0c7224 */ /* 0x001fe400078e0009 */
[----:B------:R-:W-:Y:S02]  /*ef80*/  @!P5 IMAD.IADD R6, R6, 0x1, -R2 ;  /* 0x000000010606d824 */ /* 0x000fe400078e0a02 */
[----:B------:R-:W-:Y:S02]  /*ef90*/  IMAD R223, R2, R10, R223 ;  /* 0x0000000a02df7224 */ /* 0x000fe400078e02df */
[----:B-1----:R-:W-:Y:S01]  /*efa0*/  IMAD.HI.U32 R11, R4, R0, RZ ;  /* 0x00000000040b7227 */ /* 0x002fe200078e00ff */
[----:B------:R-:W-:-:S03]  /*efb0*/  ISETP.GT.U32.AND P5, PT, R2, R6, PT ;  /* 0x000000060200720c */ /* 0x000fc60003fa4070 */
[----:B------:R-:W-:Y:S01]  /*efc0*/  @!P2 IMAD.MOV R12, RZ, RZ, -R12 ;  /* 0x000000ffff0ca224 */ /* 0x000fe200078e0a0c */
[C---:B------:R-:W-:Y:S01]  /*efd0*/  ISETP.GT.U32.AND P2, PT, R2.reuse, R252, PT ;  /* 0x000000fc0200720c */ /* 0x040fe20003f44070 */
[----:B------:R-:W-:Y:S02]  /*efe0*/  IMAD.MOV R11, RZ, RZ, -R11 ;  /* 0x000000ffff0b7224 */ /* 0x000fe400078e0a0b */
[----:B------:R-:W-:Y:S01]  /*eff0*/  @!P6 IMAD.IADD R5, R5, 0x1, -R2 ;  /* 0x000000010505e824 */ /* 0x000fe200078e0a02 */
[C---:B------:R-:W-:Y:S01]  /*f000*/  ISETP.GT.U32.AND P6, PT, R2.reuse, R223, PT ;  /* 0x000000df0200720c */ /* 0x040fe20003fc4070 */
[----:B------:R-:W-:Y:S02]  /*f010*/  IMAD R0, R2, R11, R0 ;  /* 0x0000000b02007224 */ /* 0x000fe400078e0200 */
[----:B------:R-:W-:Y:S02]  /*f020*/  IMAD.MOV.U32 R13, RZ, RZ, R8 ;  /* 0x000000ffff0d7224 */ /* 0x000fe400078e0008 */
[----:B------:R-:W-:-:S02]  /*f030*/  VIADD R244, R3, 0x109 ;  /* 0x0000010903f47836 */ /* 0x000fc40000000000 */
[----:B------:R-:W-:Y:S01]  /*f040*/  @!P4 IMAD.MOV R13, RZ, RZ, -R13 ;  /* 0x000000ffff0dc224 */ /* 0x000fe200078e0a0d */
[----:B------:R-:W-:Y:S01]  /*f050*/  ISETP.GT.U32.AND P4, PT, R2, R0, PT ;  /* 0x000000000200720c */ /* 0x000fe20003f84070 */
[--C-:B------:R-:W-:Y:S01]  /*f060*/  @!P2 IMAD.IADD R252, R252, 0x1, -R2.reuse ;  /* 0x00000001fcfca824 */ /* 0x100fe200078e0a02 */
[----:B------:R-:W-:Y:S01]  /*f070*/  IABS R227, R244 ;  /* 0x000000f400e37213 */ /* 0x000fe20000000000 */
[--C-:B------:R-:W-:Y:S01]  /*f080*/  @!P5 IMAD.IADD R6, R6, 0x1, -R2.reuse ;  /* 0x000000010606d824 */ /* 0x100fe200078e0a02 */
[----:B------:R-:W-:Y:S01]  /*f090*/  STL [R1+0x10], R13 ;  /* 0x0000100d01007387 */ /* 0x000fe20000100800 */
[----:B------:R-:W-:Y:S01]  /*f0a0*/  VIADD R239, R3, 0x10a ;  /* 0x0000010a03ef7836 */ /* 0x000fe20000000000 */
[----:B------:R-:W-:Y:S01]  /*f0b0*/  ISETP.GE.AND P5, PT, R247, RZ, PT ;  /* 0x000000fff700720c */ /* 0x000fe20003fa6270 */
[----:B------:R-:W-:Y:S01]  /*f0c0*/  @!P6 IMAD.IADD R223, R223, 0x1, -R2 ;  /* 0x00000001dfdfe824 */ /* 0x000fe200078e0a02 */
[----:B------:R-:W-:Y:S01]  /*f0d0*/  ISETP.GT.U32.AND P6, PT, R2, R252, PT ;  /* 0x000000fc0200720c */ /* 0x000fe20003fc4070 */
[----:B------:R-:W-:Y:S01]  /*f0e0*/  IMAD.MOV.U32 R8, RZ, RZ, R6 ;  /* 0x000000ffff087224 */ /* 0x000fe200078e0006 */
[----:B------:R-:W-:Y:S01]  /*f0f0*/  IABS R225, R239 ;  /* 0x000000ef00e17213 */ /* 0x000fe20000000000 */
[----:B------:R-:W-:Y:S01]  /*f100*/  IMAD.HI.U32 R6, R4, R227, RZ ;  /* 0x000000e304067227 */ /* 0x000fe200078e00ff */
[----:B------:R-:W-:Y:S03]  /*f110*/  STL [R1+0xc], R12 ;  /* 0x00000c0c01007387 */ /* 0x000fe60000100800 */
[----:B------:R-:W-:-:S02]  /*f120*/  VIADD R245, R3, 0x108 ;  /* 0x0000010803f57836 */ /* 0x000fc40000000000 */
[----:B------:R-:W-:Y:S01]  /*f130*/  @!P4 IMAD.IADD R0, R0, 0x1, -R2 ;  /* 0x000000010000c824 */ /* 0x000fe200078e0a02 */
[----:B------:R-:W-:Y:S01]  /*f140*/  ISETP.GT.U32.AND P4, PT, R2, R5, PT ;  /* 0x000000050200720c */ /* 0x000fe20003f84070 */
[----:B------:R-:W-:Y:S01]  /*f150*/  IMAD.MOV R6, RZ, RZ, -R6 ;  /* 0x000000ffff067224 */ /* 0x000fe200078e0a06 */
[----:B------:R-:W-:Y:S01]  /*f160*/  IABS R229, R245 ;  /* 0x000000f500e57213 */ /* 0x000fe20000000000 */
[----:B------:R-:W-:Y:S01]  /*f170*/  IMAD.HI.U32 R7, R4, R225, RZ ;  /* 0x000000e104077227 */ /* 0x000fe200078e00ff */
[----:B------:R-:W-:-:S03]  /*f180*/  ISETP.GT.U32.AND P2, PT, R2, R0, PT ;  /* 0x000000000200720c */ /* 0x000fc60003f44070 */
[----:B------:R-:W-:Y:S02]  /*f190*/  VIADD R246, R3, 0x107 ;  /* 0x0000010703f67836 */ /* 0x000fe40000000000 */
[----:B------:R-:W-:Y:S01]  /*f1a0*/  @!P0 IMAD.MOV R8, RZ, RZ, -R8 ;  /* 0x000000ffff088224 */ /* 0x000fe200078e0a08 */
[C---:B------:R-:W-:Y:S01]  /*f1b0*/  ISETP.GT.U32.AND P0, PT, R2.reuse, R223, PT ;  /* 0x000000df0200720c */ /* 0x040fe20003f04070 */
[----:B------:R-:W-:Y:S01]  /*f1c0*/  IMAD R227, R2, R6, R227 ;  /* 0x0000000602e37224 */ /* 0x000fe200078e02e3 */
[----:B------:R-:W-:Y:S01]  /*f1d0*/  IABS R231, R246 ;  /* 0x000000f600e77213 */ /* 0x000fe20000000000 */
[----:B------:R-:W-:Y:S01]  /*f1e0*/  IMAD.MOV R7, RZ, RZ, -R7 ;  /* 0x000000ffff077224 */ /* 0x000fe200078e0a07 */
[----:B------:R0:W-:Y:S01]  /*f1f0*/  STL [R1+0x8], R8 ;  /* 0x0000080801007387 */ /* 0x0001e20000100800 */
[----:B------:R-:W-:Y:S01]  /*f200*/  @!P6 IMAD.IADD R252, R252, 0x1, -R2 ;  /* 0x00000001fcfce824 */ /* 0x000fe200078e0a02 */
[C---:B------:R-:W-:Y:S01]  /*f210*/  ISETP.GT.U32.AND P6, PT, R2.reuse, R227, PT ;  /* 0x000000e30200720c */ /* 0x040fe20003fc4070 */
[----:B------:R-:W-:-:S02]  /*f220*/  IMAD R225, R2, R7, R225 ;  /* 0x0000000702e17224 */ /* 0x000fc400078e02e1 */
[----:B------:R-:W-:Y:S02]  /*f230*/  @!P4 IMAD.IADD R5, R5, 0x1, -R2 ;  /* 0x000000010505c824 */ /* 0x000fe400078e0a02 */
[----:B------:R-:W-:Y:S01]  /*f240*/  IMAD.HI.U32 R7, R4, R231, RZ ;  /* 0x000000e704077227 */ /* 0x000fe200078e00ff */
[----:B------:R-:W-:-:S03]  /*f250*/  ISETP.GT.U32.AND P4, PT, R2, R225, PT ;  /* 0x000000e10200720c */ /* 0x000fc60003f84070 */
[----:B0-----:R-:W-:-:S04]  /*f260*/  IMAD.HI.U32 R8, R4, R229, RZ ;  /* 0x000000e504087227 */ /* 0x001fc800078e00ff */
[----:B------:R-:W-:Y:S02]  /*f270*/  IMAD.MOV R8, RZ, RZ, -R8 ;  /* 0x000000ffff087224 */ /* 0x000fe400078e0a08 */
[----:B------:R-:W-:Y:S02]  /*f280*/  IMAD.MOV R7, RZ, RZ, -R7 ;  /* 0x000000ffff077224 */ /* 0x000fe400078e0a07 */
[C---:B------:R-:W-:Y:S02]  /*f290*/  IMAD R229, R2.reuse, R8, R229 ;  /* 0x0000000802e57224 */ /* 0x040fe400078e02e5 */
[C---:B------:R-:W-:Y:S02]  /*f2a0*/  IMAD R231, R2.reuse, R7, R231 ;  /* 0x0000000702e77224 */ /* 0x040fe400078e02e7 */
[----:B------:R-:W-:Y:S01]  /*f2b0*/  @!P6 IMAD.IADD R227, R227, 0x1, -R2 ;  /* 0x00000001e3e3e824 */ /* 0x000fe200078e0a02 */
[----:B------:R-:W-:Y:S01]  /*f2c0*/  ISETP.GT.U32.AND P6, PT, R2, R229, PT ;  /* 0x000000e50200720c */ /* 0x000fe20003fc4070 */
[----:B------:R-:W-:-:S02]  /*f2d0*/  VIADD R247, R3, 0x106 ;  /* 0x0000010603f77836 */ /* 0x000fc40000000000 */
[----:B------:R-:W-:Y:S01]  /*f2e0*/  @!P5 IMAD.MOV R252, RZ, RZ, -R252 ;  /* 0x000000fffffcd224 */ /* 0x000fe200078e0afc */
[----:B------:R-:W-:Y:S01]  /*f2f0*/  ISETP.GT.U32.AND P5, PT, R2, R231, PT ;  /* 0x000000e70200720c */ /* 0x000fe20003fa4070 */
[--C-:B------:R-:W-:Y:S01]  /*f300*/  @!P4 IMAD.IADD R225, R225, 0x1, -R2.reuse ;  /* 0x00000001e1e1c824 */ /* 0x100fe200078e0a02 */
[----:B------:R-:W-:Y:S01]  /*f310*/  IABS R233, R247 ;  /* 0x000000f700e97213 */ /* 0x000fe20000000000 */
[----:B------:R-:W-:Y:S01]  /*f320*/  @!P2 IMAD.IADD R0, R0, 0x1, -R2 ;  /* 0x000000010000a824 */ /* 0x000fe200078e0a02 */
[----:B------:R-:W-:Y:S01]  /*f330*/  ISETP.GE.AND P2, PT, R238, RZ, PT ;  /* 0x000000ffee00720c */ /* 0x000fe20003f46270 */
[----:B------:R-:W-:Y:S01]  /*f340*/  VIADD R238, R3, 0x105 ;  /* 0x0000010503ee7836 */ /* 0x000fe20000000000 */
[----:B------:R-:W-:Y:S01]  /*f350*/  ISETP.GE.AND P4, PT, R244, RZ, PT ;  /* 0x000000fff400720c */ /* 0x000fe20003f86270 */
[----:B------:R-:W-:Y:S01]  /*f360*/  @!P1 IMAD.MOV R5, RZ, RZ, -R5 ;  /* 0x000000ffff059224 */ /* 0x000fe200078e0a05 */
[----:B------:R-:W-:Y:S01]  /*f370*/  ISETP.GT.U32.AND P1, PT, R2, R225, PT ;  /* 0x000000e10200720c */ /* 0x000fe20003f24070 */
[----:B------:R-:W-:Y:S01]  /*f380*/  IMAD.HI.U32 R6, R4, R233, RZ ;  /* 0x000000e904067227 */ /* 0x000fe200078e00ff */
[----:B------:R-:W-:-:S02]  /*f390*/  IABS R235, R238 ;  /* 0x000000ee00eb7213 */ /* 0x000fc40000000000 */
[----:B------:R-:W-:Y:S01]  /*f3a0*/  STL [R1+0x4], R5 ;  /* 0x0000040501007387 */ /* 0x000fe20000100800 */
[----:B------:R-:W-:Y:S01]  /*f3b0*/  @!P3 IMAD.MOV R0, RZ, RZ, -R0 ;  /* 0x000000ffff00b224 */ /* 0x000fe200078e0a00 */
[C---:B------:R-:W-:Y:S01]  /*f3c0*/  ISETP.GT.U32.AND P3, PT, R2.reuse, R227, PT ;  /* 0x000000e30200720c */ /* 0x040fe20003f64070 */
[----:B------:R-:W-:Y:S01]  /*f3d0*/  @!P6 IMAD.IADD R229, R229, 0x1, -R2 ;  /* 0x00000001e5e5e824 */ /* 0x000fe200078e0a02 */
[----:B------:R-:W-:Y:S01]  /*f3e0*/  ISETP.GE.AND P6, PT, R247, RZ, PT ;  /* 0x000000fff700720c */ /* 0x000fe20003fc6270 */
[----:B------:R-:W-:Y:S01]  /*f3f0*/  IMAD.MOV R6, RZ, RZ, -R6 ;  /* 0x000000ffff067224 */ /* 0x000fe200078e0a06 */
[----:B------:R0:W-:Y:S01]  /*f400*/  STL [R1], R0 ;  /* 0x0000000001007387 */ /* 0x0001e20000100800 */
[--C-:B------:R-:W-:Y:S01]  /*f410*/  @!P0 IMAD.IADD R223, R223, 0x1, -R2.reuse ;  /* 0x00000001dfdf8824 */ /* 0x100fe200078e0a02 */
[----:B------:R-:W-:Y:S01]  /*f420*/  ISETP.GE.AND P0, PT, R239, RZ, PT ;  /* 0x000000ffef00720c */ /* 0x000fe20003f06270 */
[--C-:B------:R-:W-:Y:S01]  /*f430*/  @!P5 IMAD.IADD R231, R231, 0x1, -R2.reuse ;  /* 0x00000001e7e7d824 */ /* 0x100fe200078e0a02 */
[C---:B------:R-:W-:Y:S01]  /*f440*/  ISETP.GT.U32.AND P5, PT, R2.reuse, R229, PT ;  /* 0x000000e50200720c */ /* 0x040fe20003fa4070 */
[C---:B------:R-:W-:Y:S01]  /*f450*/  IMAD R233, R2.reuse, R6, R233 ;  /* 0x0000000602e97224 */ /* 0x040fe200078e02e9 */
[----:B------:R-:W-:Y:S01]  /*f460*/  IABS R239, R230 ;  /* 0x000000e600ef7213 */ /* 0x000fe20000000000 */
[----:B------:R-:W-:Y:S01]  /*f470*/  VIADD R244, R3, 0x104 ;  /* 0x0000010403f47836 */ /* 0x000fe20000000000 */
[----:B------:R-:W-:Y:S01]  /*f480*/  STL [R1+0x2010], R252 ;  /* 0x002010fc01007387 */ /* 0x000fe20000100800 */
[----:B------:R-:W-:Y:S01]  /*f490*/  @!P1 IMAD.IADD R225, R225, 0x1, -R2 ;  /* 0x00000001e1e19824 */ /* 0x000fe200078e0a02 */
[----:B------:R-:W-:Y:S01]  /*f4a0*/  ISETP.GT.U32.AND P1, PT, R2, R233, PT ;  /* 0x000000e90200720c */ /* 0x000fe20003f24070 */
[----:B0-----:R-:W-:Y:S01]  /*f4b0*/  IMAD.HI.U32 R0, R4, R235, RZ ;  /* 0x000000eb04007227 */ /* 0x001fe200078e00ff */
[----:B------:R-:W-:-:S03]  /*f4c0*/  IABS R237, R244 ;  /* 0x000000f400ed7213 */ /* 0x000fc60000000000 */
[----:B------:R-:W-:Y:S02]  /*f4d0*/  IMAD.MOV R0, RZ, RZ, -R0 ;  /* 0x000000ffff007224 */ /* 0x000fe400078e0a00 */
[----:B------:R-:W-:Y:S01]  /*f4e0*/  @!P0 IMAD.MOV R225, RZ, RZ, -R225 ;  /* 0x000000ffffe18224 */ /* 0x000fe200078e0ae1 */
[C---:B------:R-:W-:Y:S01]  /*f4f0*/  ISETP.GT.U32.AND P0, PT, R2.reuse, R231, PT ;  /* 0x000000e70200720c */ /* 0x040fe20003f04070 */
[----:B------:R-:W-:Y:S02]  /*f500*/  IMAD R235, R2, R0, R235 ;  /* 0x0000000002eb7224 */ /* 0x000fe400078e02eb */
[----:B------:R-:W-:Y:S02]  /*f510*/  @!P5 IMAD.IADD R229, R229, 0x1, -R2 ;  /* 0x00000001e5e5d824 */ /* 0x000fe400078e0a02 */
[----:B------:R-:W-:Y:S01]  /*f520*/  IMAD.HI.U32 R5, R4, R237, RZ ;  /* 0x000000ed04057227 */ /* 0x000fe200078e00ff */
[----:B------:R-:W-:-:S03]  /*f530*/  ISETP.GT.U32.AND P5, PT, R2, R235, PT ;  /* 0x000000eb0200720c */ /* 0x000fc60003fa4070 */
[----:B------:R-:W-:Y:S02]  /*f540*/  VIADD R236, R3, 0x102 ;  /* 0x0000010203ec7836 */ /* 0x000fe40000000000 */
[----:B------:R-:W-:-:S03]  /*f550*/  IMAD.HI.U32 R0, R4, R239, RZ ;  /* 0x000000ef04007227 */ /* 0x000fc600078e00ff */
[----:B------:R-:W-:Y:S01]  /*f560*/  IABS R241, R236 ;  /* 0x000000ec00f17213 */ /* 0x000fe20000000000 */
[----:B------:R-:W-:Y:S02]  /*f570*/  IMAD.MOV R5, RZ, RZ, -R5 ;  /* 0x000000ffff057224 */ /* 0x000fe400078e0a05 */
[----:B------:R-:W-:Y:S02]  /*f580*/  @!P1 IMAD.IADD R233, R233, 0x1, -R2 ;  /* 0x00000001e9e99824 */ /* 0x000fe400078e0a02 */
[----:B------:R-:W-:Y:S02]  /*f590*/  VIADD R247, R3, 0x101 ;  /* 0x0000010103f77836 */ /* 0x000fe40000000000 */
[----:B------:R-:W-:Y:S01]  /*f5a0*/  IMAD.MOV R0, RZ, RZ, -R0 ;  /* 0x000000ffff007224 */ /* 0x000fe200078e0a00 */
[----:B------:R-:W-:Y:S01]  /*f5b0*/  ISETP.GT.U32.AND P1, PT, R2, R233, PT ;  /* 0x000000e90200720c */ /* 0x000fe20003f24070 */
[----:B------:R-:W-:Y:S01]  /*f5c0*/  @!P3 IMAD.IADD R227, R227, 0x1, -R2 ;  /* 0x00000001e3e3b824 */ /* 0x000fe200078e0a02 */
[----:B------:R-:W-:Y:S01]  /*f5d0*/  ISETP.GE.AND P3, PT, R246, RZ, PT ;  /* 0x000000fff600720c */ /* 0x000fe20003f66270 */
[C---:B------:R-:W-:Y:S01]  /*f5e0*/  IMAD R237, R2.reuse, R5, R237 ;  /* 0x0000000502ed7224 */ /* 0x040fe200078e02ed */
[----:B------:R-:W-:Y:S01]  /*f5f0*/  IABS R243, R247 ;  /* 0x000000f700f37213 */ /* 0x000fe20000000000 */
[----:B------:R-:W-:-:S02]  /*f600*/  IMAD R239, R2, R0, R239 ;  /* 0x0000000002ef7224 */ /* 0x000fc400078e02ef */
[----:B------:R-:W-:-:S04]  /*f610*/  IMAD.HI.U32 R6, R4, R241, RZ ;  /* 0x000000f104067227 */ /* 0x000fc800078e00ff */
[--C-:B------:R-:W-:Y:S01]  /*f620*/  @!P0 IMAD.IADD R231, R231, 0x1, -R2.reuse ;  /* 0x00000001e7e78824 */ /* 0x100fe200078e0a02 */
[C---:B------:R-:W-:Y:S01]  /*f630*/  ISETP.GT.U32.AND P0, PT, R2.reuse, R237, PT ;  /* 0x000000ed0200720c */ /* 0x040fe20003f04070 */
[----:B------:R-:W-:Y:S01]  /*f640*/  @!P5 IMAD.IADD R235, R235, 0x1, -R2 ;  /* 0x00000001ebebd824 */ /* 0x000fe200078e0a02 */
[----:B------:R-:W-:Y:S01]  /*f650*/  ISETP.GT.U32.AND P5, PT, R2, R239, PT ;  /* 0x000000ef0200720c */ /* 0x000fe20003fa4070 */
[----:B------:R-:W-:Y:S02]  /*f660*/  VIADD R246, R3, 0x100 ;  /* 0x0000010003f67836 */ /* 0x000fe40000000000 */
[----:B------:R-:W-:-:S04]  /*f670*/  IMAD.HI.U32 R5, R4, R243, RZ ;  /* 0x000000f304057227 */ /* 0x000fc800078e00ff */
[----:B------:R-:W-:Y:S02]  /*f680*/  IMAD.MOV R6, RZ, RZ, -R6 ;  /* 0x000000ffff067224 */ /* 0x000fe400078e0a06 */
[----:B------:R-:W-:Y:S01]  /*f690*/  @!P2 IMAD.MOV R223, RZ, RZ, -R223 ;  /* 0x000000ffffdfa224 */ /* 0x000fe200078e0adf */
[----:B------:R-:W-:Y:S01]  /*f6a0*/  ISETP.GE.AND P2, PT, R245, RZ, PT ;  /* 0x000000fff500720c */ /* 0x000fe20003f46270 */
[----:B------:R-:W-:Y:S01]  /*f6b0*/  IMAD.MOV R5, RZ, RZ, -R5 ;  /* 0x000000ffff057224 */ /* 0x000fe200078e0a05 */
[----:B------:R-:W-:Y:S01]  /*f6c0*/  IABS R245, R246 ;  /* 0x000000f600f57213 */ /* 0x000fe20000000000 */
[----:B------:R-:W-:Y:S01]  /*f6d0*/  IMAD R241, R2, R6, R241 ;  /* 0x0000000602f17224 */ /* 0x000fe200078e02f1 */
[----:B------:R-:W-:Y:S01]  /*f6e0*/  STL [R1+0x2014], R223 ;  /* 0x002014df01007387 */ /* 0x000fe20000100800 */
[----:B------:R-:W-:Y:S01]  /*f6f0*/  @!P1 IMAD.IADD R233, R233, 0x1, -R2 ;  /* 0x00000001e9e99824 */ /* 0x000fe200078e0a02 */
[----:B------:R-:W-:Y:S01]  /*f700*/  ISETP.GE.AND P1, PT, R238, RZ, PT ;  /* 0x000000ffee00720c */ /* 0x000fe20003f26270 */
[C---:B------:R-:W-:Y:S01]  /*f710*/  IMAD R243, R2.reuse, R5, R243 ;  /* 0x0000000502f37224 */ /* 0x040fe200078e02f3 */
[----:B------:R-:W-:Y:S01]  /*f720*/  STL [R1+0x2018], R225 ;  /* 0x002018e101007387 */ /* 0x000fe20000100800 */
[----:B------:R-:W-:Y:S01]  /*f730*/  @!P3 IMAD.MOV R231, RZ, RZ, -R231 ;  /* 0x000000ffffe7b224 */ /* 0x000fe200078e0ae7 */
[----:B------:R-:W-:Y:S01]  /*f740*/  ISETP.GT.U32.AND P3, PT, R2, R241, PT ;  /* 0x000000f10200720c */ /* 0x000fe20003f64070 */
[----:B------:R-:W-:-:S04]  /*f750*/  IMAD.HI.U32 R0, R4, R245, RZ ;  /* 0x000000f504007227 */ /* 0x000fc800078e00ff */
[--C-:B------:R-:W-:Y:S01]  /*f760*/  @!P0 IMAD.IADD R237, R237, 0x1, -R2.reuse ;  /* 0x00000001eded8824 */ /* 0x100fe200078e0a02 */
[----:B------:R-:W-:Y:S01]  /*f770*/  ISETP.GE.AND P0, PT, R244, RZ, PT ;  /* 0x000000fff400720c */ /* 0x000fe20003f06270 */
[----:B------:R-:W-:Y:S01]  /*f780*/  @!P5 IMAD.IADD R239, R239, 0x1, -R2 ;  /* 0x00000001efefd824 */ /* 0x000fe200078e0a02 */
[C---:B------:R-:W-:Y:S01]  /*f790*/  ISETP.GT.U32.AND P5, PT, R2.reuse, R235, PT ;  /* 0x000000eb0200720c */ /* 0x040fe20003fa4070 */
[----:B------:R-:W-:Y:S01]  /*f7a0*/  @!P6 IMAD.MOV R233, RZ, RZ, -R233 ;  /* 0x000000ffffe9e224 */ /* 0x000fe200078e0ae9 */
[----:B------:R-:W-:Y:S01]  /*f7b0*/  ISETP.GT.U32.AND P6, PT, R2, R243, PT ;  /* 0x000000f30200720c */ /* 0x000fe20003fc4070 */
[----:B------:R-:W-:Y:S02]  /*f7c0*/  IMAD.MOV R0, RZ, RZ, -R0 ;  /* 0x000000ffff007224 */ /* 0x000fe400078e0a00 */
[C---:B------:R-:W-:Y:S02]  /*f7d0*/  VIADD R244, R3.reuse, 0xfe ;  /* 0x000000fe03f47836 */ /* 0x040fe40000000000 */
[----:B------:R-:W-:-:S02]  /*f7e0*/  VIADD R238, R3, 0xff ;  /* 0x000000ff03ee7836 */ /* 0x000fc40000000000 */
[C---:B------:R-:W-:Y:S01]  /*f7f0*/  IMAD R245, R2.reuse, R0, R245 ;  /* 0x0000000002f57224 */ /* 0x040fe200078e02f5 */
[----:B------:R-:W-:Y:S01]  /*f800*/  IABS R0, R244 ;  /* 0x000000f400007213 */ /* 0x000fe20000000000 */
[----:B------:R-:W-:Y:S01]  /*f810*/  @!P2 IMAD.MOV R229, RZ, RZ, -R229 ;  /* 0x000000ffffe5a224 */ /* 0x000fe200078e0ae5 */
[----:B------:R-:W-:Y:S01]  /*f820*/  IABS R5, R238 ;  /* 0x000000ee00057213 */ /* 0x000fe20000000000 */
[----:B------:R-:W-:Y:S01]  /*f830*/  @!P3 IMAD.IADD R241, R241, 0x1, -R2 ;  /* 0x00000001f1f1b824 */ /* 0x000fe200078e0a02 */
[----:B------:R-:W-:Y:S01]  /*f840*/  ISETP.GT.U32.AND P2, PT, R2, R237, PT ;  /* 0x000000ed0200720c */ /* 0x000fe20003f44070 */
[----:B------:R-:W-:Y:S01]  /*f850*/  IMAD.MOV.U32 R6, RZ, RZ, R0 ;  /* 0x000000ffff067224 */ /* 0x000fe200078e0000 */
[----:B------:R-:W-:Y:S01]  /*f860*/  ISETP.GE.AND P3, PT, R247, RZ, PT ;  /* 0x000000fff700720c */ /* 0x000fe20003f66270 */
[----:B------:R-:W-:-:S04]  /*f870*/  IMAD.HI.U32 R7, R4, R5, RZ ;  /* 0x0000000504077227 */ /* 0x000fc800078e00ff */
[--C-:B------:R-:W-:Y:S01]  /*f880*/  @!P5 IMAD.IADD R235, R235, 0x1, -R2.reuse ;  /* 0x00000001ebebd824 */ /* 0x100fe200078e0a02 */
[C---:B------:R-:W-:Y:S01]  /*f890*/  ISETP.GT.U32.AND P5, PT, R2.reuse, R245, PT ;  /* 0x000000f50200720c */ /* 0x040fe20003fa4070 */
[----:B------:R-:W-:Y:S01]  /*f8a0*/  @!P6 IMAD.IADD R243, R243, 0x1, -R2 ;  /* 0x00000001f3f3e824 */ /* 0x000fe200078e0a02 */
[----:B------:R-:W-:Y:S01]  /*f8b0*/  ISETP.GT.U32.AND P6, PT, R2, R241, PT ;  /* 0x000000f10200720c */ /* 0x000fe20003fc4070 */
[----:B------:R-:W-:-:S04]  /*f8c0*/  IMAD.HI.U32 R0, R4, R6, RZ ;  /* 0x0000000604007227 */ /* 0x000fc800078e00ff */
[----:B------:R-:W-:Y:S02]  /*f8d0*/  IMAD.MOV R7, RZ, RZ, -R7 ;  /* 0x000000ffff077224 */ /* 0x000fe400078e0a07 */
[----:B------:R-:W-:Y:S02]  /*f8e0*/  IMAD.MOV R8, RZ, RZ, -R0 ;  /* 0x000000ffff087224 */ /* 0x000fe400078e0a00 */
[----:B------:R-:W-:Y:S01]  /*f8f0*/  @!P2 IMAD.IADD R237, R237, 0x1, -R2 ;  /* 0x00000001ededa824 */ /* 0x000fe200078e0a02 */
[----:B------:R-:W-:Y:S01]  /*f900*/  ISETP.GE.AND P2, PT, R230, RZ, PT ;  /* 0x000000ffe600720c */ /* 0x000fe20003f46270 */
[C---:B------:R-:W-:Y:S02]  /*f910*/  IMAD R0, R2.reuse, R7, R5 ;  /* 0x0000000702007224 */ /* 0x040fe400078e0205 */
[----:B------:R-:W-:Y:S02]  /*f920*/  IMAD R6, R2, R8, R6 ;  /* 0x0000000802067224 */ /* 0x000fe400078e0206 */
[----:B------:R-:W-:-:S02]  /*f930*/  VIADD R247, R3, 0xfd ;  /* 0x000000fd03f77836 */ /* 0x000fc40000000000 */
[----:B------:R-:W-:Y:S01]  /*f940*/  @!P4 IMAD.MOV R227, RZ, RZ, -R227 ;  /* 0x000000ffffe3c224 */ /* 0x000fe200078e0ae3 */
[C---:B------:R-:W-:Y:S01]  /*f950*/  ISETP.GT.U32.AND P4, PT, R2.reuse, R239, PT ;  /* 0x000000ef0200720c */ /* 0x040fe20003f84070 */
[----:B------:R-:W-:Y:S01]  /*f960*/  @!P0 IMAD.MOV R237, RZ, RZ, -R237 ;  /* 0x000000ffffed8224 */ /* 0x000fe200078e0aed */
[C---:B------:R-:W-:Y:S01]  /*f970*/  ISETP.GT.U32.AND P0, PT, R2.reuse, R0, PT ;  /* 0x000000000200720c */ /* 0x040fe20003f04070 */
[--C-:B------:R-:W-:Y:S01]  /*f980*/  @!P5 IMAD.IADD R245, R245, 0x1, -R2.reuse ;  /* 0x00000001f5f5d824 */ /* 0x100fe200078e0a02 */
[C---:B------:R-:W-:Y:S01]  /*f990*/  ISETP.GT.U32.AND P5, PT, R2.reuse, R243, PT ;  /* 0x000000f30200720c */ /* 0x040fe20003fa4070 */
[--C-:B------:R-:W-:Y:S01]  /*f9a0*/  @!P6 IMAD.IADD R241, R241, 0x1, -R2.reuse ;  /* 0x00000001f1f1e824 */ /* 0x100fe200078e0a02 */
[----:B------:R-:W-:Y:S01]  /*f9b0*/  IABS R8, R247 ;  /* 0x000000f700087213 */ /* 0x000fe20000000000 */
[----:B------:R-:W-:Y:S01]  /*f9c0*/  @!P1 IMAD.MOV R235, RZ, RZ, -R235 ;  /* 0x000000ffffeb9224 */ /* 0x000fe200078e0aeb */
[C---:B------:R-:W-:Y:S01]  /*f9d0*/  ISETP.GT.U32.AND P6, PT, R2.reuse, R6, PT ;  /* 0x000000060200720c */ /* 0x040fe20003fc4070 */
[----:B------:R-:W-:Y:S01]  /*f9e0*/  VIADD R230, R3, 0xae ;  /* 0x000000ae03e67836 */ /* 0x000fe20000000000 */
[----:B------:R-:W-:Y:S01]  /*f9f0*/  ISETP.GT.U32.AND P1, PT, R2, R245, PT ;  /* 0x000000f50200720c */ /* 0x000fe20003f24070 */
[----:B------:R-:W-:Y:S01]  /*fa00*/  IMAD.HI.U32 R5, R4, R8, RZ ;  /* 0x0000000804057227 */ /* 0x000fe200078e00ff */
[----:B------:R-:W-:Y:S02]  /*fa10*/  STL [R1+0x201c], R227 ;  /* 0x00201ce301007387 */ /* 0x000fe40000100800 */
[----:B------:R-:W-:Y:S01]  /*fa20*/  IABS R145, R230 ;  /* 0x000000e600917213 */ /* 0x000fe20000000000 */
[----:B------:R-:W-:Y:S01]  /*fa30*/  IMAD.MOV R5, RZ, RZ, -R5 ;  /* 0x000000ffff057224 */ /* 0x000fe200078e0a05 */
[----:B------:R-:W-:Y:S01]  /*fa40*/  STL [R1+0x2020], R229 ;  /* 0x002020e501007387 */ /* 0x000fe20000100800 */
[--C-:B------:R-:W-:Y:S01]  /*fa50*/  @!P4 IMAD.IADD R239, R239, 0x1, -R2.reuse ;  /* 0x00000001efefc824 */ /* 0x100fe200078e0a02 */
[----:B------:R-:W-:Y:S01]  /*fa60*/  ISETP.GE.AND P4, PT, R236, RZ, PT ;  /* 0x000000ffec00720c */ /* 0x000fe20003f86270 */
[--C-:B------:R-:W-:Y:S01]  /*fa70*/  @!P0 IMAD.IADD R0, R0, 0x1, -R2.reuse ;  /* 0x0000000100008824 */ /* 0x100fe200078e0a02 */
[----:B------:R-:W-:Y:S01]  /*fa80*/  ISETP.GE.AND P0, PT, R247, RZ, PT ;  /* 0x000000fff700720c */ /* 0x000fe20003f06270 */
[----:B------:R-:W-:Y:S01]  /*fa90*/  @!P5 IMAD.IADD R243, R243, 0x1, -R2 ;  /* 0x00000001f3f3d824 */ /* 0x000fe200078e0a02 */
[----:B------:R-:W-:Y:S01]  /*faa0*/  ISETP.GE.AND P5, PT, R238, RZ, PT ;  /* 0x000000ffee00720c */ /* 0x000fe20003fa6270 */
[----:B------:R-:W-:Y:S01]  /*fab0*/  IMAD R8, R2, R5, R8 ;  /* 0x0000000502087224 */ /* 0x000fe200078e0208 */
[----:B------:R-:W-:Y:S01]  /*fac0*/  STL [R1+0x2024], R231 ;  /* 0x002024e701007387 */ /* 0x000fe20000100800 */
[----:B------:R-:W-:-:S02]  /*fad0*/  @!P6 IMAD.IADD R6, R6, 0x1, -R2 ;  /* 0x000000010606e824 */ /* 0x000fc400078e0a02 */
[C---:B------:R-:W-:Y:S01]  /*fae0*/  VIADD R247, R3.reuse, 0xfb ;  /* 0x000000fb03f77836 */ /* 0x040fe20000000000 */
[----:B------:R-:W-:Y:S01]  /*faf0*/  STL [R1+0x2028], R233 ;  /* 0x002028e901007387 */ /* 0x000fe20000100800 */
[----:B------:R-:W-:Y:S01]  /*fb00*/  @!P2 IMAD.MOV R239, RZ, RZ, -R239 ;  /* 0x000000ffffefa224 */ /* 0x000fe200078e0aef */
[----:B------:R-:W-:Y:S01]  /*fb10*/  ISETP.GE.AND P2, PT, R246, RZ, PT ;  /* 0x000000fff600720c */ /* 0x000fe20003f46270 */
[----:B------:R-:W-:Y:S01]  /*fb20*/  VIADD R246, R3, 0xfc ;  /* 0x000000fc03f67836 */ /* 0x000fe20000000000 */
[C---:B------:R-:W-:Y:S01]  /*fb30*/  ISETP.GT.U32.AND P6, PT, R2.reuse, R6, PT ;  /* 0x000000060200720c */ /* 0x040fe20003fc4070 */
[----:B------:R-:W-:Y:S01]  /*fb40*/  @!P3 IMAD.MOV R243, RZ, RZ, -R243 ;  /* 0x000000fffff3b224 */ /* 0x000fe200078e0af3 */
[----:B------:R-:W-:Y:S01]  /*fb50*/  IABS R7, R247 ;  /* 0x000000f700077213 */ /* 0x000fe20000000000 */
[----:B------:R-:W-:Y:S01]  /*fb60*/  @!P1 IMAD.IADD R245, R245, 0x1, -R2 ;  /* 0x00000001f5f59824 */ /* 0x000fe200078e0a02 */
[----:B------:R-:W-:Y:S01]  /*fb70*/  ISETP.GT.U32.AND P3, PT, R2, R8, PT ;  /* 0x000000080200720c */ /* 0x000fe20003f64070 */
[----:B------:R-:W-:Y:S01]  /*fb80*/  @!P4 IMAD.MOV R241, RZ, RZ, -R241 ;  /* 0x000000fffff1c224 */ /* 0x000fe200078e0af1 */
[----:B------:R-:W-:Y:S01]  /*fb90*/  ISETP.GE.AND P1, PT, R244, RZ, PT ;  /* 0x000000fff400720c */ /* 0x000fe20003f26270 */
[----:B------:R-:W-:Y:S01]  /*fba0*/  IMAD.HI.U32 R11, R4, R7, RZ ;  /* 0x00000007040b7227 */ /* 0x000fe200078e00ff */
[----:B------:R-:W-:Y:S01]  /*fbb0*/  IABS R10, R246 ;  /* 0x000000f6000a7213 */ /* 0x000fe20000000000 */
[----:B------:R-:W-:Y:S01]  /*fbc0*/  STL [R1+0x202c], R235 ;  /* 0x00202ceb01007387 */ /* 0x000fe20000100800 */
[----:B------:R-:W-:Y:S01]  /*fbd0*/  ISETP.GT.U32.AND P4, PT, R2, R0, PT ;  /* 0x000000000200720c */ /* 0x000fe20003f84070 */
[----:B------:R-:W-:-:S02]  /*fbe0*/  IMAD.MOV R11, RZ, RZ, -R11 ;  /* 0x000000ffff0b7224 */ /* 0x000fc400078e0a0b */
[----:B------:R-:W-:Y:S01]  /*fbf0*/  IMAD.HI.U32 R5, R4, R10, RZ ;  /* 0x0000000a04057227 */ /* 0x000fe200078e00ff */
[----:B------:R-:W-:Y:S03]  /*fc00*/  STL [R1+0x2030], R237 ;  /* 0x002030ed01007387 */ /* 0x000fe60000100800 */
[----:B------:R-:W-:Y:S01]  /*fc10*/  @!P2 IMAD.MOV R245, RZ, RZ, -R245 ;  /* 0x000000fffff5a224 */ /* 0x000fe200078e0af5 */
[----:B------:R-:W-:Y:S01]  /*fc20*/  ISETP.GE.AND P2, PT, R246, RZ, PT ;  /* 0x000000fff600720c */ /* 0x000fe20003f46270 */
[----:B------:R-:W-:Y:S01]  /*fc30*/  IMAD.MOV R5, RZ, RZ, -R5 ;  /* 0x000000ffff057224 */ /* 0x000fe200078e0a05 */
[----:B------:R-:W-:Y:S01]  /*fc40*/  STL [R1+0x2034], R239 ;  /* 0x002034ef01007387 */ /* 0x000fe20000100800 */
[--C-:B------:R-:W-:Y:S02]  /*fc50*/  @!P6 IMAD.IADD R6, R6, 0x1, -R2.reuse ;  /* 0x000000010606e824 */ /* 0x100fe400078e0a02 */
[----:B------:R-:W-:Y:S01]  /*fc60*/  VIADD R246, R3, 0xf9 ;  /* 0x000000f903f67836 */ /* 0x000fe20000000000 */
[----:B------:R-:W-:Y:S01]  /*fc70*/  STL [R1+0x2038], R241 ;  /* 0x002038f101007387 */ /* 0x000fe20000100800 */
[----:B------:R-:W-:-:S02]  /*fc80*/  @!P3 IMAD.IADD R8, R8, 0x1, -R2 ;  /* 0x000000010808b824 */ /* 0x000fc400078e0a02 */
[C---:B------:R-:W-:Y:S01]  /*fc90*/  IMAD R11, R2.reuse, R11, R7 ;  /* 0x0000000b020b7224 */ /* 0x040fe200078e0207 */
[----:B------:R-:W-:Y:S01]  /*fca0*/  IABS R15, R246 ;  /* 0x000000f6000f7213 */ /* 0x000fe20000000000 */
[C---:B------:R-:W-:Y:S01]  /*fcb0*/  IMAD R10, R2.reuse, R5, R10 ;  /* 0x00000005020a7224 */ /* 0x040fe200078e020a */
[C---:B------:R-:W-:Y:S01]  /*fcc0*/  ISETP.GT.U32.AND P3, PT, R2.reuse, R8, PT ;  /* 0x000000080200720c */ /* 0x040fe20003f64070 */
[----:B------:R-:W-:Y:S01]  /*fcd0*/  @!P1 IMAD.MOV R6, RZ, RZ, -R6 ;  /* 0x000000ffff069224 */ /* 0x000fe200078e0a06 */
[----:B------:R-:W-:Y:S01]  /*fce0*/  ISETP.GT.U32.AND P1, PT, R2, R11, PT ;  /* 0x0000000b0200720c */ /* 0x000fe20003f24070 */
[----:B------:R-:W-:Y:S01]  /*fcf0*/  @!P4 IMAD.IADD R0, R0, 0x1, -R2 ;  /* 0x000000010000c824 */ /* 0x000fe200078e0a02 */
[----:B------:R-:W-:Y:S01]  /*fd00*/  ISETP.GE.AND P4, PT, R247, RZ, PT ;  /* 0x000000fff700720c */ /* 0x000fe20003f86270 */
[C---:B------:R-:W-:Y:S01]  /*fd10*/  VIADD R247, R3.reuse, 0xfa ;  /* 0x000000fa03f77836 */ /* 0x040fe20000000000 */
[----:B------:R-:W-:Y:S01]  /*fd20*/  ISETP.GT.U32.AND P6, PT, R2, R10, PT ;  /* 0x0000000a0200720c */ /* 0x000fe20003fc4070 */
[----:B------:R-:W-:Y:S01]  /*fd30*/  IMAD.HI.U32 R5, R4, R15, RZ ;  /* 0x0000000f04057227 */ /* 0x000fe200078e00ff */
[----:B------:R-:W-:Y:S02]  /*fd40*/  STL [R1+0x203c], R243 ;  /* 0x00203cf301007387 */ /* 0x000fe40000100800 */
[----:B------:R-:W-:Y:S01]  /*fd50*/  IABS R13, R247 ;  /* 0x000000f7000d7213 */ /* 0x000fe20000000000 */
[----:B------:R-:W-:Y:S01]  /*fd60*/  IMAD.MOV R5, RZ, RZ, -R5 ;  /* 0x000000ffff057224 */ /* 0x000fe200078e0a05 */
[----:B------:R-:W-:Y:S01]  /*fd70*/  STL [R1+0x2040], R245 ;  /* 0x002040f501007387 */ /* 0x000fe20000100800 */
[----:B------:R-:W-:-:S02]  /*fd80*/  VIADD R238, R3, 0xf7 ;  /* 0x000000f703ee7836 */ /* 0x000fc40000000000 */
[--C-:B------:R-:W-:Y:S01]  /*fd90*/  @!P3 IMAD.IADD R8, R8, 0x1, -R2.reuse ;  /* 0x000000010808b824 */ /* 0x100fe200078e0a02 */
[----:B------:R-:W-:Y:S01]  /*fda0*/  ISETP.GE.AND P3, PT, R246, RZ, PT ;  /* 0x000000fff600720c */ /* 0x000fe20003f66270 */
[----:B------:R-:W-:Y:S01]  /*fdb0*/  IMAD R15, R2, R5, R15 ;  /* 0x00000005020f7224 */ /* 0x000fe200078e020f */
[----:B------:R-:W-:Y:S01]  /*fdc0*/  IABS R19, R238 ;  /* 0x000000ee00137213 */ /* 0x000fe20000000000 */
[----:B------:R-:W-:Y:S02]  /*fdd0*/  @!P1 IMAD.IADD R11, R11, 0x1, -R2 ;  /* 0x000000010b0b9824 */ /* 0x000fe400078e0a02 */
[----:B------:R-:W-:-:S03]  /*fde0*/  IMAD.HI.U32 R7, R4, R13, RZ ;  /* 0x0000000d04077227 */ /* 0x000fc600078e00ff */
[----:B------:R-:W-:Y:S01]  /*fdf0*/  ISETP.GT.U32.AND P1, PT, R2, R11, PT ;  /* 0x0000000b0200720c */ /* 0x000fe20003f24070 */
[----:B------:R-:W-:Y:S01]  /*fe00*/  @!P5 IMAD.MOV R0, RZ, RZ, -R0 ;  /* 0x000000ffff00d224 */ /* 0x000fe200078e0a00 */
[----:B------:R-:W-:Y:S01]  /*fe10*/  ISETP.GE.AND P5, PT, R247, RZ, PT ;  /* 0x000000fff700720c */ /* 0x000fe20003fa6270 */
[----:B------:R-:W-:Y:S02]  /*fe20*/  @!P6 IMAD.IADD R10, R10, 0x1, -R2 ;  /* 0x000000010a0ae824 */ /* 0x000fe400078e0a02 */
[----:B------:R-:W-:Y:S01]  /*fe30*/  @!P0 IMAD.MOV R8, RZ, RZ, -R8 ;  /* 0x000000ffff088224 */ /* 0x000fe200078e0a08 */
[C---:B------:R-:W-:Y:S01]  /*fe40*/  ISETP.GT.U32.AND P0, PT, R2.reuse, R15, PT ;  /* 0x0000000f0200720c */ /* 0x040fe20003f04070 */
[----:B------:R-:W-:Y:S01]  /*fe50*/  IMAD.MOV R7, RZ, RZ, -R7 ;  /* 0x000000ffff077224 */ /* 0x000fe200078e0a07 */
[C---:B------:R-:W-:Y:S01]  /*fe60*/  ISETP.GT.U32.AND P6, PT, R2.reuse, R10, PT ;  /* 0x0000000a0200720c */ /* 0x040fe20003fc4070 */
[----:B------:R-:W-:Y:S01]  /*fe70*/  VIADD R247, R3, 0xf8 ;  /* 0x000000f803f77836 */ /* 0x000fe20000000000 */
[----:B------:R-:W-:Y:S01]  /*fe80*/  STL [R1+0x2044], R0 ;  /* 0x0020440001007387 */ /* 0x000fe20000100800 */
[----:B------:R-:W-:-:S02]  /*fe90*/  IMAD R13, R2, R7, R13 ;  /* 0x00000007020d7224 */ /* 0x000fc400078e020d */
[C---:B------:R-:W-:Y:S01]  /*fea0*/  IMAD.HI.U32 R7, R4.reuse, R19, RZ ;  /* 0x0000001304077227 */ /* 0x040fe200078e00ff */
[----:B------:R-:W-:Y:S01]  /*feb0*/  IABS R17, R247 ;  /* 0x000000f700117213 */ /* 0x000fe20000000000 */
[----:B------:R-:W-:Y:S02]  /*fec0*/  STL [R1+0x2048], R6 ;  /* 0x0020480601007387 */ /* 0x000fe40000100800 */
[----:B------:R-:W-:Y:S02]  /*fed0*/  IMAD.MOV R7, RZ, RZ, -R7 ;  /* 0x000000ffff077224 */ /* 0x000fe400078e0a07 */
[----:B------:R-:W-:Y:S01]  /*fee0*/  VIADD R244, R3, 0xf6 ;  /* 0x000000f603f47836 */ /* 0x000fe20000000000 */
[----:B------:R-:W-:Y:S01]  /*fef0*/  STL [R1+0x204c], R8 ;  /* 0x00204c0801007387 */ /* 0x000fe20000100800 */
[----:B------:R-:W-:-:S03]  /*ff00*/  IMAD.HI.U32 R5, R4, R17, RZ ;  /* 0x0000001104057227 */ /* 0x000fc600078e00ff */
[----:B------:R-:W-:Y:S01]  /*ff10*/  IABS R21, R244 ;  /* 0x000000f400157213 */ /* 0x000fe20000000000 */
[----:B------:R-:W-:Y:S02]  /*ff20*/  IMAD R19, R2, R7, R19 ;  /* 0x0000000702137224 */ /* 0x000fe400078e0213 */
[--C-:B------:R-:W-:Y:S02]  /*ff30*/  @!P1 IMAD.IADD R11, R11, 0x1, -R2.reuse ;  /* 0x000000010b0b9824 */ /* 0x100fe400078e0a02 */
[--C-:B------:R-:W-:Y:S02]  /*ff40*/  @!P0 IMAD.IADD R15, R15, 0x1, -R2.reuse ;  /* 0x000000010f0f8824 */ /* 0x100fe400078e0a02 */
[----:B------:R-:W-:Y:S02]  /*ff50*/  IMAD.MOV R5, RZ, RZ, -R5 ;  /* 0x000000ffff057224 */ /* 0x000fe400078e0a05 */
[----:B------:R-:W-:Y:S01]  /*ff60*/  @!P6 IMAD.IADD R10, R10, 0x1, -R2 ;  /* 0x000000010a0ae824 */ /* 0x000fe200078e0a02 */
[C---:B------:R-:W-:Y:S01]  /*ff70*/  ISETP.GT.U32.AND P6, PT, R2.reuse, R13, PT ;  /* 0x0000000d0200720c */ /* 0x040fe20003fc4070 */
[----:B------:R-:W-:Y:S01]  /*ff80*/  @!P4 IMAD.MOV R11, RZ, RZ, -R11 ;  /* 0x000000ffff0bc224 */ /* 0x000fe200078e0a0b */
[C---:B------:R-:W-:Y:S01]  /*ff90*/  ISETP.GT.U32.AND P0, PT, R2.reuse, R15, PT ;  /* 0x0000000f0200720c */ /* 0x040fe20003f04070 */
[C---:B------:R-:W-:Y:S01]  /*ffa0*/  IMAD R17, R2.reuse, R5, R17 ;  /* 0x0000000502117224 */ /* 0x040fe200078e0211 */
[----:B------:R-:W-:Y:S01]  /*ffb0*/  ISETP.GT.U32.AND P4, PT, R2, R19, PT ;  /* 0x000000130200720c */ /* 0x000fe20003f84070 */
[----:B------:R-:W-:-:S03]  /*ffc0*/  IMAD.HI.U32 R5, R4, R21, RZ ;  /* 0x0000001504057227 */ /* 0x000fc600078e00ff */
[C---:B------:R-:W-:Y:S01]  /*ffd0*/  ISETP.GT.U32.AND P1, PT, R2.reuse, R17, PT ;  /* 0x000000110200720c */ /* 0x040fe20003f24070 */
[----:B------:R-:W-:Y:S02]  /*ffe0*/  IMAD.MOV R5, RZ, RZ, -R5 ;  /* 0x000000ffff057224 */ /* 0x000fe400078e0a05 */
[----:B------:R-:W-:Y:S02]  /*fff0*/  VIADD R246, R3, 0xf5 ;  /* 0x000000f503f67836 */ /* 0x000fe40000000000 */
[C---:B------:R-:W-:Y:S02]  /*10000*/  IMAD R21, R2.reuse, R5, R21 ;  /* 0x0000000502157224 */ /* 0x040fe400078e0215 */
[--C-:B------:R-:W-:Y:S01]  /*10010*/  @!P6 IMAD.IADD R13, R13, 0x1, -R2.reuse ;  /* 0x000000010d0de824 */ /* 0x100fe200078e0a02 */
[----:B------:R-:W-:Y:S01]  /*10020*/  IABS R23, R246 ;  /* 0x000000f600177213 */ /* 0x000fe20000000000 */
[--C-:B------:R-:W-:Y:S01]  /*10030*/  @!P0 IMAD.IADD R15, R15, 0x1, -R2.reuse ;  /* 0x000000010f0f8824 */ /* 0x100fe200078e0a02 */
[C---:B------:R-:W-:Y:S01]  /*10040*/  ISETP.GT.U32.AND P0, PT, R2.reuse, R21, PT ;  /* 0x000000150200720c */ /* 0x040fe20003f04070 */
[----:B------:R-:W-:Y:S01]  /*10050*/  @!P4 IMAD.IADD R19, R19, 0x1, -R2 ;  /* 0x000000011313c824 */ /* 0x000fe200078e0a02 */
[----:B------:R-:W-:Y:S01]  /*10060*/  ISETP.GT.U32.AND P6, PT, R2, R13, PT ;  /* 0x0000000d0200720c */ /* 0x000fe20003fc4070 */
[----:B------:R-:W-:-:S03]  /*10070*/  IMAD.HI.U32 R5, R4, R23, RZ ;  /* 0x0000001704057227 */ /* 0x000fc600078e00ff */
[----:B------:R-:W-:Y:S01]  /*10080*/  ISETP.GT.U32.AND P4, PT, R2, R19, PT ;  /* 0x000000130200720c */ /* 0x000fe20003f84070 */
[----:B------:R-:W-:Y:S02]  /*10090*/  IMAD.MOV R5, RZ, RZ, -R5 ;  /* 0x000000ffff057224 */ /* 0x000fe400078e0a05 */
[----:B------:R-:W-:Y:S01]  /*100a0*/  @!P3 IMAD.MOV R15, RZ, RZ, -R15 ;  /* 0x000000ffff0fb224 */ /* 0x000fe200078e0a0f */
[----:B------:R-:W-:Y:S01]  /*100b0*/  ISETP.GE.AND P3, PT, R246, RZ, PT ;  /* 0x000000fff600720c */ /* 0x000fe20003f66270 */
[----:B------:R-:W-:Y:S02]  /*100c0*/  VIADD R246, R3, 0xf3 ;  /* 0x000000f303f67836 */ /* 0x000fe40000000000 */
[----:B------:R-:W-:Y:S02]  /*100d0*/  @!P0 IMAD.IADD R21, R21, 0x1, -R2 ;  /* 0x0000000115158824 */ /* 0x000fe400078e0a02 */
[C---:B------:R-:W-:Y:S01]  /*100e0*/  IMAD R23, R2.reuse, R5, R23 ;  /* 0x0000000502177224 */ /* 0x040fe200078e0217 */
[----:B------:R-:W-:Y:S01]  /*100f0*/  IABS R27, R246 ;  /* 0x000000f6001b7213 */ /* 0x000fe20000000000 */
[----:B------:R-:W-:Y:S01]  /*10100*/  @!P2 IMAD.MOV R10, RZ, RZ, -R10 ;  /* 0x000000ffff0aa224 */ /* 0x000fe200078e0a0a */
[----:B------:R-:W-:Y:S01]  /*10110*/  ISETP.GE.AND P2, PT, R247, RZ, PT ;  /* 0x000000fff700720c */ /* 0x000fe20003f46270 */
[----:B------:R-:W-:Y:S01]  /*10120*/  VIADD R247, R3, 0xf4 ;  /* 0x000000f403f77836 */ /* 0x000fe20000000000 */
[----:B------:R-:W-:Y:S01]  /*10130*/  ISETP.GT.U32.AND P0, PT, R2, R21, PT ;  /* 0x000000150200720c */ /* 0x000fe20003f04070 */
[--C-:B------:R-:W-:Y:S01]  /*10140*/  @!P6 IMAD.IADD R13, R13, 0x1, -R2.reuse ;  /* 0x000000010d0de824 */ /* 0x100fe200078e0a02 */
[----:B------:R-:W-:Y:S01]  /*10150*/  ISETP.GE.AND P6, PT, R238, RZ, PT ;  /* 0x000000ffee00720c */ /* 0x000fe20003fc6270 */
[--C-:B------:R-:W-:Y:S01]  /*10160*/  @!P4 IMAD.IADD R19, R19, 0x1, -R2.reuse ;  /* 0x000000011313c824 */ /* 0x100fe200078e0a02 */
[----:B------:R-:W-:Y:S01]  /*10170*/  ISETP.GT.U32.AND P4, PT, R2, R23, PT ;  /* 0x000000170200720c */ /* 0x000fe20003f84070 */
[----:B------:R-:W-:Y:S01]  /*10180*/  @!P1 IMAD.IADD R17, R17, 0x1, -R2 ;  /* 0x0000000111119824 */ /* 0x000fe200078e0a02 */
[----:B------:R-:W-:Y:S01]  /*10190*/  IABS R25, R247 ;  /* 0x000000f700197213 */ /* 0x000fe20000000000 */
[----:B------:R-:W-:Y:S01]  /*101a0*/  @!P5 IMAD.MOV R13, RZ, RZ, -R13 ;  /* 0x000000ffff0dd224 */ /* 0x000fe200078e0a0d */
[----:B------:R-:W-:Y:S01]  /*101b0*/  ISETP.GE.AND P5, PT, R244, RZ, PT ;  /* 0x000000fff400720c */ /* 0x000fe20003fa6270 */
[----:B------:R-:W-:Y:S01]  /*101c0*/  IMAD.HI.U32 R5, R4, R27, RZ ;  /* 0x0000001b04057227 */ /* 0x000fe200078e00ff */
[----:B------:R-:W-:Y:S01]  /*101d0*/  ISETP.GT.U32.AND P1, PT, R2, R17, PT ;  /* 0x000000110200720c */ /* 0x000fe20003f24070 */
[----:B------:R-:W-:Y:S02]  /*101e0*/  STL [R1+0x2050], R10 ;  /* 0x0020500a01007387 */ /* 0x000fe40000100800 */
[----:B------:R-:W-:-:S02]  /*101f0*/  IMAD.HI.U32 R7, R4, R25, RZ ;  /* 0x0000001904077227 */ /* 0x000fc400078e00ff */
[----:B------:R-:W-:Y:S02]  /*10200*/  STL [R1+0x2054], R11 ;  /* 0x0020540b01007387 */ /* 0x000fe40000100800 */
[----:B------:R-:W-:Y:S02]  /*10210*/  IMAD.MOV R5, RZ, RZ, -R5 ;  /* 0x000000ffff057224 */ /* 0x000fe400078e0a05 */
[----:B------:R-:W-:Y:S01]  /*10220*/  IMAD.MOV R7, RZ, RZ, -R7 ;  /* 0x000000ffff077224 */ /* 0x000fe200078e0a07 */
[----:B------:R-:W-:Y:S01]  /*10230*/  STL [R1+0x2058], R13 ;  /* 0x0020580d01007387 */ /* 0x000fe20000100800 */
[--C-:B------:R-:W-:Y:S02]  /*10240*/  @!P0 IMAD.IADD R21, R21, 0x1, -R2.reuse ;  /* 0x0000000115158824 */ /* 0x100fe400078e0a02 */
[----:B------:R-:W-:Y:S01]  /*10250*/  IMAD R27, R2, R5, R27 ;  /* 0x00000005021b7224 */ /* 0x000fe200078e021b */
[----:B------:R-:W-:Y:S01]  /*10260*/  STL [R1+0x205c], R15 ;  /* 0x00205c0f01007387 */ /* 0x000fe20000100800 */
[----:B------:R-:W-:-:S02]  /*10270*/  @!P4 IMAD.IADD R23, R23, 0x1, -R2 ;  /* 0x000000011717c824 */ /* 0x000fc400078e0a02 */
        /* <DEDUP_REMOVED lines=8> */
[----:B------:R-:W-:Y:S01]  /*10300*/  IABS R31, R238 ;  /* 0x000000ee001f7213 */ /* 0x000fe20000000000 */
[----:B------:R-:W-:Y:S01]  /*10310*/  @!P6 IMAD.MOV R19, RZ, RZ, -R19 ;  /* 0x000000ffff13e224 */ /* 0x000fe200078e0a13 */
[----:B------:R-:W-:Y:S01]  /*10320*/  ISETP.GT.U32.AND P6, PT, R2, R25, PT ;  /* 0x000000190200720c */ /* 0x000fe20003fc4070 */
[----:B------:R-:W-:Y:S01]  /*10330*/  VIADD R244, R3, 0xef ;  /* 0x000000ef03f47836 */ /* 0x000fe20000000000 */
[----:B------:R-:W-:Y:S01]  /*10340*/  IABS R29, R247 ;  /* 0x000000f7001d7213 */ /* 0x000fe20000000000 */
[----:B------:R-:W-:Y:S01]  /*10350*/  IMAD.HI.U32 R5, R4, R31, RZ ;  /* 0x0000001f04057227 */ /* 0x000fe200078e00ff */
[----:B------:R-:W-:-:S02]  /*10360*/  ISETP.GE.AND P0, PT, R247, RZ, PT ;  /* 0x000000fff700720c */ /* 0x000fc40003f06270 */
[----:B------:R-:W-:Y:S01]  /*10370*/  IABS R35, R244 ;  /* 0x000000f400237213 */ /* 0x000fe20000000000 */
[----:B------:R-:W-:Y:S02]  /*10380*/  VIADD R247, R3, 0xf0 ;  /* 0x000000f003f77836 */ /* 0x000fe40000000000 */
[----:B------:R-:W-:-:S03]  /*10390*/  IMAD.HI.U32 R7, R4, R29, RZ ;  /* 0x0000001d04077227 */ /* 0x000fc600078e00ff */
[----:B------:R-:W-:Y:S01]  /*103a0*/  IABS R33, R247 ;  /* 0x000000f700217213 */ /* 0x000fe20000000000 */
[----:B------:R-:W-:Y:S02]  /*103b0*/  IMAD.MOV R5, RZ, RZ, -R5 ;  /* 0x000000ffff057224 */ /* 0x000fe400078e0a05 */
[--C-:B------:R-:W-:Y:S02]  /*103c0*/  @!P4 IMAD.IADD R23, R23, 0x1, -R2.reuse ;  /* 0x000000011717c824 */ /* 0x100fe400078e0a02 */
[--C-:B------:R-:W-:Y:S01]  /*103d0*/  @!P5 IMAD.IADD R27, R27, 0x1, -R2.reuse ;  /* 0x000000011b1bd824 */ /* 0x100fe200078e0a02 */
[----:B------:R-:W-:Y:S01]  /*103e0*/  ISETP.GE.AND P5, PT, R238, RZ, PT ;  /* 0x000000ffee00720c */ /* 0x000fe20003fa6270 */
[----:B------:R-:W-:Y:S02]  /*103f0*/  @!P6 IMAD.IADD R25, R25, 0x1, -R2 ;  /* 0x000000011919e824 */ /* 0x000fe400078e0a02 */
[----:B------:R-:W-:Y:S02]  /*10400*/  IMAD.MOV R7, RZ, RZ, -R7 ;  /* 0x000000ffff077224 */ /* 0x000fe400078e0a07 */
[C---:B------:R-:W-:Y:S01]  /*10410*/  IMAD R31, R2.reuse, R5, R31 ;  /* 0x00000005021f7224 */ /* 0x040fe200078e021f */
[C---:B------:R-:W-:Y:S01]  /*10420*/  ISETP.GT.U32.AND P6, PT, R2.reuse, R25, PT ;  /* 0x000000190200720c */ /* 0x040fe20003fc4070 */
[----:B------:R-:W-:Y:S01]  /*10430*/  @!P3 IMAD.MOV R23, RZ, RZ, -R23 ;  /* 0x000000ffff17b224 */ /* 0x000fe200078e0a17 */
[----:B------:R-:W-:Y:S01]  /*10440*/  ISETP.GT.U32.AND P3, PT, R2, R27, PT ;  /* 0x0000001b0200720c */ /* 0x000fe20003f64070 */
[----:B------:R-:W-:-:S04]  /*10450*/  IMAD.HI.U32 R5, R4, R33, RZ ;  /* 0x0000002104057227 */ /* 0x000fc800078e00ff */
[----:B------:R-:W-:Y:S01]  /*10460*/  @!P2 IMAD.MOV R17, RZ, RZ, -R17 ;  /* 0x000000ffff11a224 */ /* 0x000fe200078e0a11 */
[----:B------:R-:W-:Y:S01]  /*10470*/  ISETP.GE.AND P2, PT, R246, RZ, PT ;  /* 0x000000fff600720c */ /* 0x000fe20003f46270 */
[----:B------:R-:W-:Y:S02]  /*10480*/  IMAD R29, R2, R7, R29 ;  /* 0x00000007021d7224 */ /* 0x000fe400078e021d */
[----:B------:R-:W-:Y:S01]  /*10490*/  IMAD.MOV R9, RZ, RZ, -R5 ;  /* 0x000000ffff097224 */ /* 0x000fe200078e0a05 */
[----:B------:R-:W-:Y:S01]  /*104a0*/  STL [R1+0x2060], R17 ;  /* 0x0020601101007387 */ /* 0x000fe20000100800 */
[----:B------:R-:W-:Y:S01]  /*104b0*/  IMAD.HI.U32 R5, R4, R35, RZ ;  /* 0x0000002304057227 */ /* 0x000fe200078e00ff */
[C---:B------:R-:W-:Y:S02]  /*104c0*/  ISETP.GT.U32.AND P4, PT, R2.reuse, R29, PT ;  /* 0x0000001d0200720c */ /* 0x040fe40003f84070 */
[----:B------:R-:W-:Y:S01]  /*104d0*/  STL [R1+0x2064], R19 ;  /* 0x0020641301007387 */ /* 0x000fe20000100800 */
[----:B------:R-:W-:-:S02]  /*104e0*/  IMAD R33, R2, R9, R33 ;  /* 0x0000000902217224 */ /* 0x000fc400078e0221 */
[----:B------:R-:W-:Y:S01]  /*104f0*/  IMAD.MOV R5, RZ, RZ, -R5 ;  /* 0x000000ffff057224 */ /* 0x000fe200078e0a05 */
[----:B------:R-:W-:Y:S01]  /*10500*/  STL [R1+0x2068], R21 ;  /* 0x0020681501007387 */ /* 0x000fe20000100800 */
[--C-:B------:R-:W-:Y:S01]  /*10510*/  @!P3 IMAD.IADD R27, R27, 0x1, -R2.reuse ;  /* 0x000000011b1bb824 */ /* 0x100fe200078e0a02 */
[C---:B------:R-:W-:Y:S01]  /*10520*/  ISETP.GT.U32.AND P3, PT, R2.reuse, R33, PT ;  /* 0x000000210200720c */ /* 0x040fe20003f64070 */
[C---:B------:R-:W-:Y:S01]  /*10530*/  IMAD R35, R2.reuse, R5, R35 ;  /* 0x0000000502237224 */ /* 0x040fe200078e0223 */
[----:B------:R-:W-:Y:S01]  /*10540*/  STL [R1+0x206c], R23 ;  /* 0x00206c1701007387 */ /* 0x000fe20000100800 */
[----:B------:R-:W-:Y:S02]  /*10550*/  VIADD R246, R3, 0xee ;  /* 0x000000ee03f67836 */ /* 0x000fe40000000000 */
[--C-:B------:R-:W-:Y:S01]  /*10560*/  @!P6 IMAD.IADD R25, R25, 0x1, -R2.reuse ;  /* 0x000000011919e824 */ /* 0x100fe200078e0a02 */
[C---:B------:R-:W-:Y:S01]  /*10570*/  ISETP.GT.U32.AND P6, PT, R2.reuse, R31, PT ;  /* 0x0000001f0200720c */ /* 0x040fe20003fc4070 */
[----:B------:R-:W-:Y:S01]  /*10580*/  @!P2 IMAD.MOV R27, RZ, RZ, -R27 ;  /* 0x000000ffff1ba224 */ /* 0x000fe200078e0a1b */
[----:B------:R-:W-:Y:S01]  /*10590*/  ISETP.GT.U32.AND P2, PT, R2, R35, PT ;  /* 0x000000230200720c */ /* 0x000fe20003f44070 */
[----:B------:R-:W-:Y:S01]  /*105a0*/  @!P4 IMAD.IADD R29, R29, 0x1, -R2 ;  /* 0x000000011d1dc824 */ /* 0x000fe200078e0a02 */
[----:B------:R-:W-:Y:S01]  /*105b0*/  IABS R37, R246 ;  /* 0x000000f600257213 */ /* 0x000fe20000000000 */
[----:B------:R-:W-:Y:S01]  /*105c0*/  VIADD R236, R3, 0xec ;  /* 0x000000ec03ec7836 */ /* 0x000fe20000000000 */
[----:B------:R-:W-:Y:S01]  /*105d0*/  ISETP.GE.AND P4, PT, R247, RZ, PT ;  /* 0x000000fff700720c */ /* 0x000fe20003f86270 */
[----:B------:R-:W-:-:S02]  /*105e0*/  VIADD R247, R3, 0xed ;  /* 0x000000ed03f77836 */ /* 0x000fc40000000000 */
[----:B------:R-:W-:Y:S01]  /*105f0*/  IMAD.HI.U32 R7, R4, R37, RZ ;  /* 0x0000002504077227 */ /* 0x000fe200078e00ff */
[----:B------:R-:W-:Y:S02]  /*10600*/  IABS R41, R236 ;  /* 0x000000ec00297213 */ /* 0x000fe40000000000 */
[----:B------:R-:W-:Y:S01]  /*10610*/  IABS R39, R247 ;  /* 0x000000f700277213 */ /* 0x000fe20000000000 */
[--C-:B------:R-:W-:Y:S01]  /*10620*/  @!P3 IMAD.IADD R33, R33, 0x1, -R2.reuse ;  /* 0x000000012121b824 */ /* 0x100fe200078e0a02 */
[----:B------:R-:W-:Y:S01]  /*10630*/  ISETP.GE.AND P3, PT, R246, RZ, PT ;  /* 0x000000fff600720c */ /* 0x000fe20003f66270 */
[----:B------:R-:W-:Y:S02]  /*10640*/  IMAD.MOV R7, RZ, RZ, -R7 ;  /* 0x000000ffff077224 */ /* 0x000fe400078e0a07 */
[--C-:B------:R-:W-:Y:S01]  /*10650*/  @!P6 IMAD.IADD R31, R31, 0x1, -R2.reuse ;  /* 0x000000011f1fe824 */ /* 0x100fe200078e0a02 */
[C---:B------:R-:W-:Y:S01]  /*10660*/  ISETP.GT.U32.AND P6, PT, R2.reuse, R29, PT ;  /* 0x0000001d0200720c */ /* 0x040fe20003fc4070 */
[----:B------:R-:W-:Y:S01]  /*10670*/  @!P2 IMAD.IADD R35, R35, 0x1, -R2 ;  /* 0x000000012323a824 */ /* 0x000fe200078e0a02 */
[C---:B------:R-:W-:Y:S01]  /*10680*/  ISETP.GT.U32.AND P2, PT, R2.reuse, R33, PT ;  /* 0x000000210200720c */ /* 0x040fe20003f44070 */
[----:B------:R-:W-:-:S02]  /*10690*/  IMAD R37, R2, R7, R37 ;  /* 0x0000000702257224 */ /* 0x000fc400078e0225 */
[----:B------:R-:W-:-:S04]  /*106a0*/  IMAD.HI.U32 R7, R4, R39, RZ ;  /* 0x0000002704077227 */ /* 0x000fc800078e00ff */
[----:B------:R-:W-:Y:S02]  /*106b0*/  IMAD.MOV R7, RZ, RZ, -R7 ;  /* 0x000000ffff077224 */ /* 0x000fe400078e0a07 */
[----:B------:R-:W-:Y:S02]  /*106c0*/  VIADD R238, R3, 0xeb ;  /* 0x000000eb03ee7836 */ /* 0x000fe40000000000 */
[----:B------:R-:W-:-:S03]  /*106d0*/  IMAD.HI.U32 R5, R4, R41, RZ ;  /* 0x0000002904057227 */ /* 0x000fc600078e00ff */
[----:B------:R-:W-:Y:S01]  /*106e0*/  IABS R42, R238 ;  /* 0x000000ee002a7213 */ /* 0x000fe20000000000 */
[C---:B------:R-:W-:Y:S02]  /*106f0*/  IMAD R39, R2.reuse, R7, R39 ;  /* 0x0000000702277224 */ /* 0x040fe400078e0227 */
[----:B------:R-:W-:Y:S02]  /*10700*/  IMAD.MOV R5, RZ, RZ, -R5 ;  /* 0x000000ffff057224 */ /* 0x000fe400078e0a05 */
[--C-:B------:R-:W-:Y:S01]  /*10710*/  @!P6 IMAD.IADD R29, R29, 0x1, -R2.reuse ;  /* 0x000000011d1de824 */ /* 0x100fe200078e0a02 */
[C---:B------:R-:W-:Y:S01]  /*10720*/  ISETP.GT.U32.AND P6, PT, R2.reuse, R37, PT ;  /* 0x000000250200720c */ /* 0x040fe20003fc4070 */
[----:B------:R-:W-:Y:S01]  /*10730*/  @!P2 IMAD.IADD R33, R33, 0x1, -R2 ;  /* 0x000000012121a824 */ /* 0x000fe200078e0a02 */
[C---:B------:R-:W-:Y:S01]  /*10740*/  ISETP.GT.U32.AND P2, PT, R2.reuse, R39, PT ;  /* 0x000000270200720c */ /* 0x040fe20003f44070 */
[C---:B------:R-:W-:Y:S02]  /*10750*/  IMAD R41, R2.reuse, R5, R41 ;  /* 0x0000000502297224 */ /* 0x040fe400078e0229 */
[----:B------:R-:W-:Y:S01]  /*10760*/  @!P0 IMAD.MOV R29, RZ, RZ, -R29 ;  /* 0x000000ffff1d8224 */ /* 0x000fe200078e0a1d */
[----:B------:R-:W-:Y:S01]  /*10770*/  ISETP.GT.U32.AND P0, PT, R2, R35, PT ;  /* 0x000000230200720c */ /* 0x000fe20003f04070 */
[----:B------:R-:W-:-:S04]  /*10780*/  IMAD.HI.U32 R5, R4, R42, RZ ;  /* 0x0000002a04057227 */ /* 0x000fc800078e00ff */
[----:B------:R-:W-:Y:S01]  /*10790*/  @!P1 IMAD.MOV R25, RZ, RZ, -R25 ;  /* 0x000000ffff199224 */ /* 0x000fe200078e0a19 */
[C---:B------:R-:W-:Y:S01]  /*107a0*/  ISETP.GT.U32.AND P1, PT, R2.reuse, R31, PT ;  /* 0x0000001f0200720c */ /* 0x040fe20003f24070 */
[----:B------:R-:W-:Y:S02]  /*107b0*/  IMAD.MOV R5, RZ, RZ, -R5 ;  /* 0x000000ffff057224 */ /* 0x000fe400078e0a05 */
[----:B------:R-:W-:Y:S01]  /*107c0*/  VIADD R246, R3, 0xe9 ;  /* 0x000000e903f67836 */ /* 0x000fe20000000000 */
[----:B------:R-:W-:Y:S01]  /*107d0*/  STL [R1+0x2070], R25 ;  /* 0x0020701901007387 */ /* 0x000fe20000100800 */
[C---:B------:R-:W-:Y:S02]  /*107e0*/  IMAD R42, R2.reuse, R5, R42 ;  /* 0x00000005022a7224 */ /* 0x040fe400078e022a */
[--C-:B------:R-:W-:Y:S01]  /*107f0*/  @!P2 IMAD.IADD R39, R39, 0x1, -R2.reuse ;  /* 0x000000012727a824 */ /* 0x100fe200078e0a02 */
[----:B------:R-:W-:Y:S01]  /*10800*/  IABS R46, R246 ;  /* 0x000000f6002e7213 */ /* 0x000fe20000000000 */
[--C-:B------:R-:W-:Y:S01]  /*10810*/  @!P0 IMAD.IADD R35, R35, 0x1, -R2.reuse ;  /* 0x0000000123238824 */ /* 0x100fe200078e0a02 */
[C---:B------:R-:W-:Y:S01]  /*10820*/  ISETP.GT.U32.AND P2, PT, R2.reuse, R42, PT ;  /* 0x0000002a0200720c */ /* 0x040fe20003f44070 */
[----:B------:R-:W-:Y:S01]  /*10830*/  @!P4 IMAD.MOV R33, RZ, RZ, -R33 ;  /* 0x000000ffff21c224 */ /* 0x000fe200078e0a21 */
[C---:B------:R-:W-:Y:S01]  /*10840*/  ISETP.GT.U32.AND P0, PT, R2.reuse, R41, PT ;  /* 0x000000290200720c */ /* 0x040fe20003f04070 */
[--C-:B------:R-:W-:Y:S01]  /*10850*/  @!P1 IMAD.IADD R31, R31, 0x1, -R2.reuse ;  /* 0x000000011f1f9824 */ /* 0x100fe200078e0a02 */
[----:B------:R-:W-:Y:S01]  /*10860*/  ISETP.GT.U32.AND P4, PT, R2, R39, PT ;  /* 0x000000270200720c */ /* 0x000fe20003f84070 */
[----:B------:R-:W-:Y:S01]  /*10870*/  @!P6 IMAD.IADD R37, R37, 0x1, -R2 ;  /* 0x000000012525e824 */ /* 0x000fe200078e0a02 */
[----:B------:R-:W-:Y:S01]  /*10880*/  ISETP.GE.AND P1, PT, R244, RZ, PT ;  /* 0x000000fff400720c */ /* 0x000fe20003f26270 */
[----:B------:R-:W-:Y:S01]  /*10890*/  VIADD R244, R3, 0xea ;  /* 0x000000ea03f47836 */ /* 0x000fe20000000000 */
[----:B------:R-:W-:Y:S01]  /*108a0*/  ISETP.GE.AND P6, PT, R247, RZ, PT ;  /* 0x000000fff700720c */ /* 0x000fe20003fc6270 */
[----:B------:R-:W-:Y:S01]  /*108b0*/  @!P5 IMAD.MOV R31, RZ, RZ, -R31 ;  /* 0x000000ffff1fd224 */ /* 0x000fe200078e0a1f */
[----:B------:R-:W-:Y:S01]  /*108c0*/  ISETP.GT.U32.AND P5, PT, R2, R37, PT ;  /* 0x000000250200720c */ /* 0x000fe20003fa4070 */
[----:B------:R-:W-:Y:S01]  /*108d0*/  IMAD.HI.U32 R7, R4, R46, RZ ;  /* 0x0000002e04077227 */ /* 0x000fe200078e00ff */
[----:B------:R-:W-:Y:S01]  /*108e0*/  IABS R44, R244 ;  /* 0x000000f4002c7213 */ /* 0x000fe20000000000 */
[----:B------:R-:W-:Y:S02]  /*108f0*/  STL [R1+0x2074], R27 ;  /* 0x0020741b01007387 */ /* 0x000fe40000100800 */
[----:B------:R-:W-:-:S02]  /*10900*/  VIADD R247, R3, 0xe8 ;  /* 0x000000e803f77836 */ /* 0x000fc40000000000 */
[----:B------:R-:W-:Y:S01]  /*10910*/  IMAD.MOV R7, RZ, RZ, -R7 ;  /* 0x000000ffff077224 */ /* 0x000fe200078e0a07 */
[----:B------:R-:W-:Y:S01]  /*10920*/  STL [R1+0x2078], R29 ;  /* 0x0020781d01007387 */ /* 0x000fe20000100800 */
[--C-:B------:R-:W-:Y:S01]  /*10930*/  @!P2 IMAD.IADD R42, R42, 0x1, -R2.reuse ;  /* 0x000000012a2aa824 */ /* 0x100fe200078e0a02 */
[----:B------:R-:W-:Y:S01]  /*10940*/  IABS R48, R247 ;  /* 0x000000f700307213 */ /* 0x000fe20000000000 */
[----:B------:R-:W-:Y:S01]  /*10950*/  IMAD.HI.U32 R5, R4, R44, RZ ;  /* 0x0000002c04057227 */ /* 0x000fe200078e00ff */
[----:B------:R-:W-:Y:S02]  /*10960*/  STL [R1+0x207c], R31 ;  /* 0x00207c1f01007387 */ /* 0x000fe40000100800 */
[----:B------:R-:W-:Y:S01]  /*10970*/  ISETP.GT.U32.AND P2, PT, R2, R42, PT ;  /* 0x0000002a0200720c */ /* 0x000fe20003f44070 */
[----:B------:R-:W-:Y:S01]  /*10980*/  @!P0 IMAD.IADD R41, R41, 0x1, -R2 ;  /* 0x0000000129298824 */ /* 0x000fe200078e0a02 */
[----:B------:R-:W-:Y:S01]  /*10990*/  ISETP.GE.AND P0, PT, R238, RZ, PT ;  /* 0x000000ffee00720c */ /* 0x000fe20003f06270 */
[----:B------:R-:W-:Y:S01]  /*109a0*/  IMAD R46, R2, R7, R46 ;  /* 0x00000007022e7224 */ /* 0x000fe200078e022e */
[----:B------:R-:W-:Y:S01]  /*109b0*/  STL [R1+0x2080], R33 ;  /* 0x0020802101007387 */ /* 0x000fe20000100800 */
[----:B------:R-:W-:-:S02]  /*109c0*/  @!P4 IMAD.IADD R39, R39, 0x1, -R2 ;  /* 0x000000012727c824 */ /* 0x000fc400078e0a02 */
[----:B------:R-:W-:Y:S02]  /*109d0*/  IMAD.MOV R5, RZ, RZ, -R5 ;  /* 0x000000ffff057224 */ /* 0x000fe400078e0a05 */
[----:B------:R-:W-:-:S04]  /*109e0*/  IMAD.HI.U32 R7, R4, R48, RZ ;  /* 0x0000003004077227 */ /* 0x000fc800078e00ff */
[----:B------:R-:W-:Y:S01]  /*109f0*/  @!P1 IMAD.MOV R35, RZ, RZ, -R35 ;  /* 0x000000ffff239224 */ /* 0x000fe200078e0a23 */
[C---:B------:R-:W-:Y:S01]  /*10a00*/  ISETP.GT.U32.AND P1, PT, R2.reuse, R41, PT ;  /* 0x000000290200720c */ /* 0x040fe20003f24070 */
[----:B------:R-:W-:Y:S01]  /*10a10*/  @!P6 IMAD.MOV R39, RZ, RZ, -R39 ;  /* 0x000000ffff27e224 */ /* 0x000fe200078e0a27 */
[----:B------:R-:W-:Y:S01]  /*10a20*/  ISETP.GT.U32.AND P6, PT, R2, R46, PT ;  /* 0x0000002e0200720c */ /* 0x000fe20003fc4070 */
[----:B------:R-:W-:Y:S01]  /*10a30*/  @!P5 IMAD.IADD R37, R37, 0x1, -R2 ;  /* 0x000000012525d824 */ /* 0x000fe200078e0a02 */
[----:B------:R-:W-:Y:S01]  /*10a40*/  ISETP.GE.AND P5, PT, R236, RZ, PT ;  /* 0x000000ffec00720c */ /* 0x000fe20003fa6270 */
[----:B------:R-:W-:Y:S02]  /*10a50*/  VIADD R236, R3, 0xe7 ;  /* 0x000000e703ec7836 */ /* 0x000fe40000000000 */
[C---:B------:R-:W-:Y:S02]  /*10a60*/  IMAD R44, R2.reuse, R5, R44 ;  /* 0x00000005022c7224 */ /* 0x040fe400078e022c */
[----:B------:R-:W-:Y:S01]  /*10a70*/  IMAD.MOV R7, RZ, RZ, -R7 ;  /* 0x000000ffff077224 */ /* 0x000fe200078e0a07 */
[----:B------:R-:W-:Y:S01]  /*10a80*/  IABS R5, R236 ;  /* 0x000000ec00057213 */ /* 0x000fe20000000000 */
[----:B------:R-:W-:Y:S01]  /*10a90*/  @!P3 IMAD.MOV R37, RZ, RZ, -R37 ;  /* 0x000000ffff25b224 */ /* 0x000fe200078e0a25 */
[C---:B------:R-:W-:Y:S01]  /*10aa0*/  ISETP.GT.U32.AND P4, PT, R2.reuse, R44, PT ;  /* 0x0000002c0200720c */ /* 0x040fe20003f84070 */
[----:B------:R-:W-:Y:S01]  /*10ab0*/  IMAD R48, R2, R7, R48 ;  /* 0x0000000702307224 */ /* 0x000fe200078e0230 */
[----:B------:R-:W-:Y:S01]  /*10ac0*/  ISETP.GE.AND P3, PT, R244, RZ, PT ;  /* 0x000000fff400720c */ /* 0x000fe20003f66270 */
[----:B------:R-:W-:-:S02]  /*10ad0*/  @!P2 IMAD.IADD R42, R42, 0x1, -R2 ;  /* 0x000000012a2aa824 */ /* 0x000fc400078e0a02 */
[----:B------:R-:W-:Y:S01]  /*10ae0*/  IMAD.HI.U32 R7, R4, R5, RZ ;  /* 0x0000000504077227 */ /* 0x000fe200078e00ff */
[----:B------:R-:W-:-:S03]  /*10af0*/  ISETP.GT.U32.AND P2, PT, R2, R48, PT ;  /* 0x000000300200720c */ /* 0x000fc60003f44070 */
[--C-:B------:R-:W-:Y:S01]  /*10b00*/  @!P1 IMAD.IADD R41, R41, 0x1, -R2.reuse ;  /* 0x0000000129299824 */ /* 0x100fe200078e0a02 */
[----:B------:R-:W-:Y:S01]  /*10b10*/  ISETP.GE.AND P1, PT, R246, RZ, PT ;  /* 0x000000fff600720c */ /* 0x000fe20003f26270 */
[----:B------:R-:W-:Y:S02]  /*10b20*/  VIADD R244, R3, 0xe5 ;  /* 0x000000e503f47836 */ /* 0x000fe40000000000 */
[--C-:B------:R-:W-:Y:S02]  /*10b30*/  @!P6 IMAD.IADD R46, R46, 0x1, -R2.reuse ;  /* 0x000000012e2ee824 */ /* 0x100fe400078e0a02 */
[----:B------:R-:W-:Y:S01]  /*10b40*/  IMAD.MOV R7, RZ, RZ, -R7 ;  /* 0x000000ffff077224 */ /* 0x000fe200078e0a07 */
[----:B------:R-:W-:Y:S01]  /*10b50*/  IABS R54, R244 ;  /* 0x000000f400367213 */ /* 0x000fe20000000000 */
[----:B------:R-:W-:Y:S01]  /*10b60*/  @!P5 IMAD.MOV R41, RZ, RZ, -R41 ;  /* 0x000000ffff29d224 */ /* 0x000fe200078e0a29 */
[----:B------:R-:W-:Y:S01]  /*10b70*/  ISETP.GT.U32.AND P5, PT, R2, R46, PT ;  /* 0x0000002e0200720c */ /* 0x000fe20003fa4070 */
[----:B------:R-:W-:Y:S01]  /*10b80*/  @!P4 IMAD.IADD R44, R44, 0x1, -R2 ;  /* 0x000000012c2cc824 */ /* 0x000fe200078e0a02 */
[----:B------:R-:W-:Y:S01]  /*10b90*/  ISETP.GE.AND P4, PT, R247, RZ, PT ;  /* 0x000000fff700720c */ /* 0x000fe20003f86270 */
[----:B------:R-:W-:-:S02]  /*10ba0*/  IMAD R50, R2, R7, R5 ;  /* 0x0000000702327224 */ /* 0x000fc400078e0205 */
[----:B------:R-:W-:Y:S01]  /*10bb0*/  IMAD.HI.U32 R9, R4, R54, RZ ;  /* 0x0000003604097227 */ /* 0x000fe200078e00ff */
[----:B------:R-:W-:-:S03]  /*10bc0*/  ISETP.GT.U32.AND P6, PT, R2, R44, PT ;  /* 0x0000002c0200720c */ /* 0x000fc60003fc4070 */
[----:B------:R-:W-:Y:S02]  /*10bd0*/  @!P2 IMAD.IADD R48, R48, 0x1, -R2 ;  /* 0x000000013030a824 */ /* 0x000fe400078e0a02 */
[----:B------:R-:W-:Y:S01]  /*10be0*/  @!P0 IMAD.MOV R42, RZ, RZ, -R42 ;  /* 0x000000ffff2a8224 */ /* 0x000fe200078e0a2a */
[C---:B------:R-:W-:Y:S01]  /*10bf0*/  ISETP.GT.U32.AND P0, PT, R2.reuse, R50, PT ;  /* 0x000000320200720c */ /* 0x040fe20003f04070 */
[----:B------:R-:W-:Y:S01]  /*10c00*/  VIADD R238, R3, 0xe6 ;  /* 0x000000e603ee7836 */ /* 0x000fe20000000000 */
[----:B------:R-:W-:Y:S01]  /*10c10*/  ISETP.GT.U32.AND P2, PT, R2, R48, PT ;  /* 0x000000300200720c */ /* 0x000fe20003f44070 */
[----:B------:R-:W-:Y:S02]  /*10c20*/  IMAD.MOV R9, RZ, RZ, -R9 ;  /* 0x000000ffff097224 */ /* 0x000fe400078e0a09 */
[----:B------:R-:W-:Y:S01]  /*10c30*/  @!P5 IMAD.IADD R46, R46, 0x1, -R2 ;  /* 0x000000012e2ed824 */ /* 0x000fe200078e0a02 */
[----:B------:R-:W-:Y:S01]  /*10c40*/  IABS R52, R238 ;  /* 0x000000ee00347213 */ /* 0x000fe20000000000 */
[----:B------:R-:W-:-:S02]  /*10c50*/  IMAD R54, R2, R9, R54 ;  /* 0x0000000902367224 */ /* 0x000fc400078e0236 */
[C---:B------:R-:W-:Y:S02]  /*10c60*/  VIADD R246, R3.reuse, 0xe4 ;  /* 0x000000e403f67836 */ /* 0x040fe40000000000 */
[----:B------:R-:W-:Y:S02]  /*10c70*/  VIADD R247, R3, 0xe3 ;  /* 0x000000e303f77836 */ /* 0x000fe40000000000 */
[----:B------:R-:W-:Y:S01]  /*10c80*/  @!P1 IMAD.MOV R46, RZ, RZ, -R46 ;  /* 0x000000ffff2e9224 */ /* 0x000fe200078e0a2e */
[----:B------:R-:W-:Y:S01]  /*10c90*/  ISETP.GT.U32.AND P1, PT, R2, R54, PT ;  /* 0x000000360200720c */ /* 0x000fe20003f24070 */
[----:B------:R-:W-:Y:S01]  /*10ca0*/  IMAD.HI.U32 R5, R4, R52, RZ ;  /* 0x0000003404057227 */ /* 0x000fe200078e00ff */
[----:B------:R-:W-:Y:S02]  /*10cb0*/  IABS R56, R246 ;  /* 0x000000f600387213 */ /* 0x000fe40000000000 */
[----:B------:R-:W-:Y:S01]  /*10cc0*/  IABS R58, R247 ;  /* 0x000000f7003a7213 */ /* 0x000fe20000000000 */
[--C-:B------:R-:W-:Y:S01]  /*10cd0*/  @!P6 IMAD.IADD R44, R44, 0x1, -R2.reuse ;  /* 0x000000012c2ce824 */ /* 0x100fe200078e0a02 */
[----:B------:R-:W-:Y:S01]  /*10ce0*/  ISETP.GE.AND P6, PT, R236, RZ, PT ;  /* 0x000000ffec00720c */ /* 0x000fe20003fc6270 */
[----:B------:R-:W-:Y:S01]  /*10cf0*/  @!P0 IMAD.IADD R50, R50, 0x1, -R2 ;  /* 0x0000000132328824 */ /* 0x000fe200078e0a02 */
[----:B------:R-:W-:Y:S01]  /*10d00*/  ISETP.GE.AND P0, PT, R244, RZ, PT ;  /* 0x000000fff400720c */ /* 0x000fe20003f06270 */
[----:B------:R-:W-:-:S02]  /*10d10*/  IMAD.MOV R5, RZ, RZ, -R5 ;  /* 0x000000ffff057224 */ /* 0x000fc400078e0a05 */
[----:B------:R-:W-:Y:S01]  /*10d20*/  @!P2 IMAD.IADD R48, R48, 0x1, -R2 ;  /* 0x000000013030a824 */ /* 0x000fe200078e0a02 */
[----:B------:R-:W-:Y:S01]  /*10d30*/  ISETP.GE.AND P2, PT, R238, RZ, PT ;  /* 0x000000ffee00720c */ /* 0x000fe20003f46270 */
[----:B------:R-:W-:Y:S01]  /*10d40*/  @!P3 IMAD.MOV R44, RZ, RZ, -R44 ;  /* 0x000000ffff2cb224 */ /* 0x000fe200078e0a2c */
[C---:B------:R-:W-:Y:S01]  /*10d50*/  ISETP.GT.U32.AND P3, PT, R2.reuse, R50, PT ;  /* 0x000000320200720c */ /* 0x040fe20003f64070 */
[----:B------:R-:W-:Y:S02]  /*10d60*/  IMAD R52, R2, R5, R52 ;  /* 0x0000000502347224 */ /* 0x000fe400078e0234 */
[----:B------:R-:W-:-:S03]  /*10d70*/  IMAD.HI.U32 R7, R4, R56, RZ ;  /* 0x0000003804077227 */ /* 0x000fc600078e00ff */
[----:B------:R-:W-:Y:S01]  /*10d80*/  ISETP.GT.U32.AND P5, PT, R2, R52, PT ;  /* 0x000000340200720c */ /* 0x000fe20003fa4070 */
[----:B------:R-:W-:-:S04]  /*10d90*/  IMAD.HI.U32 R5, R4, R58, RZ ;  /* 0x0000003a04057227 */ /* 0x000fc800078e00ff */
[----:B------:R-:W-:Y:S02]  /*10da0*/  VIADD R238, R3, 0xe2 ;  /* 0x000000e203ee7836 */ /* 0x000fe40000000000 */
[----:B------:R-:W-:Y:S02]  /*10db0*/  IMAD.MOV R7, RZ, RZ, -R7 ;  /* 0x000000ffff077224 */ /* 0x000fe400078e0a07 */
[----:B------:R-:W-:Y:S01]  /*10dc0*/  IMAD.MOV R5, RZ, RZ, -R5 ;  /* 0x000000ffff057224 */ /* 0x000fe200078e0a05 */
[----:B------:R-:W-:Y:S01]  /*10dd0*/  IABS R60, R238 ;  /* 0x000000ee003c7213 */ /* 0x000fe20000000000 */
[----:B------:R-:W-:Y:S02]  /*10de0*/  @!P1 IMAD.IADD R54, R54, 0x1, -R2 ;  /* 0x0000000136369824 */ /* 0x000fe400078e0a02 */
[C---:B------:R-:W-:Y:S02]  /*10df0*/  IMAD R56, R2.reuse, R7, R56 ;  /* 0x0000000702387224 */ /* 0x040fe400078e0238 */
[C---:B------:R-:W-:Y:S01]  /*10e00*/  IMAD R58, R2.reuse, R5, R58 ;  /* 0x00000005023a7224 */ /* 0x040fe200078e023a */
[----:B------:R-:W-:Y:S01]  /*10e10*/  ISETP.GT.U32.AND P1, PT, R2, R54, PT ;  /* 0x000000360200720c */ /* 0x000fe20003f24070 */
[----:B------:R-:W-:-:S04]  /*10e20*/  IMAD.HI.U32 R5, R4, R60, RZ ;  /* 0x0000003c04057227 */ /* 0x000fc800078e00ff */
[----:B------:R-:W-:Y:S01]  /*10e30*/  @!P4 IMAD.MOV R48, RZ, RZ, -R48 ;  /* 0x000000ffff30c224 */ /* 0x000fe200078e0a30 */
[----:B------:R-:W-:Y:S01]  /*10e40*/  ISETP.GT.U32.AND P4, PT, R2, R56, PT ;  /* 0x000000380200720c */ /* 0x000fe20003f84070 */
[--C-:B------:R-:W-:Y:S01]  /*10e50*/  @!P3 IMAD.IADD R50, R50, 0x1, -R2.reuse ;  /* 0x000000013232b824 */ /* 0x100fe200078e0a02 */
[----:B------:R-:W-:Y:S01]  /*10e60*/  ISETP.GT.U32.AND P3, PT, R2, R58, PT ;  /* 0x0000003a0200720c */ /* 0x000fe20003f64070 */
[----:B------:R-:W-:Y:S02]  /*10e70*/  VIADD R236, R3, 0xe0 ;  /* 0x000000e003ec7836 */ /* 0x000fe40000000000 */
[----:B------:R-:W-:Y:S02]  /*10e80*/  IMAD.MOV R5, RZ, RZ, -R5 ;  /* 0x000000ffff057224 */ /* 0x000fe400078e0a05 */
[----:B------:R-:W-:Y:S01]  /*10e90*/  @!P5 IMAD.IADD R52, R52, 0x1, -R2 ;  /* 0x000000013434d824 */ /* 0x000fe200078e0a02 */
[----:B------:R-:W-:Y:S01]  /*10ea0*/  IABS R64, R236 ;  /* 0x000000ec00407213 */ /* 0x000fe20000000000 */
[----:B------:R-:W-:-:S02]  /*10eb0*/  IMAD R60, R2, R5, R60 ;  /* 0x00000005023c7224 */ /* 0x000fc400078e023c */
[----:B------:R-:W-:Y:S01]  /*10ec0*/  VIADD R244, R3, 0xe1 ;  /* 0x000000e103f47836 */ /* 0x000fe20000000000 */
[----:B------:R-:W-:Y:S01]  /*10ed0*/  ISETP.GT.U32.AND P5, PT, R2, R52, PT ;  /* 0x000000340200720c */ /* 0x000fe20003fa4070 */
[----:B------:R-:W-:Y:S01]  /*10ee0*/  @!P1 IMAD.IADD R54, R54, 0x1, -R2 ;  /* 0x0000000136369824 */ /* 0x000fe200078e0a02 */
[----:B------:R-:W-:Y:S01]  /*10ef0*/  ISETP.GT.U32.AND P1, PT, R2, R60, PT ;  /* 0x0000003c0200720c */ /* 0x000fe20003f24070 */
[----:B------:R-:W-:Y:S01]  /*10f00*/  IMAD.HI.U32 R5, R4, R64, RZ ;  /* 0x0000004004057227 */ /* 0x000fe200078e00ff */
[----:B------:R-:W-:-:S03]  /*10f10*/  IABS R62, R244 ;  /* 0x000000f4003e7213 */ /* 0x000fc60000000000 */
[--C-:B------:R-:W-:Y:S02]  /*10f20*/  @!P4 IMAD.IADD R56, R56, 0x1, -R2.reuse ;  /* 0x000000013838c824 */ /* 0x100fe400078e0a02 */
[----:B------:R-:W-:Y:S02]  /*10f30*/  @!P3 IMAD.IADD R58, R58, 0x1, -R2 ;  /* 0x000000013a3ab824 */ /* 0x000fe400078e0a02 */
[----:B------:R-:W-:Y:S01]  /*10f40*/  IMAD.MOV R5, RZ, RZ, -R5 ;  /* 0x000000ffff057224 */ /* 0x000fe200078e0a05 */
[----:B------:R-:W-:Y:S01]  /*10f50*/  ISETP.GT.U32.AND P4, PT, R2, R56, PT ;  /* 0x000000380200720c */ /* 0x000fe20003f84070 */
[----:B------:R-:W-:Y:S01]  /*10f60*/  IMAD.HI.U32 R7, R4, R62, RZ ;  /* 0x0000003e04077227 */ /* 0x000fe200078e00ff */
[----:B------:R-:W-:-:S03]  /*10f70*/  ISETP.GT.U32.AND P3, PT, R2, R58, PT ;  /* 0x0000003a0200720c */ /* 0x000fc60003f64070 */
[----:B------:R-:W-:Y:S02]  /*10f80*/  IMAD R64, R2, R5, R64 ;  /* 0x0000000502407224 */ /* 0x000fe400078e0240 */
[--C-:B------:R-:W-:Y:S01]  /*10f90*/  @!P5 IMAD.IADD R52, R52, 0x1, -R2.reuse ;  /* 0x000000013434d824 */ /* 0x100fe200078e0a02 */
[----:B------:R-:W-:Y:S01]  /*10fa0*/  ISETP.GE.AND P5, PT, R246, RZ, PT ;  /* 0x000000fff600720c */ /* 0x000fe20003fa6270 */
[----:B------:R-:W-:Y:S02]  /*10fb0*/  IMAD.MOV R7, RZ, RZ, -R7 ;  /* 0x000000ffff077224 */ /* 0x000fe400078e0a07 */
[----:B------:R-:W-:Y:S01]  /*10fc0*/  @!P1 IMAD.IADD R60, R60, 0x1, -R2 ;  /* 0x000000013c3c9824 */ /* 0x000fe200078e0a02 */
[C---:B------:R-:W-:Y:S01]  /*10fd0*/  ISETP.GT.U32.AND P1, PT, R2.reuse, R64, PT ;  /* 0x000000400200720c */ /* 0x040fe20003f24070 */
[----:B------:R-:W-:Y:S02]  /*10fe0*/  VIADD R246, R3, 0xdf ;  /* 0x000000df03f67836 */ /* 0x000fe40000000000 */
[----:B------:R-:W-:-:S02]  /*10ff0*/  IMAD R62, R2, R7, R62 ;  /* 0x00000007023e7224 */ /* 0x000fc400078e023e */
[--C-:B------:R-:W-:Y:S01]  /*11000*/  @!P4 IMAD.IADD R56, R56, 0x1, -R2.reuse ;  /* 0x000000013838c824 */ /* 0x100fe200078e0a02 */
[----:B------:R-:W-:Y:S01]  /*11010*/  IABS R66, R246 ;  /* 0x000000f600427213 */ /* 0x000fe20000000000 */
[----:B------:R-:W-:Y:S01]  /*11020*/  @!P3 IMAD.IADD R58, R58, 0x1, -R2 ;  /* 0x000000013a3ab824 */ /* 0x000fe200078e0a02 */
[----:B------:R-:W-:Y:S01]  /*11030*/  ISETP.GT.U32.AND P4, PT, R2, R62, PT ;  /* 0x0000003e0200720c */ /* 0x000fe20003f84070 */
[----:B------:R-:W-:Y:S01]  /*11040*/  @!P6 IMAD.MOV R50, RZ, RZ, -R50 ;  /* 0x000000ffff32e224 */ /* 0x000fe200078e0a32 */
[----:B------:R-:W-:Y:S01]  /*11050*/  ISETP.GE.AND P3, PT, R238, RZ, PT ;  /* 0x000000ffee00720c */ /* 0x000fe20003f66270 */
[----:B------:R-:W-:Y:S01]  /*11060*/  VIADD R238, R3, 0xdd ;  /* 0x000000dd03ee7836 */ /* 0x000fe20000000000 */
[----:B------:R-:W-:Y:S01]  /*11070*/  ISETP.GE.AND P6, PT, R247, RZ, PT ;  /* 0x000000fff700720c */ /* 0x000fe20003fc6270 */
[----:B------:R-:W-:-:S03]  /*11080*/  IMAD.HI.U32 R7, R4, R66, RZ ;  /* 0x0000004204077227 */ /* 0x000fc600078e00ff */
[----:B------:R-:W-:Y:S01]  /*11090*/  IABS R70, R238 ;  /* 0x000000ee00467213 */ /* 0x000fe20000000000 */
[----:B------:R-:W-:Y:S02]  /*110a0*/  VIADD R247, R3, 0xde ;  /* 0x000000de03f77836 */ /* 0x000fe40000000000 */
[----:B------:R-:W-:Y:S01]  /*110b0*/  @!P1 IMAD.IADD R64, R64, 0x1, -R2 ;  /* 0x0000000140409824 */ /* 0x000fe200078e0a02 */
[C---:B------:R-:W-:Y:S01]  /*110c0*/  ISETP.GT.U32.AND P1, PT, R2.reuse, R60, PT ;  /* 0x0000003c0200720c */ /* 0x040fe20003f24070 */
[----:B------:R-:W-:Y:S01]  /*110d0*/  IMAD.MOV R7, RZ, RZ, -R7 ;  /* 0x000000ffff077224 */ /* 0x000fe200078e0a07 */
[----:B------:R-:W-:Y:S01]  /*110e0*/  IABS R68, R247 ;  /* 0x000000f700447213 */ /* 0x000fe20000000000 */
[----:B------:R-:W-:Y:S01]  /*110f0*/  @!P0 IMAD.MOV R54, RZ, RZ, -R54 ;  /* 0x000000ffff368224 */ /* 0x000fe200078e0a36 */
[C---:B------:R-:W-:Y:S01]  /*11100*/  ISETP.GT.U32.AND P0, PT, R2.reuse, R64, PT ;  /* 0x000000400200720c */ /* 0x040fe20003f04070 */
[----:B------:R-:W-:Y:S02]  /*11110*/  IMAD R66, R2, R7, R66 ;  /* 0x0000000702427224 */ /* 0x000fe400078e0242 */
[----:B------:R-:W-:-:S04]  /*11120*/  IMAD.HI.U32 R7, R4, R70, RZ ;  /* 0x0000004604077227 */ /* 0x000fc800078e00ff */
[----:B------:R-:W-:Y:S01]  /*11130*/  @!P4 IMAD.IADD R62, R62, 0x1, -R2 ;  /* 0x000000013e3ec824 */ /* 0x000fe200078e0a02 */
[----:B------:R-:W-:Y:S01]  /*11140*/  ISETP.GE.AND P4, PT, R244, RZ, PT ;  /* 0x000000fff400720c */ /* 0x000fe20003f86270 */
[----:B------:R-:W-:-:S04]  /*11150*/  IMAD.HI.U32 R5, R4, R68, RZ ;  /* 0x0000004404057227 */ /* 0x000fc800078e00ff */
[----:B------:R-:W-:Y:S02]  /*11160*/  IMAD.MOV R7, RZ, RZ, -R7 ;  /* 0x000000ffff077224 */ /* 0x000fe400078e0a07 */
[----:B------:R-:W-:Y:S01]  /*11170*/  @!P2 IMAD.MOV R52, RZ, RZ, -R52 ;  /* 0x000000ffff34a224 */ /* 0x000fe200078e0a34 */
[C---:B------:R-:W-:Y:S01]  /*11180*/  ISETP.GT.U32.AND P2, PT, R2.reuse, R62, PT ;  /* 0x0000003e0200720c */ /* 0x040fe20003f44070 */
[----:B------:R-:W-:Y:S02]  /*11190*/  IMAD.MOV R5, RZ, RZ, -R5 ;  /* 0x000000ffff057224 */ /* 0x000fe400078e0a05 */
[----:B------:R-:W-:Y:S01]  /*111a0*/  @!P5 IMAD.MOV R56, RZ, RZ, -R56 ;  /* 0x000000ffff38d224 */ /* 0x000fe200078e0a38 */
[C---:B------:R-:W-:Y:S01]  /*111b0*/  ISETP.GT.U32.AND P5, PT, R2.reuse, R66, PT ;  /* 0x000000420200720c */ /* 0x040fe20003fa4070 */
[C---:B------:R-:W-:Y:S02]  /*111c0*/  IMAD R70, R2.reuse, R7, R70 ;  /* 0x0000000702467224 */ /* 0x040fe400078e0246 */
[----:B------:R-:W-:-:S02]  /*111d0*/  IMAD R68, R2, R5, R68 ;  /* 0x0000000502447224 */ /* 0x000fc400078e0244 */
[--C-:B------:R-:W-:Y:S01]  /*111e0*/  @!P0 IMAD.IADD R64, R64, 0x1, -R2.reuse ;  /* 0x0000000140408824 */ /* 0x100fe200078e0a02 */
[----:B------:R-:W-:Y:S01]  /*111f0*/  ISETP.GT.U32.AND P0, PT, R2, R70, PT ;  /* 0x000000460200720c */ /* 0x000fe20003f04070 */
[C---:B------:R-:W-:Y:S02]  /*11200*/  VIADD R244, R3.reuse, 0xdc ;  /* 0x000000dc03f47836 */ /* 0x040fe40000000000 */
[--C-:B------:R-:W-:Y:S01]  /*11210*/  @!P1 IMAD.IADD R60, R60, 0x1, -R2.reuse ;  /* 0x000000013c3c9824 */ /* 0x100fe200078e0a02 */
[----:B------:R-:W-:Y:S01]  /*11220*/  ISETP.GT.U32.AND P1, PT, R2, R68, PT ;  /* 0x000000440200720c */ /* 0x000fe20003f24070 */
[--C-:B------:R-:W-:Y:S01]  /*11230*/  @!P2 IMAD.IADD R62, R62, 0x1, -R2.reuse ;  /* 0x000000013e3ea824 */ /* 0x100fe200078e0a02 */
[----:B------:R-:W-:Y:S01]  /*11240*/  IABS R5, R244 ;  /* 0x000000f400057213 */ /* 0x000fe20000000000 */
[----:B------:R-:W-:Y:S01]  /*11250*/  @!P5 IMAD.IADD R66, R66, 0x1, -R2 ;  /* 0x000000014242d824 */ /* 0x000fe200078e0a02 */
[----:B------:R-:W-:Y:S01]  /*11260*/  ISETP.GE.AND P2, PT, R246, RZ, PT ;  /* 0x000000fff600720c */ /* 0x000fe20003f46270 */
[----:B------:R-:W-:-:S02]  /*11270*/  VIADD R246, R3, 0xdb ;  /* 0x000000db03f67836 */ /* 0x000fc40000000000 */
[----:B------:R-:W-:Y:S01]  /*11280*/  IMAD.HI.U32 R7, R4, R5, RZ ;  /* 0x0000000504077227 */ /* 0x000fe200078e00ff */
[----:B------:R-:W-:Y:S02]  /*11290*/  ISETP.GT.U32.AND P5, PT, R2, R66, PT ;  /* 0x000000420200720c */ /* 0x000fe40003fa4070 */
[----:B------:R-:W-:Y:S01]  /*112a0*/  IABS R73, R246 ;  /* 0x000000f600497213 */ /* 0x000fe20000000000 */
[--C-:B------:R-:W-:Y:S02]  /*112b0*/  @!P0 IMAD.IADD R70, R70, 0x1, -R2.reuse ;  /* 0x0000000146468824 */ /* 0x100fe400078e0a02 */
[----:B------:R-:W-:Y:S02]  /*112c0*/  IMAD.MOV R72, RZ, RZ, -R7 ;  /* 0x000000ffff487224 */ /* 0x000fe400078e0a07 */
[----:B------:R-:W-:Y:S01]  /*112d0*/  @!P1 IMAD.IADD R68, R68, 0x1, -R2 ;  /* 0x0000000144449824 */ /* 0x000fe200078e0a02 */
[----:B------:R-:W-:Y:S01]  /*112e0*/  ISETP.GE.AND P1, PT, R238, RZ, PT ;  /* 0x000000ffee00720c */ /* 0x000fe20003f26270 */
[----:B------:R-:W-:Y:S01]  /*112f0*/  @!P4 IMAD.MOV R62, RZ, RZ, -R62 ;  /* 0x000000ffff3ec224 */ /* 0x000fe200078e0a3e */
[C---:B------:R-:W-:Y:S01]  /*11300*/  ISETP.GT.U32.AND P4, PT, R2.reuse, R70, PT ;  /* 0x000000460200720c */ /* 0x040fe20003f84070 */
[C---:B------:R-:W-:Y:S01]  /*11310*/  IMAD R72, R2.reuse, R72, R5 ;  /* 0x0000004802487224 */ /* 0x040fe200078e0205 */
[----:B------:R-:W-:Y:S01]  /*11320*/  ISETP.GT.U32.AND P0, PT, R2, R68, PT ;  /* 0x000000440200720c */ /* 0x000fe20003f04070 */
[----:B------:R-:W-:-:S04]  /*11330*/  IMAD.HI.U32 R5, R4, R73, RZ ;  /* 0x0000004904057227 */ /* 0x000fc800078e00ff */
[----:B------:R-:W-:Y:S02]  /*11340*/  IMAD.MOV R5, RZ, RZ, -R5 ;  /* 0x000000ffff057224 */ /* 0x000fe400078e0a05 */
[----:B------:R-:W-:Y:S01]  /*11350*/  @!P3 IMAD.MOV R60, RZ, RZ, -R60 ;  /* 0x000000ffff3cb224 */ /* 0x000fe200078e0a3c */
[----:B------:R-:W-:Y:S01]  /*11360*/  ISETP.GE.AND P3, PT, R247, RZ, PT ;  /* 0x000000fff700720c */ /* 0x000fe20003f66270 */
[--C-:B------:R-:W-:Y:S01]  /*11370*/  @!P5 IMAD.IADD R66, R66, 0x1, -R2.reuse ;  /* 0x000000014242d824 */ /* 0x100fe200078e0a02 */
[C---:B------:R-:W-:Y:S01]  /*11380*/  ISETP.GT.U32.AND P5, PT, R2.reuse, R72, PT ;  /* 0x000000480200720c */ /* 0x040fe20003fa4070 */
[----:B------:R-:W-:Y:S02]  /*11390*/  IMAD R73, R2, R5, R73 ;  /* 0x0000000502497224 */ /* 0x000fe400078e0249 */
[----:B------:R-:W-:Y:S02]  /*113a0*/  VIADD R247, R3, 0xda ;  /* 0x000000da03f77836 */ /* 0x000fe40000000000 */
[--C-:B------:R-:W-:Y:S01]  /*113b0*/  @!P4 IMAD.IADD R70, R70, 0x1, -R2.reuse ;  /* 0x000000014646c824 */ /* 0x100fe200078e0a02 */
[----:B------:R-:W-:Y:S01]  /*113c0*/  ISETP.GT.U32.AND P4, PT, R2, R73, PT ;  /* 0x000000490200720c */ /* 0x000fe20003f84070 */
[----:B------:R-:W-:Y:S01]  /*113d0*/  @!P0 IMAD.IADD R68, R68, 0x1, -R2 ;  /* 0x0000000144448824 */ /* 0x000fe200078e0a02 */
[----:B------:R-:W-:Y:S01]  /*113e0*/  IABS R7, R247 ;  /* 0x000000f700077213 */ /* 0x000fe20000000000 */
[----:B------:R-:W-:Y:S01]  /*113f0*/  @!P6 IMAD.MOV R58, RZ, RZ, -R58 ;  /* 0x000000ffff3ae224 */ /* 0x000fe200078e0a3a */
[----:B------:R-:W-:Y:S01]  /*11400*/  ISETP.GE.AND P0, PT, R247, RZ, PT ;  /* 0x000000fff700720c */ /* 0x000fe20003f06270 */
[----:B------:R-:W-:Y:S01]  /*11410*/  VIADD R247, R3, 0xd9 ;  /* 0x000000d903f77836 */ /* 0x000fe20000000000 */
[----:B------:R-:W-:Y:S01]  /*11420*/  ISETP.GE.AND P6, PT, R236, RZ, PT ;  /* 0x000000ffec00720c */ /* 0x000fe20003fc6270 */
[----:B------:R-:W-:-:S03]  /*11430*/  IMAD.HI.U32 R9, R4, R7, RZ ;  /* 0x0000000704097227 */ /* 0x000fc600078e00ff */
[----:B------:R-:W-:Y:S01]  /*11440*/  IABS R77, R247 ;  /* 0x000000f7004d7213 */ /* 0x000fe20000000000 */
[--C-:B------:R-:W-:Y:S01]  /*11450*/  @!P5 IMAD.IADD R72, R72, 0x1, -R2.reuse ;  /* 0x000000014848d824 */ /* 0x100fe200078e0a02 */
[----:B------:R-:W-:Y:S01]  /*11460*/  ISETP.GE.AND P5, PT, R247, RZ, PT ;  /* 0x000000fff700720c */ /* 0x000fe20003fa6270 */
[----:B------:R-:W-:Y:S02]  /*11470*/  IMAD.MOV R9, RZ, RZ, -R9 ;  /* 0x000000ffff097224 */ /* 0x000fe400078e0a09 */
[----:B------:R-:W-:Y:S01]  /*11480*/  @!P4 IMAD.IADD R73, R73, 0x1, -R2 ;  /* 0x000000014949c824 */ /* 0x000fe200078e0a02 */
[C---:B------:R-:W-:Y:S01]  /*11490*/  ISETP.GT.U32.AND P4, PT, R2.reuse, R72, PT ;  /* 0x000000480200720c */ /* 0x040fe20003f84070 */
[----:B------:R-:W-:Y:S02]  /*114a0*/  IMAD R75, R2, R9, R7 ;  /* 0x00000009024b7224 */ /* 0x000fe400078e0207 */
[----:B------:R-:W-:-:S04]  /*114b0*/  IMAD.HI.U32 R7, R4, R77, RZ ;  /* 0x0000004d04077227 */ /* 0x000fc800078e00ff */
[C---:B------:R-:W-:Y:S02]  /*114c0*/  VIADD R238, R3.reuse, 0xd8 ;  /* 0x000000d803ee7836 */ /* 0x040fe40000000000 */
[----:B------:R-:W-:Y:S02]  /*114d0*/  IMAD.MOV R7, RZ, RZ, -R7 ;  /* 0x000000ffff077224 */ /* 0x000fe400078e0a07 */
[----:B------:R-:W-:Y:S01]  /*114e0*/  @!P1 IMAD.MOV R70, RZ, RZ, -R70 ;  /* 0x000000ffff469224 */ /* 0x000fe200078e0a46 */
[----:B------:R-:W-:Y:S01]  /*114f0*/  IABS R79, R238 ;  /* 0x000000ee004f7213 */ /* 0x000fe20000000000 */
[C---:B------:R-:W-:Y:S01]  /*11500*/  IMAD R77, R2.reuse, R7, R77 ;  /* 0x00000007024d7224 */ /* 0x040fe200078e024d */
[----:B------:R-:W-:Y:S01]  /*11510*/  ISETP.GT.U32.AND P1, PT, R2, R75, PT ;  /* 0x0000004b0200720c */ /* 0x000fe20003f24070 */
[----:B------:R-:W-:Y:S02]  /*11520*/  @!P4 IMAD.IADD R72, R72, 0x1, -R2 ;  /* 0x000000014848c824 */ /* 0x000fe400078e0a02 */
[----:B------:R-:W-:Y:S01]  /*11530*/  VIADD R236, R3, 0xd6 ;  /* 0x000000d603ec7836 */ /* 0x000fe20000000000 */
[----:B------:R-:W-:Y:S01]  /*11540*/  ISETP.GT.U32.AND P4, PT, R2, R77, PT ;  /* 0x0000004d0200720c */ /* 0x000fe20003f84070 */
[----:B------:R-:W-:-:S03]  /*11550*/  IMAD.HI.U32 R5, R4, R79, RZ ;  /* 0x0000004f04057227 */ /* 0x000fc600078e00ff */
[----:B------:R-:W-:Y:S01]  /*11560*/  IABS R83, R236 ;  /* 0x000000ec00537213 */ /* 0x000fe20000000000 */
[----:B------:R-:W-:Y:S01]  /*11570*/  @!P3 IMAD.MOV R68, RZ, RZ, -R68 ;  /* 0x000000ffff44b224 */ /* 0x000fe200078e0a44 */
[----:B------:R-:W-:Y:S01]  /*11580*/  ISETP.GT.U32.AND P3, PT, R2, R73, PT ;  /* 0x000000490200720c */ /* 0x000fe20003f64070 */
[----:B------:R-:W-:Y:S01]  /*11590*/  @!P6 IMAD.MOV R64, RZ, RZ, -R64 ;  /* 0x000000ffff40e224 */ /* 0x000fe200078e0a40 */
[----:B------:R-:W-:Y:S01]  /*115a0*/  ISETP.GE.AND P6, PT, R244, RZ, PT ;  /* 0x000000fff400720c */ /* 0x000fe20003fc6270 */
[----:B------:R-:W-:Y:S02]  /*115b0*/  IMAD.MOV R5, RZ, RZ, -R5 ;  /* 0x000000ffff057224 */ /* 0x000fe400078e0a05 */
[----:B------:R-:W-:Y:S01]  /*115c0*/  @!P2 IMAD.MOV R66, RZ, RZ, -R66 ;  /* 0x000000ffff42a224 */ /* 0x000fe200078e0a42 */
[----:B------:R-:W-:Y:S01]  /*115d0*/  ISETP.GE.AND P2, PT, R246, RZ, PT ;  /* 0x000000fff600720c */ /* 0x000fe20003f46270 */
[C---:B------:R-:W-:Y:S02]  /*115e0*/  VIADD R244, R3.reuse, 0xd7 ;  /* 0x000000d703f47836 */ /* 0x040fe40000000000 */
[----:B------:R-:W-:-:S02]  /*115f0*/  VIADD R246, R3, 0xd5 ;  /* 0x000000d503f67836 */ /* 0x000fc40000000000 */
[----:B------:R-:W-:Y:S01]  /*11600*/  IMAD R79, R2, R5, R79 ;  /* 0x00000005024f7224 */ /* 0x000fe200078e024f */
[----:B------:R-:W-:Y:S01]  /*11610*/  IABS R81, R244 ;  /* 0x000000f400517213 */ /* 0x000fe20000000000 */
[----:B------:R-:W-:Y:S01]  /*11620*/  @!P1 IMAD.IADD R75, R75, 0x1, -R2 ;  /* 0x000000014b4b9824 */ /* 0x000fe200078e0a02 */
[----:B------:R-:W-:Y:S01]  /*11630*/  IABS R85, R246 ;  /* 0x000000f600557213 */ /* 0x000fe20000000000 */
[----:B------:R-:W-:Y:S01]  /*11640*/  IMAD.HI.U32 R5, R4, R83, RZ ;  /* 0x0000005304057227 */ /* 0x000fe200078e00ff */
[----:B------:R-:W-:-:S03]  /*11650*/  ISETP.GE.AND P1, PT, R238, RZ, PT ;  /* 0x000000ffee00720c */ /* 0x000fc60003f26270 */
[--C-:B------:R-:W-:Y:S01]  /*11660*/  @!P4 IMAD.IADD R77, R77, 0x1, -R2.reuse ;  /* 0x000000014d4dc824 */ /* 0x100fe200078e0a02 */
[C---:B------:R-:W-:Y:S01]  /*11670*/  ISETP.GT.U32.AND P4, PT, R2.reuse, R75, PT ;  /* 0x0000004b0200720c */ /* 0x040fe20003f84070 */
[----:B------:R-:W-:Y:S02]  /*11680*/  IMAD.MOV R5, RZ, RZ, -R5 ;  /* 0x000000ffff057224 */ /* 0x000fe400078e0a05 */
[----:B------:R-:W-:Y:S01]  /*11690*/  @!P3 IMAD.IADD R73, R73, 0x1, -R2 ;  /* 0x000000014949b824 */ /* 0x000fe200078e0a02 */
[C---:B------:R-:W-:Y:S01]  /*116a0*/  ISETP.GT.U32.AND P3, PT, R2.reuse, R79, PT ;  /* 0x0000004f0200720c */ /* 0x040fe20003f64070 */
[----:B------:R-:W-:Y:S01]  /*116b0*/  @!P6 IMAD.MOV R72, RZ, RZ, -R72 ;  /* 0x000000ffff48e224 */ /* 0x000fe200078e0a48 */
[C---:B------:R-:W-:Y:S01]  /*116c0*/  ISETP.GT.U32.AND P6, PT, R2.reuse, R77, PT ;  /* 0x0000004d0200720c */ /* 0x040fe20003fc4070 */
[----:B------:R-:W-:Y:S02]  /*116d0*/  IMAD R83, R2, R5, R83 ;  /* 0x0000000502537224 */ /* 0x000fe400078e0253 */
[----:B------:R-:W-:-:S04]  /*116e0*/  IMAD.HI.U32 R7, R4, R81, RZ ;  /* 0x0000005104077227 */ /* 0x000fc800078e00ff */
[----:B------:R-:W-:-:S04]  /*116f0*/  IMAD.HI.U32 R5, R4, R85, RZ ;  /* 0x0000005504057227 */ /* 0x000fc800078e00ff */
[----:B------:R-:W-:Y:S02]  /*11700*/  IMAD.MOV R7, RZ, RZ, -R7 ;  /* 0x000000ffff077224 */ /* 0x000fe400078e0a07 */
[----:B------:R-:W-:Y:S02]  /*11710*/  IMAD.MOV R5, RZ, RZ, -R5 ;  /* 0x000000ffff057224 */ /* 0x000fe400078e0a05 */
[C---:B------:R-:W-:Y:S02]  /*11720*/  IMAD R81, R2.reuse, R7, R81 ;  /* 0x0000000702517224 */ /* 0x040fe400078e0251 */
[C---:B------:R-:W-:Y:S02]  /*11730*/  IMAD R85, R2.reuse, R5, R85 ;  /* 0x0000000502557224 */ /* 0x040fe400078e0255 */
[----:B------:R-:W-:Y:S01]  /*11740*/  @!P4 IMAD.IADD R75, R75, 0x1, -R2 ;  /* 0x000000014b4bc824 */ /* 0x000fe200078e0a02 */
[----:B------:R-:W-:Y:S01]  /*11750*/  ISETP.GT.U32.AND P4, PT, R2, R83, PT ;  /* 0x000000530200720c */ /* 0x000fe20003f84070 */
[----:B------:R-:W-:-:S02]  /*11760*/  VIADD R247, R3, 0xd4 ;  /* 0x000000d403f77836 */ /* 0x000fc40000000000 */
[--C-:B------:R-:W-:Y:S02]  /*11770*/  @!P3 IMAD.IADD R79, R79, 0x1, -R2.reuse ;  /* 0x000000014f4fb824 */ /* 0x100fe400078e0a02 */
[----:B------:R-:W-:Y:S01]  /*11780*/  @!P2 IMAD.MOV R73, RZ, RZ, -R73 ;  /* 0x000000ffff49a224 */ /* 0x000fe200078e0a49 */
[C---:B------:R-:W-:Y:S01]  /*11790*/  ISETP.GT.U32.AND P2, PT, R2.reuse, R81, PT ;  /* 0x000000510200720c */ /* 0x040fe20003f44070 */
[--C-:B------:R-:W-:Y:S01]  /*117a0*/  @!P6 IMAD.IADD R77, R77, 0x1, -R2.reuse ;  /* 0x000000014d4de824 */ /* 0x100fe200078e0a02 */
[C---:B------:R-:W-:Y:S01]  /*117b0*/  ISETP.GT.U32.AND P6, PT, R2.reuse, R85, PT ;  /* 0x000000550200720c */ /* 0x040fe20003fc4070 */
[----:B------:R-:W-:Y:S01]  /*117c0*/  VIADD R238, R3, 0xd3 ;  /* 0x000000d303ee7836 */ /* 0x000fe20000000000 */
[----:B------:R-:W-:Y:S01]  /*117d0*/  IABS R87, R247 ;  /* 0x000000f700577213 */ /* 0x000fe20000000000 */
[----:B------:R-:W-:Y:S01]  /*117e0*/  @!P0 IMAD.MOV R75, RZ, RZ, -R75 ;  /* 0x000000ffff4b8224 */ /* 0x000fe200078e0a4b */
[----:B------:R-:W-:Y:S01]  /*117f0*/  ISETP.GT.U32.AND P3, PT, R2, R79, PT ;  /* 0x0000004f0200720c */ /* 0x000fe20003f64070 */
[----:B------:R-:W-:Y:S01]  /*11800*/  @!P4 IMAD.IADD R83, R83, 0x1, -R2 ;  /* 0x000000015353c824 */ /* 0x000fe200078e0a02 */
[----:B------:R-:W-:Y:S01]  /*11810*/  IABS R89, R238 ;  /* 0x000000ee00597213 */ /* 0x000fe20000000000 */
[----:B------:R-:W-:Y:S01]  /*11820*/  IMAD.HI.U32 R7, R4, R87, RZ ;  /* 0x0000005704077227 */ /* 0x000fe200078e00ff */
[----:B------:R0:W-:Y:S03]  /*11830*/  STL.64 [R1+0x2088], R72 ;  /* 0x0020884801007387 */ /* 0x0001e60000100a00 */
[----:B------:R-:W-:-:S02]  /*11840*/  IMAD.MOV R7, RZ, RZ, -R7 ;  /* 0x000000ffff077224 */ /* 0x000fc400078e0a07 */
[--C-:B------:R-:W-:Y:S01]  /*11850*/  @!P2 IMAD.IADD R81, R81, 0x1, -R2.reuse ;  /* 0x000000015151a824 */ /* 0x100fe200078e0a02 */
[----:B------:R-:W-:Y:S01]  /*11860*/  ISETP.GE.AND P2, PT, R236, RZ, PT ;  /* 0x000000ffec00720c */ /* 0x000fe20003f46270 */
[--C-:B------:R-:W-:Y:S01]  /*11870*/  @!P6 IMAD.IADD R85, R85, 0x1, -R2.reuse ;  /* 0x000000015555e824 */ /* 0x100fe200078e0a02 */
[----:B------:R-:W-:Y:S01]  /*11880*/  ISETP.GT.U32.AND P6, PT, R2, R83, PT ;  /* 0x000000530200720c */ /* 0x000fe20003fc4070 */
[----:B------:R-:W-:Y:S01]  /*11890*/  @!P3 IMAD.IADD R79, R79, 0x1, -R2 ;  /* 0x000000014f4fb824 */ /* 0x000fe200078e0a02 */
[----:B------:R-:W-:Y:S01]  /*118a0*/  ISETP.GE.AND P3, PT, R244, RZ, PT ;  /* 0x000000fff400720c */ /* 0x000fe20003f66270 */
[----:B------:R-:W-:Y:S01]  /*118b0*/  IMAD.HI.U32 R5, R4, R89, RZ ;  /* 0x0000005904057227 */ /* 0x000fe200078e00ff */
[C---:B------:R-:W-:Y:S01]  /*118c0*/  ISETP.GT.U32.AND P4, PT, R2.reuse, R81, PT ;  /* 0x000000510200720c */ /* 0x040fe20003f84070 */
[----:B0-----:R-:W0:Y:S01]  /*118d0*/  LDC.64 R72, c[0x0][0x218] ;  /* 0x00008600ff487b82 */ /* 0x001e220000000a00 */
[C---:B------:R-:W-:Y:S01]  /*118e0*/  ISETP.GT.U32.AND P0, PT, R2.reuse, R85, PT ;  /* 0x000000550200720c */ /* 0x040fe20003f04070 */
[----:B------:R-:W-:-:S02]  /*118f0*/  IMAD R87, R2, R7, R87 ;  /* 0x0000000702577224 */ /* 0x000fc400078e0257 */
        /* <DEDUP_REMOVED lines=8> */
[----:B------:R-:W-:Y:S01]  /*11980*/  @!P6 IMAD.IADD R83, R83, 0x1, -R2 ;  /* 0x000000015353e824 */ /* 0x000fe200078e0a02 */
[----:B------:R-:W-:Y:S01]  /*11990*/  ISETP.GT.U32.AND P6, PT, R2, R89, PT ;  /* 0x000000590200720c */ /* 0x000fe20003fc4070 */
[----:B------:R-:W-:-:S02]  /*119a0*/  VIADD R246, R3, 0xd1 ;  /* 0x000000d103f67836 */ /* 0x000fc40000000000 */
[----:B------:R-:W-:-:S03]  /*119b0*/  IMAD.HI.U32 R5, R4, R90, RZ ;  /* 0x0000005a04057227 */ /* 0x000fc600078e00ff */
[----:B------:R-:W-:Y:S01]  /*119c0*/  IABS R92, R246 ;  /* 0x000000f6005c7213 */ /* 0x000fe20000000000 */
[--C-:B------:R-:W-:Y:S01]  /*119d0*/  @!P4 IMAD.IADD R81, R81, 0x1, -R2.reuse ;  /* 0x000000015151c824 */ /* 0x100fe200078e0a02 */
[----:B------:R-:W-:Y:S01]  /*119e0*/  ISETP.GE.AND P4, PT, R247, RZ, PT ;  /* 0x000000fff700720c */ /* 0x000fe20003f86270 */
[----:B------:R-:W-:Y:S02]  /*119f0*/  VIADD R247, R3, 0xd0 ;  /* 0x000000d003f77836 */ /* 0x000fe40000000000 */
[----:B------:R-:W-:Y:S02]  /*11a00*/  IMAD.MOV R5, RZ, RZ, -R5 ;  /* 0x000000ffff057224 */ /* 0x000fe400078e0a05 */
[----:B------:R-:W-:Y:S01]  /*11a10*/  @!P1 IMAD.IADD R87, R87, 0x1, -R2 ;  /* 0x0000000157579824 */ /* 0x000fe200078e0a02 */
[----:B------:R-:W-:Y:S01]  /*11a20*/  IABS R93, R247 ;  /* 0x000000f7005d7213 */ /* 0x000fe20000000000 */
[----:B------:R-:W-:Y:S01]  /*11a30*/  IMAD R90, R2, R5, R90 ;  /* 0x00000005025a7224 */ /* 0x000fe200078e025a */
[----:B------:R-:W-:Y:S01]  /*11a40*/  ISETP.GE.AND P1, PT, R244, RZ, PT ;  /* 0x000000fff400720c */ /* 0x000fe20003f26270 */
[----:B------:R-:W-:Y:S01]  /*11a50*/  @!P3 IMAD.MOV R81, RZ, RZ, -R81 ;  /* 0x000000ffff51b224 */ /* 0x000fe200078e0a51 */
[----:B------:R-:W-:Y:S01]  /*11a60*/  ISETP.GT.U32.AND P3, PT, R2, R87, PT ;  /* 0x000000570200720c */ /* 0x000fe20003f64070 */
[----:B------:R-:W-:-:S04]  /*11a70*/  IMAD.HI.U32 R5, R4, R92, RZ ;  /* 0x0000005c04057227 */ /* 0x000fc800078e00ff */
[--C-:B------:R-:W-:Y:S01]  /*11a80*/  @!P0 IMAD.IADD R85, R85, 0x1, -R2.reuse ;  /* 0x0000000155558824 */ /* 0x100fe200078e0a02 */
[----:B------:R-:W-:Y:S01]  /*11a90*/  ISETP.GE.AND P0, PT, R238, RZ, PT ;  /* 0x000000ffee00720c */ /* 0x000fe20003f06270 */
[----:B------:R-:W-:Y:S01]  /*11aa0*/  @!P6 IMAD.IADD R89, R89, 0x1, -R2 ;  /* 0x000000015959e824 */ /* 0x000fe200078e0a02 */
[----:B------:R-:W-:Y:S01]  /*11ab0*/  ISETP.GT.U32.AND P6, PT, R2, R90, PT ;  /* 0x0000005a0200720c */ /* 0x000fe20003fc4070 */
[----:B------:R-:W-:Y:S02]  /*11ac0*/  VIADD R238, R3, 0xcf ;  /* 0x000000cf03ee7836 */ /* 0x000fe40000000000 */
[----:B------:R-:W-:-:S03]  /*11ad0*/  IMAD.HI.U32 R7, R4, R93, RZ ;  /* 0x0000005d04077227 */ /* 0x000fc600078e00ff */
[----:B------:R-:W-:Y:S01]  /*11ae0*/  IABS R95, R238 ;  /* 0x000000ee005f7213 */ /* 0x000fe20000000000 */
[----:B------:R-:W-:Y:S02]  /*11af0*/  IMAD.MOV R5, RZ, RZ, -R5 ;  /* 0x000000ffff057224 */ /* 0x000fe400078e0a05 */
[----:B------:R-:W-:Y:S01]  /*11b00*/  @!P2 IMAD.MOV R83, RZ, RZ, -R83 ;  /* 0x000000ffff53a224 */ /* 0x000fe200078e0a53 */
[C---:B------:R-:W-:Y:S01]  /*11b10*/  ISETP.GT.U32.AND P2, PT, R2.reuse, R89, PT ;  /* 0x000000590200720c */ /* 0x040fe20003f44070 */
[----:B------:R-:W-:Y:S02]  /*11b20*/  IMAD.MOV R7, RZ, RZ, -R7 ;  /* 0x000000ffff077224 */ /* 0x000fe400078e0a07 */
[C---:B------:R-:W-:Y:S02]  /*11b30*/  IMAD R92, R2.reuse, R5, R92 ;  /* 0x00000005025c7224 */ /* 0x040fe400078e025c */
[C---:B------:R-:W-:Y:S02]  /*11b40*/  IMAD R93, R2.reuse, R7, R93 ;  /* 0x00000007025d7224 */ /* 0x040fe400078e025d */
[----:B------:R-:W-:Y:S01]  /*11b50*/  @!P3 IMAD.IADD R87, R87, 0x1, -R2 ;  /* 0x000000015757b824 */ /* 0x000fe200078e0a02 */
[----:B------:R-:W-:Y:S01]  /*11b60*/  ISETP.GT.U32.AND P3, PT, R2, R92, PT ;  /* 0x0000005c0200720c */ /* 0x000fe20003f64070 */
[----:B------:R-:W-:-:S04]  /*11b70*/  IMAD.HI.U32 R5, R4, R95, RZ ;  /* 0x0000005f04057227 */ /* 0x000fc800078e00ff */
[--C-:B------:R-:W-:Y:S01]  /*11b80*/  @!P6 IMAD.IADD R90, R90, 0x1, -R2.reuse ;  /* 0x000000015a5ae824 */ /* 0x100fe200078e0a02 */
[C---:B------:R-:W-:Y:S01]  /*11b90*/  ISETP.GT.U32.AND P6, PT, R2.reuse, R93, PT ;  /* 0x0000005d0200720c */ /* 0x040fe20003fc4070 */
[----:B------:R-:W-:Y:S02]  /*11ba0*/  IMAD.MOV R5, RZ, RZ, -R5 ;  /* 0x000000ffff057224 */ /* 0x000fe400078e0a05 */
[----:B------:R-:W-:Y:S01]  /*11bb0*/  @!P2 IMAD.IADD R89, R89, 0x1, -R2 ;  /* 0x000000015959a824 */ /* 0x000fe200078e0a02 */
[----:B------:R-:W-:Y:S01]  /*11bc0*/  ISETP.GE.AND P2, PT, R247, RZ, PT ;  /* 0x000000fff700720c */ /* 0x000fe20003f46270 */
[----:B------:R-:W-:Y:S02]  /*11bd0*/  IMAD R95, R2, R5, R95 ;  /* 0x00000005025f7224 */ /* 0x000fe400078e025f */
[C---:B------:R-:W-:Y:S02]  /*11be0*/  VIADD R236, R3.reuse, 0xce ;  /* 0x000000ce03ec7836 */ /* 0x040fe40000000000 */
[----:B------:R-:W-:-:S02]  /*11bf0*/  VIADD R244, R3, 0xcd ;  /* 0x000000cd03f47836 */ /* 0x000fc40000000000 */
[--C-:B------:R-:W-:Y:S01]  /*11c00*/  @!P3 IMAD.IADD R92, R92, 0x1, -R2.reuse ;  /* 0x000000015c5cb824 */ /* 0x100fe200078e0a02 */
[----:B------:R-:W-:Y:S01]  /*11c10*/  IABS R97, R236 ;  /* 0x000000ec00617213 */ /* 0x000fe20000000000 */
[----:B------:R-:W-:Y:S01]  /*11c20*/  @!P0 IMAD.MOV R89, RZ, RZ, -R89 ;  /* 0x000000ffff598224 */ /* 0x000fe200078e0a59 */
[C---:B------:R-:W-:Y:S01]  /*11c30*/  ISETP.GT.U32.AND P0, PT, R2.reuse, R95, PT ;  /* 0x0000005f0200720c */ /* 0x040fe20003f04070 */
[----:B------:R-:W-:Y:S01]  /*11c40*/  @!P6 IMAD.IADD R93, R93, 0x1, -R2 ;  /* 0x000000015d5de824 */ /* 0x000fe200078e0a02 */
[----:B------:R-:W-:Y:S01]  /*11c50*/  IABS R99, R244 ;  /* 0x000000f400637213 */ /* 0x000fe20000000000 */
[----:B------:R-:W-:Y:S01]  /*11c60*/  @!P4 IMAD.MOV R87, RZ, RZ, -R87 ;  /* 0x000000ffff57c224 */ /* 0x000fe200078e0a57 */
[----:B------:R-:W-:Y:S01]  /*11c70*/  ISETP.GT.U32.AND P4, PT, R2, R92, PT ;  /* 0x0000005c0200720c */ /* 0x000fe20003f84070 */
[----:B------:R-:W-:Y:S01]  /*11c80*/  IMAD.HI.U32 R7, R4, R97, RZ ;  /* 0x0000006104077227 */ /* 0x000fe200078e00ff */
[C---:B------:R-:W-:Y:S02]  /*11c90*/  ISETP.GT.U32.AND P3, PT, R2.reuse, R90, PT ;  /* 0x0000005a0200720c */ /* 0x040fe40003f64070 */
[----:B------:R-:W-:Y:S01]  /*11ca0*/  ISETP.GT.U32.AND P6, PT, R2, R93, PT ;  /* 0x0000005d0200720c */ /* 0x000fe20003fc4070 */
[----:B------:R-:W-:-:S04]  /*11cb0*/  IMAD.HI.U32 R5, R4, R99, RZ ;  /* 0x0000006304057227 */ /* 0x000fc800078e00ff */
[----:B------:R-:W-:Y:S02]  /*11cc0*/  IMAD.MOV R7, RZ, RZ, -R7 ;  /* 0x000000ffff077224 */ /* 0x000fe400078e0a07 */
[----:B------:R-:W-:Y:S02]  /*11cd0*/  VIADD R247, R3, 0xcb ;  /* 0x000000cb03f77836 */ /* 0x000fe40000000000 */
[----:B------:R-:W-:Y:S02]  /*11ce0*/  IMAD.MOV R5, RZ, RZ, -R5 ;  /* 0x000000ffff057224 */ /* 0x000fe400078e0a05 */
[C---:B------:R-:W-:Y:S01]  /*11cf0*/  IMAD R97, R2.reuse, R7, R97 ;  /* 0x0000000702617224 */ /* 0x040fe200078e0261 */
[----:B------:R-:W-:Y:S01]  /*11d00*/  IABS R103, R247 ;  /* 0x000000f700677213 */ /* 0x000fe20000000000 */
[----:B------:R-:W-:Y:S02]  /*11d10*/  @!P0 IMAD.IADD R95, R95, 0x1, -R2 ;  /* 0x000000015f5f8824 */ /* 0x000fe400078e0a02 */
[----:B------:R-:W-:-:S02]  /*11d20*/  IMAD R99, R2, R5, R99 ;  /* 0x0000000502637224 */ /* 0x000fc400078e0263 */
[--C-:B------:R-:W-:Y:S01]  /*11d30*/  @!P4 IMAD.IADD R92, R92, 0x1, -R2.reuse ;  /* 0x000000015c5cc824 */ /* 0x100fe200078e0a02 */
[----:B------:R-:W-:Y:S01]  /*11d40*/  ISETP.GT.U32.AND P4, PT, R2, R97, PT ;  /* 0x000000610200720c */ /* 0x000fe20003f84070 */
[--C-:B------:R-:W-:Y:S01]  /*11d50*/  @!P3 IMAD.IADD R90, R90, 0x1, -R2.reuse ;  /* 0x000000015a5ab824 */ /* 0x100fe200078e0a02 */
[----:B------:R-:W-:Y:S01]  /*11d60*/  ISETP.GT.U32.AND P0, PT, R2, R95, PT ;  /* 0x0000005f0200720c */ /* 0x000fe20003f04070 */
[----:B------:R-:W-:Y:S01]  /*11d70*/  @!P6 IMAD.IADD R93, R93, 0x1, -R2 ;  /* 0x000000015d5de824 */ /* 0x000fe200078e0a02 */
[----:B------:R-:W-:Y:S01]  /*11d80*/  ISETP.GE.AND P3, PT, R238, RZ, PT ;  /* 0x000000ffee00720c */ /* 0x000fe20003f66270 */
[----:B------:R-:W-:Y:S01]  /*11d90*/  IMAD.HI.U32 R5, R4, R103, RZ ;  /* 0x0000006704057227 */ /* 0x000fe200078e00ff */
[----:B------:R-:W-:-:S03]  /*11da0*/  ISETP.GT.U32.AND P6, PT, R2, R99, PT ;  /* 0x000000630200720c */ /* 0x000fc60003fc4070 */
[----:B------:R-:W-:Y:S01]  /*11db0*/  @!P5 IMAD.MOV R85, RZ, RZ, -R85 ;  /* 0x000000ffff55d224 */ /* 0x000fe200078e0a55 */
[----:B------:R-:W-:Y:S01]  /*11dc0*/  ISETP.GE.AND P5, PT, R246, RZ, PT ;  /* 0x000000fff600720c */ /* 0x000fe20003fa6270 */
[----:B------:R-:W-:Y:S02]  /*11dd0*/  VIADD R246, R3, 0xcc ;  /* 0x000000cc03f67836 */ /* 0x000fe40000000000 */
[----:B------:R-:W-:Y:S02]  /*11de0*/  IMAD.MOV R5, RZ, RZ, -R5 ;  /* 0x000000ffff057224 */ /* 0x000fe400078e0a05 */
[--C-:B------:R-:W-:Y:S01]  /*11df0*/  @!P4 IMAD.IADD R97, R97, 0x1, -R2.reuse ;  /* 0x000000016161c824 */ /* 0x100fe200078e0a02 */
[----:B------:R-:W-:Y:S01]  /*11e00*/  IABS R101, R246 ;  /* 0x000000f600657213 */ /* 0x000fe20000000000 */
[----:B------:R-:W-:Y:S01]  /*11e10*/  IMAD R103, R2, R5, R103 ;  /* 0x0000000502677224 */ /* 0x000fe200078e0267 */
[----:B------:R-:W-:Y:S01]  /*11e20*/  ISETP.GE.AND P4, PT, R244, RZ, PT ;  /* 0x000000fff400720c */ /* 0x000fe20003f86270 */
[----:B------:R-:W-:-:S02]  /*11e30*/  @!P0 IMAD.IADD R95, R95, 0x1, -R2 ;  /* 0x000000015f5f8824 */ /* 0x000fc400078e0a02 */
[----:B------:R-:W-:Y:S01]  /*11e40*/  @!P6 IMAD.IADD R99, R99, 0x1, -R2 ;  /* 0x000000016363e824 */ /* 0x000fe200078e0a02 */
[C---:B------:R-:W-:Y:S01]  /*11e50*/  ISETP.GT.U32.AND P6, PT, R2.reuse, R97, PT ;  /* 0x000000610200720c */ /* 0x040fe20003fc4070 */
[----:B------:R-:W-:Y:S01]  /*11e60*/  @!P3 IMAD.MOV R95, RZ, RZ, -R95 ;  /* 0x000000ffff5fb224 */ /* 0x000fe200078e0a5f */
[----:B------:R-:W-:Y:S01]  /*11e70*/  ISETP.GT.U32.AND P3, PT, R2, R103, PT ;  /* 0x000000670200720c */ /* 0x000fe20003f64070 */
[----:B------:R-:W-:-:S04]  /*11e80*/  IMAD.HI.U32 R7, R4, R101, RZ ;  /* 0x0000006504077227 */ /* 0x000fc800078e00ff */
[----:B------:R-:W-:Y:S01]  /*11e90*/  @!P1 IMAD.MOV R90, RZ, RZ, -R90 ;  /* 0x000000ffff5a9224 */ /* 0x000fe200078e0a5a */
[----:B------:R-:W-:Y:S01]  /*11ea0*/  ISETP.GE.AND P1, PT, R236, RZ, PT ;  /* 0x000000ffec00720c */ /* 0x000fe20003f26270 */
[----:B------:R-:W-:Y:S02]  /*11eb0*/  IMAD.MOV R7, RZ, RZ, -R7 ;  /* 0x000000ffff077224 */ /* 0x000fe400078e0a07 */
[C---:B------:R-:W-:Y:S02]  /*11ec0*/  VIADD R238, R3.reuse, 0xca ;  /* 0x000000ca03ee7836 */ /* 0x040fe40000000000 */
[C---:B------:R-:W-:Y:S02]  /*11ed0*/  IMAD R101, R2.reuse, R7, R101 ;  /* 0x0000000702657224 */ /* 0x040fe400078e0265 */
[----:B------:R-:W-:Y:S01]  /*11ee0*/  VIADD R244, R3, 0xc9 ;  /* 0x000000c903f47836 */ /* 0x000fe20000000000 */
[----:B------:R-:W-:Y:S01]  /*11ef0*/  IABS R104, R238 ;  /* 0x000000ee00687213 */ /* 0x000fe20000000000 */
[--C-:B------:R-:W-:Y:S01]  /*11f00*/  @!P6 IMAD.IADD R97, R97, 0x1, -R2.reuse ;  /* 0x000000016161e824 */ /* 0x100fe200078e0a02 */
[C---:B------:R-:W-:Y:S01]  /*11f10*/  ISETP.GT.U32.AND P0, PT, R2.reuse, R101, PT ;  /* 0x000000650200720c */ /* 0x040fe20003f04070 */
[----:B------:R-:W-:Y:S01]  /*11f20*/  @!P3 IMAD.IADD R103, R103, 0x1, -R2 ;  /* 0x000000016767b824 */ /* 0x000fe200078e0a02 */
[----:B------:R-:W-:Y:S01]  /*11f30*/  IABS R106, R244 ;  /* 0x000000f4006a7213 */ /* 0x000fe20000000000 */
[----:B------:R-:W-:Y:S01]  /*11f40*/  @!P5 IMAD.MOV R92, RZ, RZ, -R92 ;  /* 0x000000ffff5cd224 */ /* 0x000fe200078e0a5c */
[----:B------:R-:W-:Y:S01]  /*11f50*/  ISETP.GT.U32.AND P5, PT, R2, R99, PT ;  /* 0x000000630200720c */ /* 0x000fe20003fa4070 */
[----:B------:R-:W-:-:S04]  /*11f60*/  IMAD.HI.U32 R5, R4, R104, RZ ;  /* 0x0000006804057227 */ /* 0x000fc800078e00ff */
[----:B------:R-:W-:Y:S01]  /*11f70*/  @!P1 IMAD.MOV R97, RZ, RZ, -R97 ;  /* 0x000000ffff619224 */ /* 0x000fe200078e0a61 */
[----:B------:R-:W-:Y:S01]  /*11f80*/  ISETP.GT.U32.AND P1, PT, R2, R103, PT ;  /* 0x000000670200720c */ /* 0x000fe20003f24070 */
[----:B------:R-:W-:-:S04]  /*11f90*/  IMAD.HI.U32 R9, R4, R106, RZ ;  /* 0x0000006a04097227 */ /* 0x000fc800078e00ff */
[----:B------:R-:W-:Y:S02]  /*11fa0*/  IMAD.MOV R5, RZ, RZ, -R5 ;  /* 0x000000ffff057224 */ /* 0x000fe400078e0a05 */
[----:B------:R-:W-:Y:S02]  /*11fb0*/  IMAD.MOV R9, RZ, RZ, -R9 ;  /* 0x000000ffff097224 */ /* 0x000fe400078e0a09 */
[----:B------:R-:W-:Y:S01]  /*11fc0*/  @!P2 IMAD.MOV R93, RZ, RZ, -R93 ;  /* 0x000000ffff5da224 */ /* 0x000fe200078e0a5d */
[----:B------:R-:W-:Y:S01]  /*11fd0*/  ISETP.GE.AND P2, PT, R246, RZ, PT ;  /* 0x000000fff600720c */ /* 0x000fe20003f46270 */
[C---:B------:R-:W-:Y:S02]  /*11fe0*/  IMAD R104, R2.reuse, R5, R104 ;  /* 0x0000000502687224 */ /* 0x040fe400078e0268 */
[----:B------:R-:W-:Y:S02]  /*11ff0*/  VIADD R246, R3, 0xc8 ;  /* 0x000000c803f67836 */ /* 0x000fe40000000000 */
[----:B------:R-:W-:Y:S01]  /*12000*/  @!P0 IMAD.IADD R101, R101, 0x1, -R2 ;  /* 0x0000000165658824 */ /* 0x000fe200078e0a02 */
[C---:B------:R-:W-:Y:S01]  /*12010*/  ISETP.GT.U32.AND P6, PT, R2.reuse, R104, PT ;  /* 0x000000680200720c */ /* 0x040fe20003fc4070 */
[C---:B------:R-:W-:Y:S01]  /*12020*/  IMAD R106, R2.reuse, R9, R106 ;  /* 0x00000009026a7224 */ /* 0x040fe200078e026a */
[----:B------:R-:W-:Y:S01]  /*12030*/  IABS R107, R246 ;  /* 0x000000f6006b7213 */ /* 0x000fe20000000000 */
[--C-:B------:R-:W-:Y:S01]  /*12040*/  @!P5 IMAD.IADD R99, R99, 0x1, -R2.reuse ;  /* 0x000000016363d824 */ /* 0x100fe200078e0a02 */
[----:B------:R-:W-:Y:S01]  /*12050*/  ISETP.GE.AND P5, PT, R247, RZ, PT ;  /* 0x000000fff700720c */ /* 0x000fe20003fa6270 */
[----:B------:R-:W-:Y:S01]  /*12060*/  VIADD R247, R3, 0xc7 ;  /* 0x000000c703f77836 */ /* 0x000fe20000000000 */
[C---:B------:R-:W-:Y:S01]  /*12070*/  ISETP.GT.U32.AND P3, PT, R2.reuse, R101, PT ;  /* 0x000000650200720c */ /* 0x040fe20003f64070 */
[----:B------:R-:W-:Y:S01]  /*12080*/  @!P1 IMAD.IADD R103, R103, 0x1, -R2 ;  /* 0x0000000167679824 */ /* 0x000fe200078e0a02 */
[----:B------:R-:W-:Y:S01]  /*12090*/  ISETP.GT.U32.AND P1, PT, R2, R106, PT ;  /* 0x0000006a0200720c */ /* 0x000fe20003f24070 */
[----:B------:R-:W-:Y:S01]  /*120a0*/  IMAD.HI.U32 R5, R4, R107, RZ ;  /* 0x0000006b04057227 */ /* 0x000fe200078e00ff */
[----:B------:R-:W-:-:S02]  /*120b0*/  IABS R109, R247 ;  /* 0x000000f7006d7213 */ /* 0x000fc40000000000 */
[----:B------:R-:W-:Y:S01]  /*120c0*/  ISETP.GE.AND P0, PT, R238, RZ, PT ;  /* 0x000000ffee00720c */ /* 0x000fe20003f06270 */
[----:B------:R-:W-:Y:S02]  /*120d0*/  IMAD.MOV R5, RZ, RZ, -R5 ;  /* 0x000000ffff057224 */ /* 0x000fe400078e0a05 */
[----:B------:R-:W-:-:S04]  /*120e0*/  IMAD.HI.U32 R7, R4, R109, RZ ;  /* 0x0000006d04077227 */ /* 0x000fc800078e00ff */
[--C-:B------:R-:W-:Y:S02]  /*120f0*/  @!P6 IMAD.IADD R104, R104, 0x1, -R2.reuse ;  /* 0x000000016868e824 */ /* 0x100fe400078e0a02 */
[--C-:B------:R-:W-:Y:S01]  /*12100*/  @!P3 IMAD.IADD R101, R101, 0x1, -R2.reuse ;  /* 0x000000016565b824 */ /* 0x100fe200078e0a02 */
[----:B------:R-:W-:Y:S01]  /*12110*/  ISETP.GE.AND P3, PT, R246, RZ, PT ;  /* 0x000000fff600720c */ /* 0x000fe20003f66270 */
[----:B------:R-:W-:Y:S01]  /*12120*/  IMAD.MOV R7, RZ, RZ, -R7 ;  /* 0x000000ffff077224 */ /* 0x000fe200078e0a07 */
[C---:B------:R-:W-:Y:S01]  /*12130*/  ISETP.GT.U32.AND P6, PT, R2.reuse, R104, PT ;  /* 0x000000680200720c */ /* 0x040fe20003fc4070 */
[----:B------:R-:W-:Y:S02]  /*12140*/  IMAD R107, R2, R5, R107 ;  /* 0x00000005026b7224 */ /* 0x000fe400078e026b */
[----:B------:R-:W-:Y:S02]  /*12150*/  VIADD R236, R3, 0xc5 ;  /* 0x000000c503ec7836 */ /* 0x000fe40000000000 */
[----:B------:R-:W-:-:S02]  /*12160*/  @!P1 IMAD.IADD R106, R106, 0x1, -R2 ;  /* 0x000000016a6a9824 */ /* 0x000fc400078e0a02 */
[----:B------:R-:W-:Y:S01]  /*12170*/  @!P4 IMAD.MOV R99, RZ, RZ, -R99 ;  /* 0x000000ffff63c224 */ /* 0x000fe200078e0a63 */
[----:B------:R-:W-:Y:S01]  /*12180*/  ISETP.GE.AND P4, PT, R244, RZ, PT ;  /* 0x000000fff400720c */ /* 0x000fe20003f86270 */
[C---:B------:R-:W-:Y:S01]  /*12190*/  IMAD R109, R2.reuse, R7, R109 ;  /* 0x00000007026d7224 */ /* 0x040fe200078e026d */
[----:B------:R-:W-:Y:S01]  /*121a0*/  IABS R112, R236 ;  /* 0x000000ec00707213 */ /* 0x000fe20000000000 */
[----:B------:R-:W-:Y:S01]  /*121b0*/  VIADD R244, R3, 0xc6 ;  /* 0x000000c603f47836 */ /* 0x000fe20000000000 */
[C---:B------:R-:W-:Y:S01]  /*121c0*/  ISETP.GT.U32.AND P1, PT, R2.reuse, R106, PT ;  /* 0x0000006a0200720c */ /* 0x040fe20003f24070 */
[----:B------:R-:W-:Y:S01]  /*121d0*/  @!P2 IMAD.MOV R101, RZ, RZ, -R101 ;  /* 0x000000ffff65a224 */ /* 0x000fe200078e0a65 */
[----:B------:R-:W-:Y:S01]  /*121e0*/  ISETP.GT.U32.AND P2, PT, R2, R107, PT ;  /* 0x0000006b0200720c */ /* 0x000fe20003f44070 */
[----:B------:R-:W-:Y:S01]  /*121f0*/  @!P5 IMAD.MOV R103, RZ, RZ, -R103 ;  /* 0x000000ffff67d224 */ /* 0x000fe200078e0a67 */
[----:B------:R-:W-:Y:S01]  /*12200*/  IABS R110, R244 ;  /* 0x000000f4006e7213 */ /* 0x000fe20000000000 */
[----:B------:R-:W-:Y:S01]  /*12210*/  IMAD.HI.U32 R5, R4, R112, RZ ;  /* 0x0000007004057227 */ /* 0x000fe200078e00ff */
[----:B------:R-:W-:-:S03]  /*12220*/  ISETP.GT.U32.AND P5, PT, R2, R109, PT ;  /* 0x0000006d0200720c */ /* 0x000fc60003fa4070 */
[----:B------:R-:W-:Y:S02]  /*12230*/  VIADD R246, R3, 0xc4 ;  /* 0x000000c403f67836 */ /* 0x000fe40000000000 */
[----:B------:R-:W-:-:S03]  /*12240*/  IMAD.HI.U32 R7, R4, R110, RZ ;  /* 0x0000006e04077227 */ /* 0x000fc600078e00ff */
[----:B------:R-:W-:Y:S01]  /*12250*/  IABS R113, R246 ;  /* 0x000000f600717213 */ /* 0x000fe20000000000 */
[----:B------:R-:W-:Y:S02]  /*12260*/  IMAD.MOV R5, RZ, RZ, -R5 ;  /* 0x000000ffff057224 */ /* 0x000fe400078e0a05 */
[--C-:B------:R-:W-:Y:S01]  /*12270*/  @!P6 IMAD.IADD R104, R104, 0x1, -R2.reuse ;  /* 0x000000016868e824 */ /* 0x100fe200078e0a02 */
[----:B------:R-:W-:Y:S01]  /*12280*/  ISETP.GE.AND P6, PT, R247, RZ, PT ;  /* 0x000000fff700720c */ /* 0x000fe20003fc6270 */
[----:B------:R-:W-:Y:S02]  /*12290*/  VIADD R247, R3, 0xc3 ;  /* 0x000000c303f77836 */ /* 0x000fe40000000000 */
[----:B------:R-:W-:Y:S02]  /*122a0*/  IMAD.MOV R7, RZ, RZ, -R7 ;  /* 0x000000ffff077224 */ /* 0x000fe400078e0a07 */
[--C-:B------:R-:W-:Y:S01]  /*122b0*/  @!P1 IMAD.IADD R106, R106, 0x1, -R2.reuse ;  /* 0x000000016a6a9824 */ /* 0x100fe200078e0a02 */
[----:B------:R-:W-:Y:S01]  /*122c0*/  IABS R115, R247 ;  /* 0x000000f700737213 */ /* 0x000fe20000000000 */
[----:B------:R-:W-:-:S02]  /*122d0*/  @!P2 IMAD.IADD R107, R107, 0x1, -R2 ;  /* 0x000000016b6ba824 */ /* 0x000fc400078e0a02 */
[C---:B------:R-:W-:Y:S02]  /*122e0*/  IMAD R112, R2.reuse, R5, R112 ;  /* 0x0000000502707224 */ /* 0x040fe400078e0270 */
[C---:B------:R-:W-:Y:S01]  /*122f0*/  IMAD R110, R2.reuse, R7, R110 ;  /* 0x00000007026e7224 */ /* 0x040fe200078e026e */
[C---:B------:R-:W-:Y:S01]  /*12300*/  ISETP.GT.U32.AND P2, PT, R2.reuse, R107, PT ;  /* 0x0000006b0200720c */ /* 0x040fe20003f44070 */
[----:B------:R-:W-:Y:S02]  /*12310*/  @!P5 IMAD.IADD R109, R109, 0x1, -R2 ;  /* 0x000000016d6dd824 */ /* 0x000fe400078e0a02 */
[----:B------:R-:W-:Y:S01]  /*12320*/  @!P4 IMAD.MOV R106, RZ, RZ, -R106 ;  /* 0x000000ffff6ac224 */ /* 0x000fe200078e0a6a */
[----:B------:R-:W-:Y:S01]  /*12330*/  ISETP.GT.U32.AND P4, PT, R2, R112, PT ;  /* 0x000000700200720c */ /* 0x000fe20003f84070 */
[----:B------:R-:W-:Y:S01]  /*12340*/  IMAD.HI.U32 R7, R4, R113, RZ ;  /* 0x0000007104077227 */ /* 0x000fe200078e00ff */
[C---:B------:R-:W-:Y:S02]  /*12350*/  ISETP.GT.U32.AND P1, PT, R2.reuse, R110, PT ;  /* 0x0000006e0200720c */ /* 0x040fe40003f24070 */
[----:B------:R-:W-:Y:S01]  /*12360*/  ISETP.GT.U32.AND P5, PT, R2, R109, PT ;  /* 0x0000006d0200720c */ /* 0x000fe20003fa4070 */
[----:B------:R-:W-:-:S02]  /*12370*/  IMAD.MOV R7, RZ, RZ, -R7 ;  /* 0x000000ffff077224 */ /* 0x000fc400078e0a07 */
[----:B------:R-:W-:-:S04]  /*12380*/  IMAD.HI.U32 R5, R4, R115, RZ ;  /* 0x0000007304057227 */ /* 0x000fc800078e00ff */
[C---:B------:R-:W-:Y:S02]  /*12390*/  IMAD R113, R2.reuse, R7, R113 ;  /* 0x0000000702717224 */ /* 0x040fe400078e0271 */
[----:B------:R-:W-:Y:S02]  /*123a0*/  IMAD.MOV R5, RZ, RZ, -R5 ;  /* 0x000000ffff057224 */ /* 0x000fe400078e0a05 */
[----:B------:R-:W-:Y:S02]  /*123b0*/  VIADD R238, R3, 0xc2 ;  /* 0x000000c203ee7836 */ /* 0x000fe40000000000 */
[----:B------:R-:W-:Y:S02]  /*123c0*/  IMAD R115, R2, R5, R115 ;  /* 0x0000000502737224 */ /* 0x000fe400078e0273 */
[--C-:B------:R-:W-:Y:S01]  /*123d0*/  @!P2 IMAD.IADD R107, R107, 0x1, -R2.reuse ;  /* 0x000000016b6ba824 */ /* 0x100fe200078e0a02 */
[----:B------:R-:W-:Y:S01]  /*123e0*/  IABS R116, R238 ;  /* 0x000000ee00747213 */ /* 0x000fe20000000000 */
[--C-:B------:R-:W-:Y:S01]  /*123f0*/  @!P4 IMAD.IADD R112, R112, 0x1, -R2.reuse ;  /* 0x000000017070c824 */ /* 0x100fe200078e0a02 */
[----:B------:R-:W-:Y:S01]  /*12400*/  ISETP.GT.U32.AND P2, PT, R2, R113, PT ;  /* 0x000000710200720c */ /* 0x000fe20003f44070 */
[----:B------:R-:W-:-:S02]  /*12410*/  @!P1 IMAD.IADD R110, R110, 0x1, -R2 ;  /* 0x000000016e6e9824 */ /* 0x000fc400078e0a02 */
[----:B------:R-:W-:Y:S01]  /*12420*/  @!P5 IMAD.IADD R109, R109, 0x1, -R2 ;  /* 0x000000016d6dd824 */ /* 0x000fe200078e0a02 */
[C---:B------:R-:W-:Y:S01]  /*12430*/  ISETP.GT.U32.AND P5, PT, R2.reuse, R115, PT ;  /* 0x000000730200720c */ /* 0x040fe20003fa4070 */
[----:B------:R-:W-:Y:S01]  /*12440*/  @!P0 IMAD.MOV R104, RZ, RZ, -R104 ;  /* 0x000000ffff688224 */ /* 0x000fe200078e0a68 */
[----:B------:R-:W-:Y:S01]  /*12450*/  ISETP.GT.U32.AND P4, PT, R2, R112, PT ;  /* 0x000000700200720c */ /* 0x000fe20003f84070 */
[----:B------:R-:W-:Y:S01]  /*12460*/  IMAD.HI.U32 R7, R4, R116, RZ ;  /* 0x0000007404077227 */ /* 0x000fe200078e00ff */
[----:B------:R-:W-:Y:S02]  /*12470*/  ISETP.GE.AND P0, PT, R244, RZ, PT ;  /* 0x000000fff400720c */ /* 0x000fe40003f06270 */
[----:B------:R-:W-:Y:S01]  /*12480*/  ISETP.GT.U32.AND P1, PT, R2, R110, PT ;  /* 0x0000006e0200720c */ /* 0x000fe20003f24070 */
[----:B------:R-:W-:Y:S02]  /*12490*/  VIADD R244, R3, 0xc1 ;  /* 0x000000c103f47836 */ /* 0x000fe40000000000 */
[----:B------:R-:W-:-:S02]  /*124a0*/  IMAD.MOV R7, RZ, RZ, -R7 ;  /* 0x000000ffff077224 */ /* 0x000fc400078e0a07 */
[----:B------:R-:W-:Y:S01]  /*124b0*/  @!P2 IMAD.IADD R113, R113, 0x1, -R2 ;  /* 0x000000017171a824 */ /* 0x000fe200078e0a02 */
[----:B------:R-:W-:Y:S01]  /*124c0*/  IABS R118, R244 ;  /* 0x000000f400767213 */ /* 0x000fe20000000000 */
[----:B------:R-:W-:Y:S01]  /*124d0*/  IMAD R116, R2, R7, R116 ;  /* 0x0000000702747224 */ /* 0x000fe200078e0274 */
[----:B------:R-:W-:Y:S01]  /*124e0*/  ISETP.GE.AND P2, PT, R247, RZ, PT ;  /* 0x000000fff700720c */ /* 0x000fe20003f46270 */
[----:B------:R-:W-:Y:S01]  /*124f0*/  @!P3 IMAD.MOV R107, RZ, RZ, -R107 ;  /* 0x000000ffff6bb224 */ /* 0x000fe200078e0a6b */
[----:B------:R-:W-:Y:S01]  /*12500*/  ISETP.GE.AND P3, PT, R236, RZ, PT ;  /* 0x000000ffec00720c */ /* 0x000fe20003f66270 */
[----:B------:R-:W-:-:S04]  /*12510*/  IMAD.HI.U32 R5, R4, R118, RZ ;  /* 0x0000007604057227 */ /* 0x000fc800078e00ff */
[--C-:B------:R-:W-:Y:S01]  /*12520*/  @!P5 IMAD.IADD R115, R115, 0x1, -R2.reuse ;  /* 0x000000017373d824 */ /* 0x100fe200078e0a02 */
[----:B------:R-:W-:Y:S01]  /*12530*/  ISETP.GT.U32.AND P5, PT, R2, R113, PT ;  /* 0x000000710200720c */ /* 0x000fe20003fa4070 */
[--C-:B------:R-:W-:Y:S01]  /*12540*/  @!P4 IMAD.IADD R112, R112, 0x1, -R2.reuse ;  /* 0x000000017070c824 */ /* 0x100fe200078e0a02 */
[----:B------:R-:W-:Y:S01]  /*12550*/  ISETP.GT.U32.AND P4, PT, R2, R116, PT ;  /* 0x000000740200720c */ /* 0x000fe20003f84070 */
[----:B------:R-:W-:Y:S01]  /*12560*/  @!P1 IMAD.IADD R110, R110, 0x1, -R2 ;  /* 0x000000016e6e9824 */ /* 0x000fe200078e0a02 */
[----:B------:R-:W-:Y:S01]  /*12570*/  ISETP.GE.AND P1, PT, R246, RZ, PT ;  /* 0x000000fff600720c */ /* 0x000fe20003f26270 */
[----:B------:R-:W-:Y:S02]  /*12580*/  IMAD.MOV R5, RZ, RZ, -R5 ;  /* 0x000000ffff057224 */ /* 0x000fe400078e0a05 */
[----:B------:R-:W-:Y:S02]  /*12590*/  VIADD R247, R3, 0xc0 ;  /* 0x000000c003f77836 */ /* 0x000fe40000000000 */
[----:B------:R-:W-:-:S02]  /*125a0*/  IMAD R118, R2, R5, R118 ;  /* 0x0000000502767224 */ /* 0x000fc400078e0276 */
[----:B------:R-:W-:Y:S01]  /*125b0*/  @!P6 IMAD.MOV R109, RZ, RZ, -R109 ;  /* 0x000000ffff6de224 */ /* 0x000fe200078e0a6d */
[C---:B------:R-:W-:Y:S01]  /*125c0*/  ISETP.GT.U32.AND P6, PT, R2.reuse, R115, PT ;  /* 0x000000730200720c */ /* 0x040fe20003fc4070 */
[----:B------:R-:W-:Y:S01]  /*125d0*/  @!P3 IMAD.MOV R112, RZ, RZ, -R112 ;  /* 0x000000ffff70b224 */ /* 0x000fe200078e0a70 */
[----:B------:R-:W-:Y:S01]  /*125e0*/  ISETP.GT.U32.AND P3, PT, R2, R118, PT ;  /* 0x000000760200720c */ /* 0x000fe20003f64070 */
[--C-:B------:R-:W-:Y:S01]  /*125f0*/  @!P5 IMAD.IADD R113, R113, 0x1, -R2.reuse ;  /* 0x000000017171d824 */ /* 0x100fe200078e0a02 */
[----:B------:R-:W-:Y:S01]  /*12600*/  IABS R119, R247 ;  /* 0x000000f700777213 */ /* 0x000fe20000000000 */
[----:B------:R-:W-:Y:S01]  /*12610*/  @!P4 IMAD.IADD R116, R116, 0x1, -R2 ;  /* 0x000000017474c824 */ /* 0x000fe200078e0a02 */
[----:B------:R-:W-:Y:S01]  /*12620*/  ISETP.GE.AND P5, PT, R244, RZ, PT ;  /* 0x000000fff400720c */ /* 0x000fe20003fa6270 */
[----:B------:R-:W-:Y:S02]  /*12630*/  @!P1 IMAD.MOV R113, RZ, RZ, -R113 ;  /* 0x000000ffff719224 */ /* 0x000fe400078e0a71 */
[----:B------:R-:W-:Y:S01]  /*12640*/  VIADD R246, R3, 0xbf ;  /* 0x000000bf03f67836 */ /* 0x000fe20000000000 */
[----:B------:R-:W-:Y:S01]  /*12650*/  ISETP.GT.U32.AND P1, PT, R2, R116, PT ;  /* 0x000000740200720c */ /* 0x000fe20003f24070 */
[----:B------:R-:W-:-:S03]  /*12660*/  IMAD.HI.U32 R7, R4, R119, RZ ;  /* 0x0000007704077227 */ /* 0x000fc600078e00ff */
[----:B------:R-:W-:Y:S01]  /*12670*/  IABS R121, R246 ;  /* 0x000000f600797213 */ /* 0x000fe20000000000 */
[----:B------:R-:W-:Y:S01]  /*12680*/  IMAD.MOV R7, RZ, RZ, -R7 ;  /* 0x000000ffff077224 */ /* 0x000fe200078e0a07 */
[----:B------:R-:W-:Y:S01]  /*12690*/  ISETP.GE.AND P4, PT, R246, RZ, PT ;  /* 0x000000fff600720c */ /* 0x000fe20003f86270 */
[--C-:B------:R-:W-:Y:S01]  /*126a0*/  @!P6 IMAD.IADD R115, R115, 0x1, -R2.reuse ;  /* 0x000000017373e824 */ /* 0x100fe200078e0a02 */
[----:B------:R-:W-:Y:S01]  /*126b0*/  ISETP.GE.AND P6, PT, R247, RZ, PT ;  /* 0x000000fff700720c */ /* 0x000fe20003fc6270 */
[----:B------:R-:W-:Y:S02]  /*126c0*/  @!P3 IMAD.IADD R118, R118, 0x1, -R2 ;  /* 0x000000017676b824 */ /* 0x000fe400078e0a02 */
[----:B------:R-:W-:Y:S02]  /*126d0*/  VIADD R247, R3, 0xbe ;  /* 0x000000be03f77836 */ /* 0x000fe40000000000 */
[C---:B------:R-:W-:Y:S01]  /*126e0*/  IMAD R119, R2.reuse, R7, R119 ;  /* 0x0000000702777224 */ /* 0x040fe200078e0277 */
[----:B------:R-:W-:Y:S01]  /*126f0*/  ISETP.GT.U32.AND P3, PT, R2, R118, PT ;  /* 0x000000760200720c */ /* 0x000fe20003f64070 */
[----:B------:R-:W-:Y:S01]  /*12700*/  IMAD.HI.U32 R5, R4, R121, RZ ;  /* 0x0000007904057227 */ /* 0x000fe200078e00ff */
[----:B------:R-:W-:-:S03]  /*12710*/  IABS R122, R247 ;  /* 0x000000f7007a7213 */ /* 0x000fc60000000000 */
[----:B------:R-:W-:Y:S01]  /*12720*/  @!P1 IMAD.IADD R116, R116, 0x1, -R2 ;  /* 0x0000000174749824 */ /* 0x000fe200078e0a02 */
[----:B------:R-:W-:Y:S01]  /*12730*/  ISETP.GT.U32.AND P1, PT, R2, R119, PT ;  /* 0x000000770200720c */ /* 0x000fe20003f24070 */
[----:B------:R-:W-:Y:S02]  /*12740*/  IMAD.MOV R5, RZ, RZ, -R5 ;  /* 0x000000ffff057224 */ /* 0x000fe400078e0a05 */
[----:B------:R-:W-:Y:S01]  /*12750*/  @!P0 IMAD.MOV R110, RZ, RZ, -R110 ;  /* 0x000000ffff6e8224 */ /* 0x000fe200078e0a6e */
[----:B------:R-:W-:Y:S01]  /*12760*/  ISETP.GE.AND P0, PT, R238, RZ, PT ;  /* 0x000000ffee00720c */ /* 0x000fe20003f06270 */
[----:B------:R-:W-:Y:S02]  /*12770*/  IMAD R121, R2, R5, R121 ;  /* 0x0000000502797224 */ /* 0x000fe400078e0279 */
[----:B------:R-:W-:-:S04]  /*12780*/  IMAD.HI.U32 R5, R4, R122, RZ ;  /* 0x0000007a04057227 */ /* 0x000fc800078e00ff */
[----:B------:R-:W-:Y:S02]  /*12790*/  IMAD.MOV R5, RZ, RZ, -R5 ;  /* 0x000000ffff057224 */ /* 0x000fe400078e0a05 */
[----:B------:R-:W-:Y:S01]  /*127a0*/  @!P3 IMAD.IADD R118, R118, 0x1, -R2 ;  /* 0x000000017676b824 */ /* 0x000fe200078e0a02 */
[C---:B------:R-:W-:Y:S01]  /*127b0*/  ISETP.GT.U32.AND P3, PT, R2.reuse, R121, PT ;  /* 0x000000790200720c */ /* 0x040fe20003f64070 */
[----:B------:R-:W-:Y:S02]  /*127c0*/  VIADD R246, R3, 0xbb ;  /* 0x000000bb03f67836 */ /* 0x000fe40000000000 */
[C---:B------:R-:W-:Y:S02]  /*127d0*/  IMAD R122, R2.reuse, R5, R122 ;  /* 0x00000005027a7224 */ /* 0x040fe400078e027a */
[----:B------:R-:W-:Y:S01]  /*127e0*/  @!P1 IMAD.IADD R119, R119, 0x1, -R2 ;  /* 0x0000000177779824 */ /* 0x000fe200078e0a02 */
[----:B------:R-:W-:Y:S01]  /*127f0*/  IABS R126, R246 ;  /* 0x000000f6007e7213 */ /* 0x000fe20000000000 */
[----:B------:R-:W-:Y:S01]  /*12800*/  @!P0 IMAD.MOV R116, RZ, RZ, -R116 ;  /* 0x000000ffff748224 */ /* 0x000fe200078e0a74 */
[C---:B------:R-:W-:Y:S01]  /*12810*/  ISETP.GT.U32.AND P1, PT, R2.reuse, R122, PT ;  /* 0x0000007a0200720c */ /* 0x040fe20003f24070 */
[----:B------:R-:W-:Y:S01]  /*12820*/  VIADD R244, R3, 0xbc ;  /* 0x000000bc03f47836 */ /* 0x000fe20000000000 */
[----:B------:R-:W-:Y:S01]  /*12830*/  ISETP.GT.U32.AND P0, PT, R2, R119, PT ;  /* 0x000000770200720c */ /* 0x000fe20003f04070 */
[----:B------:R-:W-:-:S03]  /*12840*/  IMAD.HI.U32 R7, R4, R126, RZ ;  /* 0x0000007e04077227 */ /* 0x000fc600078e00ff */
[----:B------:R-:W-:Y:S01]  /*12850*/  IABS R125, R244 ;  /* 0x000000f4007d7213 */ /* 0x000fe20000000000 */
[----:B------:R-:W-:Y:S01]  /*12860*/  @!P2 IMAD.MOV R115, RZ, RZ, -R115 ;  /* 0x000000ffff73a224 */ /* 0x000fe200078e0a73 */
[----:B------:R-:W-:Y:S01]  /*12870*/  ISETP.GE.AND P2, PT, R247, RZ, PT ;  /* 0x000000fff700720c */ /* 0x000fe20003f46270 */
[----:B------:R-:W-:Y:S02]  /*12880*/  @!P3 IMAD.IADD R121, R121, 0x1, -R2 ;  /* 0x000000017979b824 */ /* 0x000fe400078e0a02 */
[----:B------:R-:W-:Y:S02]  /*12890*/  VIADD R247, R3, 0xba ;  /* 0x000000ba03f77836 */ /* 0x000fe40000000000 */
[----:B------:R-:W-:Y:S01]  /*128a0*/  IMAD.MOV R7, RZ, RZ, -R7 ;  /* 0x000000ffff077224 */ /* 0x000fe200078e0a07 */
[----:B------:R-:W-:Y:S01]  /*128b0*/  ISETP.GT.U32.AND P3, PT, R2, R121, PT ;  /* 0x000000790200720c */ /* 0x000fe20003f64070 */
[----:B------:R-:W-:Y:S01]  /*128c0*/  IMAD.HI.U32 R9, R4, R125, RZ ;  /* 0x0000007d04097227 */ /* 0x000fe200078e00ff */
[----:B------:R-:W-:-:S03]  /*128d0*/  IABS R127, R247 ;  /* 0x000000f7007f7213 */ /* 0x000fc60000000000 */
[----:B------:R-:W-:Y:S02]  /*128e0*/  @!P1 IMAD.IADD R122, R122, 0x1, -R2 ;  /* 0x000000017a7a9824 */ /* 0x000fe400078e0a02 */
[C---:B------:R-:W-:Y:S02]  /*128f0*/  IMAD R126, R2.reuse, R7, R126 ;  /* 0x00000007027e7224 */ /* 0x040fe400078e027e */
[----:B------:R-:W-:Y:S01]  /*12900*/  @!P0 IMAD.IADD R119, R119, 0x1, -R2 ;  /* 0x0000000177778824 */ /* 0x000fe200078e0a02 */
[C---:B------:R-:W-:Y:S01]  /*12910*/  ISETP.GT.U32.AND P1, PT, R2.reuse, R122, PT ;  /* 0x0000007a0200720c */ /* 0x040fe20003f24070 */
[C---:B------:R-:W-:Y:S02]  /*12920*/  VIADD R238, R3.reuse, 0xbd ;  /* 0x000000bd03ee7836 */ /* 0x040fe40000000000 */
[----:B------:R-:W-:Y:S02]  /*12930*/  IMAD.MOV R9, RZ, RZ, -R9 ;  /* 0x000000ffff097224 */ /* 0x000fe400078e0a09 */
[----:B------:R-:W-:Y:S01]  /*12940*/  @!P6 IMAD.MOV R119, RZ, RZ, -R119 ;  /* 0x000000ffff77e224 */ /* 0x000fe200078e0a77 */
[----:B------:R-:W-:Y:S01]  /*12950*/  ISETP.GT.U32.AND P6, PT, R2, R126, PT ;  /* 0x0000007e0200720c */ /* 0x000fe20003fc4070 */
[----:B------:R-:W-:Y:S01]  /*12960*/  VIADD R236, R3, 0xb9 ;  /* 0x000000b903ec7836 */ /* 0x000fe20000000000 */
[----:B------:R-:W-:Y:S01]  /*12970*/  IABS R124, R238 ;  /* 0x000000ee007c7213 */ /* 0x000fe20000000000 */
[----:B------:R-:W-:-:S03]  /*12980*/  IMAD.HI.U32 R5, R4, R127, RZ ;  /* 0x0000007f04057227 */ /* 0x000fc600078e00ff */
[----:B------:R-:W-:Y:S01]  /*12990*/  IABS R129, R236 ;  /* 0x000000ec00817213 */ /* 0x000fe20000000000 */
[----:B------:R-:W-:Y:S02]  /*129a0*/  IMAD R125, R2, R9, R125 ;  /* 0x00000009027d7224 */ /* 0x000fe400078e027d */
[----:B------:R-:W-:Y:S02]  /*129b0*/  IMAD.MOV R5, RZ, RZ, -R5 ;  /* 0x000000ffff057224 */ /* 0x000fe400078e0a05 */
[----:B------:R-:W-:Y:S01]  /*129c0*/  @!P5 IMAD.MOV R118, RZ, RZ, -R118 ;  /* 0x000000ffff76d224 */ /* 0x000fe200078e0a76 */
[----:B------:R-:W-:Y:S01]  /*129d0*/  ISETP.GE.AND P5, PT, R238, RZ, PT ;  /* 0x000000ffee00720c */ /* 0x000fe20003fa6270 */
[----:B------:R-:W-:Y:S01]  /*129e0*/  @!P3 IMAD.IADD R121, R121, 0x1, -R2 ;  /* 0x000000017979b824 */ /* 0x000fe200078e0a02 */
[----:B------:R-:W-:Y:S01]  /*129f0*/  ISETP.GT.U32.AND P3, PT, R2, R125, PT ;  /* 0x0000007d0200720c */ /* 0x000fe20003f64070 */
[----:B------:R-:W-:-:S04]  /*12a00*/  IMAD.HI.U32 R12, R4, R124, RZ ;  /* 0x0000007c040c7227 */ /* 0x000fc800078e00ff */
[----:B------:R-:W-:Y:S02]  /*12a10*/  IMAD R127, R2, R5, R127 ;  /* 0x00000005027f7224 */ /* 0x000fe400078e027f */
[----:B------:R-:W-:Y:S02]  /*12a20*/  VIADD R238, R3, 0xb8 ;  /* 0x000000b803ee7836 */ /* 0x000fe40000000000 */
[----:B------:R-:W-:-:S03]  /*12a30*/  IMAD.HI.U32 R5, R4, R129, RZ ;  /* 0x0000008104057227 */ /* 0x000fc600078e00ff */
[----:B------:R-:W-:Y:S01]  /*12a40*/  IABS R130, R238 ;  /* 0x000000ee00827213 */ /* 0x000fe20000000000 */
[----:B------:R-:W-:Y:S02]  /*12a50*/  IMAD.MOV R12, RZ, RZ, -R12 ;  /* 0x000000ffff0c7224 */ /* 0x000fe400078e0a0c */
[--C-:B------:R-:W-:Y:S01]  /*12a60*/  @!P1 IMAD.IADD R122, R122, 0x1, -R2.reuse ;  /* 0x000000017a7a9824 */ /* 0x100fe200078e0a02 */
[----:B------:R-:W-:Y:S01]  /*12a70*/  ISETP.GT.U32.AND P1, PT, R2, R127, PT ;  /* 0x0000007f0200720c */ /* 0x000fe20003f24070 */
[----:B------:R-:W-:Y:S02]  /*12a80*/  @!P6 IMAD.IADD R126, R126, 0x1, -R2 ;  /* 0x000000017e7ee824 */ /* 0x000fe400078e0a02 */
[----:B------:R-:W-:Y:S02]  /*12a90*/  IMAD.MOV R5, RZ, RZ, -R5 ;  /* 0x000000ffff057224 */ /* 0x000fe400078e0a05 */
[C---:B------:R-:W-:Y:S02]  /*12aa0*/  IMAD R124, R2.reuse, R12, R124 ;  /* 0x0000000c027c7224 */ /* 0x040fe400078e027c */
[----:B------:R-:W-:Y:S01]  /*12ab0*/  @!P2 IMAD.MOV R122, RZ, RZ, -R122 ;  /* 0x000000ffff7aa224 */ /* 0x000fe200078e0a7a */
[C---:B------:R-:W-:Y:S01]  /*12ac0*/  ISETP.GT.U32.AND P2, PT, R2.reuse, R126, PT ;  /* 0x0000007e0200720c */ /* 0x040fe20003f44070 */
[C---:B------:R-:W-:Y:S01]  /*12ad0*/  IMAD R129, R2.reuse, R5, R129 ;  /* 0x0000000502817224 */ /* 0x040fe200078e0281 */
[----:B------:R-:W-:Y:S01]  /*12ae0*/  ISETP.GT.U32.AND P0, PT, R2, R124, PT ;  /* 0x0000007c0200720c */ /* 0x000fe20003f04070 */
[----:B------:R-:W-:-:S04]  /*12af0*/  IMAD.HI.U32 R5, R4, R130, RZ ;  /* 0x0000008204057227 */ /* 0x000fc800078e00ff */
[----:B------:R-:W-:Y:S02]  /*12b00*/  @!P3 IMAD.IADD R125, R125, 0x1, -R2 ;  /* 0x000000017d7db824 */ /* 0x000fe400078e0a02 */
[----:B------:R-:W-:Y:S02]  /*12b10*/  IMAD.MOV R5, RZ, RZ, -R5 ;  /* 0x000000ffff057224 */ /* 0x000fe400078e0a05 */
[----:B------:R-:W-:Y:S01]  /*12b20*/  @!P4 IMAD.MOV R121, RZ, RZ, -R121 ;  /* 0x000000ffff79c224 */ /* 0x000fe200078e0a79 */
[C---:B------:R-:W-:Y:S01]  /*12b30*/  ISETP.GT.U32.AND P6, PT, R2.reuse, R125, PT ;  /* 0x0000007d0200720c */ /* 0x040fe20003fc4070 */
[----:B------:R-:W-:Y:S01]  /*12b40*/  IMAD R130, R2, R5, R130 ;  /* 0x0000000502827224 */ /* 0x000fe200078e0282 */
[----:B------:R-:W-:Y:S01]  /*12b50*/  ISETP.GE.AND P4, PT, R244, RZ, PT ;  /* 0x000000fff400720c */ /* 0x000fe20003f86270 */
[--C-:B------:R-:W-:Y:S02]  /*12b60*/  @!P2 IMAD.IADD R126, R126, 0x1, -R2.reuse ;  /* 0x000000017e7ea824 */ /* 0x100fe400078e0a02 */
[--C-:B------:R-:W-:Y:S01]  /*12b70*/  @!P0 IMAD.IADD R124, R124, 0x1, -R2.reuse ;  /* 0x000000017c7c8824 */ /* 0x100fe200078e0a02 */
[----:B------:R-:W-:Y:S01]  /*12b80*/  ISETP.GT.U32.AND P2, PT, R2, R130, PT ;  /* 0x000000820200720c */ /* 0x000fe20003f44070 */
[C---:B------:R-:W-:Y:S01]  /*12b90*/  VIADD R244, R3.reuse, 0xb7 ;  /* 0x000000b703f47836 */ /* 0x040fe20000000000 */
[----:B------:R-:W-:Y:S01]  /*12ba0*/  ISETP.GE.AND P0, PT, R246, RZ, PT ;  /* 0x000000fff600720c */ /* 0x000fe20003f06270 */
[----:B------:R-:W-:Y:S01]  /*12bb0*/  VIADD R246, R3, 0xb6 ;  /* 0x000000b603f67836 */ /* 0x000fe20000000000 */
[C---:B------:R-:W-:Y:S01]  /*12bc0*/  ISETP.GT.U32.AND P3, PT, R2.reuse, R124, PT ;  /* 0x0000007c0200720c */ /* 0x040fe20003f64070 */
[--C-:B------:R-:W-:Y:S01]  /*12bd0*/  @!P1 IMAD.IADD R127, R127, 0x1, -R2.reuse ;  /* 0x000000017f7f9824 */ /* 0x100fe200078e0a02 */
[----:B------:R-:W-:Y:S01]  /*12be0*/  IABS R132, R244 ;  /* 0x000000f400847213 */ /* 0x000fe20000000000 */
[----:B------:R-:W-:Y:S01]  /*12bf0*/  @!P6 IMAD.IADD R125, R125, 0x1, -R2 ;  /* 0x000000017d7de824 */ /* 0x000fe200078e0a02 */
[----:B------:R-:W-:Y:S01]  /*12c00*/  ISETP.GT.U32.AND P6, PT, R2, R129, PT ;  /* 0x000000810200720c */ /* 0x000fe20003fc4070 */
[----:B------:R-:W-:Y:S01]  /*12c10*/  VIADD R252, R3, 0x11 ;  /* 0x0000001103fc7836 */ /* 0x000fe20000000000 */
[----:B------:R-:W-:Y:S01]  /*12c20*/  IABS R133, R246 ;  /* 0x000000f600857213 */ /* 0x000fe20000000000 */
[----:B------:R-:W-:Y:S01]  /*12c30*/  IMAD.HI.U32 R5, R4, R132, RZ ;  /* 0x0000008404057227 */ /* 0x000fe200078e00ff */
[----:B------:R-:W-:-:S02]  /*12c40*/  ISETP.GT.U32.AND P1, PT, R2, R127, PT ;  /* 0x0000007f0200720c */ /* 0x000fc40003f24070 */
[----:B------:R-:W-:Y:S01]  /*12c50*/  IABS R154, R252 ;  /* 0x000000fc009a7213 */ /* 0x000fe20000000000 */
[----:B------:R-:W-:Y:S02]  /*12c60*/  @!P2 IMAD.IADD R130, R130, 0x1, -R2 ;  /* 0x000000018282a824 */ /* 0x000fe400078e0a02 */
[----:B------:R-:W-:Y:S02]  /*12c70*/  IMAD.MOV R5, RZ, RZ, -R5 ;  /* 0x000000ffff057224 */ /* 0x000fe400078e0a05 */
[----:B------:R-:W-:Y:S01]  /*12c80*/  IMAD.HI.U32 R7, R4, R133, RZ ;  /* 0x0000008504077227 */ /* 0x000fe200078e00ff */
[----:B------:R-:W-:-:S03]  /*12c90*/  ISETP.GT.U32.AND P2, PT, R2, R130, PT ;  /* 0x000000820200720c */ /* 0x000fc60003f44070 */
[--C-:B------:R-:W-:Y:S01]  /*12ca0*/  @!P3 IMAD.IADD R124, R124, 0x1, -R2.reuse ;  /* 0x000000017c7cb824 */ /* 0x100fe200078e0a02 */
[----:B------:R-:W-:Y:S01]  /*12cb0*/  ISETP.GE.AND P3, PT, R247, RZ, PT ;  /* 0x000000fff700720c */ /* 0x000fe20003f66270 */
[----:B------:R-:W-:Y:S01]  /*12cc0*/  @!P6 IMAD.IADD R129, R129, 0x1, -R2 ;  /* 0x000000018181e824 */ /* 0x000fe200078e0a02 */
[----:B------:R-:W-:Y:S01]  /*12cd0*/  ISETP.GE.AND P6, PT, R238, RZ, PT ;  /* 0x000000ffee00720c */ /* 0x000fe20003fc6270 */
[C---:B------:R-:W-:Y:S02]  /*12ce0*/  IMAD R132, R2.reuse, R5, R132 ;  /* 0x0000000502847224 */ /* 0x040fe400078e0284 */
[----:B------:R-:W-:Y:S02]  /*12cf0*/  IMAD.MOV R7, RZ, RZ, -R7 ;  /* 0x000000ffff077224 */ /* 0x000fe400078e0a07 */
[----:B------:R-:W-:Y:S01]  /*12d00*/  @!P5 IMAD.MOV R124, RZ, RZ, -R124 ;  /* 0x000000ffff7cd224 */ /* 0x000fe200078e0a7c */
[C---:B------:R-:W-:Y:S01]  /*12d10*/  ISETP.GT.U32.AND P5, PT, R2.reuse, R129, PT ;  /* 0x000000810200720c */ /* 0x040fe20003fa4070 */
[----:B------:R-:W-:Y:S01]  /*12d20*/  @!P4 IMAD.MOV R125, RZ, RZ, -R125 ;  /* 0x000000ffff7dc224 */ /* 0x000fe200078e0a7d */
[C---:B------:R-:W-:Y:S01]  /*12d30*/  ISETP.GT.U32.AND P4, PT, R2.reuse, R132, PT ;  /* 0x000000840200720c */ /* 0x040fe20003f84070 */
[----:B------:R-:W-:-:S02]  /*12d40*/  IMAD R133, R2, R7, R133 ;  /* 0x0000000702857224 */ /* 0x000fc400078e0285 */
[--C-:B------:R-:W-:Y:S01]  /*12d50*/  @!P1 IMAD.IADD R127, R127, 0x1, -R2.reuse ;  /* 0x000000017f7f9824 */ /* 0x100fe200078e0a02 */
[----:B------:R-:W-:Y:S01]  /*12d60*/  ISETP.GE.AND P1, PT, R236, RZ, PT ;  /* 0x000000ffec00720c */ /* 0x000fe20003f26270 */
[--C-:B------:R-:W-:Y:S01]  /*12d70*/  @!P2 IMAD.IADD R130, R130, 0x1, -R2.reuse ;  /* 0x000000018282a824 */ /* 0x100fe200078e0a02 */
[----:B------:R-:W-:Y:S01]  /*12d80*/  ISETP.GT.U32.AND P2, PT, R2, R133, PT ;  /* 0x000000850200720c */ /* 0x000fe20003f44070 */
[----:B------:R-:W-:Y:S02]  /*12d90*/  VIADD R247, R3, 0xb5 ;  /* 0x000000b503f77836 */ /* 0x000fe40000000000 */
[----:B------:R-:W-:Y:S01]  /*12da0*/  @!P3 IMAD.MOV R127, RZ, RZ, -R127 ;  /* 0x000000ffff7fb224 */ /* 0x000fe200078e0a7f */
[----:B------:R-:W-:Y:S01]  /*12db0*/  ISETP.GE.AND P3, PT, R246, RZ, PT ;  /* 0x000000fff600720c */ /* 0x000fe20003f66270 */
[--C-:B------:R-:W-:Y:S01]  /*12dc0*/  @!P5 IMAD.IADD R129, R129, 0x1, -R2.reuse ;  /* 0x000000018181d824 */ /* 0x100fe200078e0a02 */
[----:B------:R-:W-:Y:S01]  /*12dd0*/  IABS R135, R247 ;  /* 0x000000f700877213 */ /* 0x000fe20000000000 */
[----:B------:R-:W-:Y:S01]  /*12de0*/  @!P4 IMAD.IADD R132, R132, 0x1, -R2 ;  /* 0x000000018484c824 */ /* 0x000fe200078e0a02 */
[----:B------:R-:W-:Y:S01]  /*12df0*/  ISETP.GE.AND P5, PT, R247, RZ, PT ;  /* 0x000000fff700720c */ /* 0x000fe20003fa6270 */
[----:B------:R-:W-:-:S02]  /*12e00*/  VIADD R247, R3, 0xb4 ;  /* 0x000000b403f77836 */ /* 0x000fc40000000000 */
[----:B------:R-:W-:-:S03]  /*12e10*/  IMAD.HI.U32 R5, R4, R135, RZ ;  /* 0x0000008704057227 */ /* 0x000fc600078e00ff */
[----:B------:R-:W-:Y:S01]  /*12e20*/  IABS R136, R247 ;  /* 0x000000f700887213 */ /* 0x000fe20000000000 */
[----:B------:R-:W-:Y:S01]  /*12e30*/  @!P1 IMAD.MOV R129, RZ, RZ, -R129 ;  /* 0x000000ffff819224 */ /* 0x000fe200078e0a81 */
[C---:B------:R-:W-:Y:S01]  /*12e40*/  ISETP.GT.U32.AND P1, PT, R2.reuse, R132, PT ;  /* 0x000000840200720c */ /* 0x040fe20003f24070 */
[----:B------:R-:W-:Y:S01]  /*12e50*/  @!P2 IMAD.IADD R133, R133, 0x1, -R2 ;  /* 0x000000018585a824 */ /* 0x000fe200078e0a02 */
[----:B------:R-:W-:Y:S01]  /*12e60*/  ISETP.GE.AND P4, PT, R247, RZ, PT ;  /* 0x000000fff700720c */ /* 0x000fe20003f86270 */
[----:B------:R-:W-:Y:S02]  /*12e70*/  IMAD.MOV R5, RZ, RZ, -R5 ;  /* 0x000000ffff057224 */ /* 0x000fe400078e0a05 */
[----:B------:R-:W-:Y:S01]  /*12e80*/  VIADD R246, R3, 0xb3 ;  /* 0x000000b303f67836 */ /* 0x000fe20000000000 */
[C---:B------:R-:W-:Y:S01]  /*12e90*/  ISETP.GT.U32.AND P2, PT, R2.reuse, R133, PT ;  /* 0x000000850200720c */ /* 0x040fe20003f44070 */
[----:B------:R-:W-:Y:S02]  /*12ea0*/  IMAD R135, R2, R5, R135 ;  /* 0x0000000502877224 */ /* 0x000fe400078e0287 */
[----:B------:R-:W-:Y:S01]  /*12eb0*/  IMAD.HI.U32 R5, R4, R136, RZ ;  /* 0x0000008804057227 */ /* 0x000fe200078e00ff */
[----:B------:R-:W-:-:S03]  /*12ec0*/  IABS R138, R246 ;  /* 0x000000f6008a7213 */ /* 0x000fc60000000000 */
[----:B------:R-:W-:Y:S02]  /*12ed0*/  IMAD.MOV R5, RZ, RZ, -R5 ;  /* 0x000000ffff057224 */ /* 0x000fe400078e0a05 */
[----:B------:R-:W-:Y:S01]  /*12ee0*/  @!P1 IMAD.IADD R132, R132, 0x1, -R2 ;  /* 0x0000000184849824 */ /* 0x000fe200078e0a02 */
[C---:B------:R-:W-:Y:S01]  /*12ef0*/  ISETP.GT.U32.AND P1, PT, R2.reuse, R135, PT ;  /* 0x000000870200720c */ /* 0x040fe20003f24070 */
[C---:B------:R-:W-:Y:S02]  /*12f00*/  IMAD R136, R2.reuse, R5, R136 ;  /* 0x0000000502887224 */ /* 0x040fe400078e0288 */
[----:B------:R-:W-:Y:S02]  /*12f10*/  @!P2 IMAD.IADD R133, R133, 0x1, -R2 ;  /* 0x000000018585a824 */ /* 0x000fe400078e0a02 */
[----:B------:R-:W-:Y:S01]  /*12f20*/  VIADD R247, R3, 0xb2 ;  /* 0x000000b203f77836 */ /* 0x000fe20000000000 */
[----:B------:R-:W-:Y:S01]  /*12f30*/  ISETP.GT.U32.AND P2, PT, R2, R136, PT ;  /* 0x000000880200720c */ /* 0x000fe20003f44070 */
[----:B------:R-:W-:Y:S01]  /*12f40*/  @!P0 IMAD.MOV R126, RZ, RZ, -R126 ;  /* 0x000000ffff7e8224 */ /* 0x000fe200078e0a7e */
[----:B------:R-:W-:Y:S01]  /*12f50*/  ISETP.GE.AND P0, PT, R244, RZ, PT ;  /* 0x000000fff400720c */ /* 0x000fe20003f06270 */
[----:B------:R-:W-:Y:S01]  /*12f60*/  IMAD.HI.U32 R12, R4, R138, RZ ;  /* 0x0000008a040c7227 */ /* 0x000fe200078e00ff */
[----:B------:R-:W-:-:S03]  /*12f70*/  IABS R139, R247 ;  /* 0x000000f7008b7213 */ /* 0x000fc60000000000 */
[----:B------:R-:W-:Y:S01]  /*12f80*/  @!P1 IMAD.IADD R135, R135, 0x1, -R2 ;  /* 0x0000000187879824 */ /* 0x000fe200078e0a02 */
[----:B------:R-:W-:Y:S01]  /*12f90*/  ISETP.GE.AND P1, PT, R247, RZ, PT ;  /* 0x000000fff700720c */ /* 0x000fe20003f26270 */
[----:B------:R-:W-:-:S04]  /*12fa0*/  IMAD.HI.U32 R9, R4, R139, RZ ;  /* 0x0000008b04097227 */ /* 0x000fc800078e00ff */
[----:B------:R-:W-:Y:S01]  /*12fb0*/  @!P2 IMAD.IADD R136, R136, 0x1, -R2 ;  /* 0x000000018888a824 */ /* 0x000fe200078e0a02 */
[C---:B------:R-:W-:Y:S01]  /*12fc0*/  ISETP.GT.U32.AND P2, PT, R2.reuse, R135, PT ;  /* 0x000000870200720c */ /* 0x040fe20003f44070 */
[----:B------:R-:W-:Y:S02]  /*12fd0*/  IMAD.MOV R12, RZ, RZ, -R12 ;  /* 0x000000ffff0c7224 */ /* 0x000fe400078e0a0c */
[----:B------:R-:W-:Y:S02]  /*12fe0*/  IMAD.MOV R9, RZ, RZ, -R9 ;  /* 0x000000ffff097224 */ /* 0x000fe400078e0a09 */
[----:B------:R-:W-:Y:S02]  /*12ff0*/  IMAD R138, R2, R12, R138 ;  /* 0x0000000c028a7224 */ /* 0x000fe400078e028a */
[----:B------:R-:W-:Y:S02]  /*13000*/  VIADD R247, R3, 0xaf ;  /* 0x000000af03f77836 */ /* 0x000fe40000000000 */
[----:B------:R-:W-:-:S03]  /*13010*/  IMAD.HI.U32 R5, R4, R142, RZ ;  /* 0x0000008e04057227 */ /* 0x000fc600078e00ff */
[----:B------:R-:W-:Y:S01]  /*13020*/  IABS R144, R247 ;  /* 0x000000f700907213 */ /* 0x000fe20000000000 */
[C---:B------:R-:W-:Y:S02]  /*13030*/  IMAD R139, R2.reuse, R9, R139 ;  /* 0x00000009028b7224 */ /* 0x040fe400078e028b */
[----:B------:R-:W-:Y:S01]  /*13040*/  @!P0 IMAD.MOV R132, RZ, RZ, -R132 ;  /* 0x000000ffff848224 */ /* 0x000fe200078e0a84 */
[C---:B------:R-:W-:Y:S01]  /*13050*/  ISETP.GT.U32.AND P0, PT, R2.reuse, R136, PT ;  /* 0x000000880200720c */ /* 0x040fe20003f04070 */
[----:B------:R-:W-:Y:S01]  /*13060*/  @!P3 IMAD.MOV R133, RZ, RZ, -R133 ;  /* 0x000000ffff85b224 */ /* 0x000fe200078e0a85 */
        /* <DEDUP_REMOVED lines=8> */
[----:B------:R-:W-:Y:S02]  /*130f0*/  IMAD R141, R2, R7, R141 ;  /* 0x00000007028d7224 */ /* 0x000fe400078e028d */
[----:B------:R-:W-:Y:S02]  /*13100*/  IMAD.MOV R5, RZ, RZ, -R5 ;  /* 0x000000ffff057224 */ /* 0x000fe400078e0a05 */
[--C-:B------:R-:W-:Y:S01]  /*13110*/  @!P0 IMAD.IADD R136, R136, 0x1, -R2.reuse ;  /* 0x0000000188888824 */ /* 0x100fe200078e0a02 */
[----:B------:R-:W-:Y:S01]  /*13120*/  ISETP.GT.U32.AND P0, PT, R2, R141, PT ;  /* 0x0000008d0200720c */ /* 0x000fe20003f04070 */
[----:B------:R-:W-:Y:S01]  /*13130*/  @!P3 IMAD.IADD R138, R138, 0x1, -R2 ;  /* 0x000000018a8ab824 */ /* 0x000fe200078e0a02 */
[C---:B------:R-:W-:Y:S01]  /*13140*/  ISETP.GT.U32.AND P3, PT, R2.reuse, R142, PT ;  /* 0x0000008e0200720c */ /* 0x040fe20003f64070 */
[----:B------:R-:W-:Y:S02]  /*13150*/  IMAD R144, R2, R5, R144 ;  /* 0x0000000502907224 */ /* 0x000fe400078e0290 */
[----:B------:R-:W-:-:S02]  /*13160*/  @!P2 IMAD.IADD R139, R139, 0x1, -R2 ;  /* 0x000000018b8ba824 */ /* 0x000fc400078e0a02 */
[----:B------:R-:W-:Y:S01]  /*13170*/  VIADD R238, R3, 0xac ;  /* 0x000000ac03ee7836 */ /* 0x000fe20000000000 */
[----:B------:R-:W-:Y:S01]  /*13180*/  ISETP.GT.U32.AND P2, PT, R2, R144, PT ;  /* 0x000000900200720c */ /* 0x000fe20003f44070 */
[----:B------:R-:W-:-:S03]  /*13190*/  IMAD.HI.U32 R9, R4, R145, RZ ;  /* 0x0000009104097227 */ /* 0x000fc600078e00ff */
[----:B------:R-:W-:Y:S01]  /*131a0*/  IABS R148, R238 ;  /* 0x000000ee00947213 */ /* 0x000fe20000000000 */
[--C-:B------:R-:W-:Y:S01]  /*131b0*/  @!P0 IMAD.IADD R141, R141, 0x1, -R2.reuse ;  /* 0x000000018d8d8824 */ /* 0x100fe200078e0a02 */
[----:B------:R-:W-:Y:S01]  /*131c0*/  ISETP.GT.U32.AND P0, PT, R2, R138, PT ;  /* 0x0000008a0200720c */ /* 0x000fe20003f04070 */
[----:B------:R-:W-:Y:S02]  /*131d0*/  @!P3 IMAD.IADD R142, R142, 0x1, -R2 ;  /* 0x000000018e8eb824 */ /* 0x000fe400078e0a02 */
[----:B------:R-:W-:Y:S01]  /*131e0*/  IMAD.MOV R9, RZ, RZ, -R9 ;  /* 0x000000ffff097224 */ /* 0x000fe200078e0a09 */
[----:B------:R-:W-:Y:S01]  /*131f0*/  ISETP.GT.U32.AND P3, PT, R2, R141, PT ;  /* 0x0000008d0200720c */ /* 0x000fe20003f64070 */
[----:B------:R-:W-:-:S04]  /*13200*/  IMAD.HI.U32 R5, R4, R148, RZ ;  /* 0x0000009404057227 */ /* 0x000fc800078e00ff */
[----:B------:R-:W-:Y:S01]  /*13210*/  @!P2 IMAD.IADD R144, R144, 0x1, -R2 ;  /* 0x000000019090a824 */ /* 0x000fe200078e0a02 */
[C---:B------:R-:W-:Y:S01]  /*13220*/  ISETP.GT.U32.AND P2, PT, R2.reuse, R142, PT ;  /* 0x0000008e0200720c */ /* 0x040fe20003f44070 */
[C---:B------:R-:W-:Y:S02]  /*13230*/  IMAD R145, R2.reuse, R9, R145 ;  /* 0x0000000902917224 */ /* 0x040fe400078e0291 */
[----:B------:R-:W-:Y:S02]  /*13240*/  IMAD.MOV R5, RZ, RZ, -R5 ;  /* 0x000000ffff057224 */ /* 0x000fe400078e0a05 */
[C---:B------:R-:W-:Y:S02]  /*13250*/  VIADD R236, R3.reuse, 0xad ;  /* 0x000000ad03ec7836 */ /* 0x040fe40000000000 */
[----:B------:R-:W-:Y:S02]  /*13260*/  IMAD R148, R2, R5, R148 ;  /* 0x0000000502947224 */ /* 0x000fe400078e0294 */
[--C-:B------:R-:W-:Y:S01]  /*13270*/  @!P0 IMAD.IADD R138, R138, 0x1, -R2.reuse ;  /* 0x000000018a8a8824 */ /* 0x100fe200078e0a02 */
[----:B------:R-:W-:Y:S01]  /*13280*/  ISETP.GT.U32.AND P0, PT, R2, R145, PT ;  /* 0x000000910200720c */ /* 0x000fe20003f04070 */
[----:B------:R-:W-:Y:S01]  /*13290*/  @!P5 IMAD.MOV R135, RZ, RZ, -R135 ;  /* 0x000000ffff87d224 */ /* 0x000fe200078e0a87 */
[----:B------:R-:W-:Y:S01]  /*132a0*/  IABS R147, R236 ;  /* 0x000000ec00937213 */ /* 0x000fe20000000000 */
[----:B------:R-:W-:Y:S01]  /*132b0*/  @!P2 IMAD.IADD R142, R142, 0x1, -R2 ;  /* 0x000000018e8ea824 */ /* 0x000fe200078e0a02 */
[C---:B------:R-:W-:Y:S01]  /*132c0*/  ISETP.GT.U32.AND P2, PT, R2.reuse, R148, PT ;  /* 0x000000940200720c */ /* 0x040fe20003f44070 */
[----:B------:R-:W-:Y:S01]  /*132d0*/  VIADD R244, R3, 0xab ;  /* 0x000000ab03f47836 */ /* 0x000fe20000000000 */
[----:B------:R-:W-:Y:S01]  /*132e0*/  ISETP.GT.U32.AND P5, PT, R2, R139, PT ;  /* 0x0000008b0200720c */ /* 0x000fe20003fa4070 */
[----:B------:R-:W-:-:S03]  /*132f0*/  IMAD.HI.U32 R7, R4, R147, RZ ;  /* 0x0000009304077227 */ /* 0x000fc600078e00ff */
[----:B------:R-:W-:Y:S01]  /*13300*/  IABS R149, R244 ;  /* 0x000000f400957213 */ /* 0x000fe20000000000 */
[----:B------:R-:W-:Y:S02]  /*13310*/  IMAD.MOV R7, RZ, RZ, -R7 ;  /* 0x000000ffff077224 */ /* 0x000fe400078e0a07 */
[----:B------:R-:W-:Y:S01]  /*13320*/  @!P6 IMAD.MOV R130, RZ, RZ, -R130 ;  /* 0x000000ffff82e224 */ /* 0x000fe200078e0a82 */
[----:B------:R-:W-:Y:S01]  /*13330*/  ISETP.GE.AND P6, PT, R246, RZ, PT ;  /* 0x000000fff600720c */ /* 0x000fe20003fc6270 */
[----:B------:R-:W-:Y:S01]  /*13340*/  @!P4 IMAD.MOV R136, RZ, RZ, -R136 ;  /* 0x000000ffff88c224 */ /* 0x000fe200078e0a88 */
[----:B------:R-:W-:Y:S01]  /*13350*/  ISETP.GT.U32.AND P4, PT, R2, R144, PT ;  /* 0x000000900200720c */ /* 0x000fe20003f84070 */
[--C-:B------:R-:W-:Y:S01]  /*13360*/  @!P3 IMAD.IADD R141, R141, 0x1, -R2.reuse ;  /* 0x000000018d8db824 */ /* 0x100fe200078e0a02 */
[----:B------:R-:W-:Y:S01]  /*13370*/  ISETP.GE.AND P3, PT, R222, RZ, PT ;  /* 0x000000ffde00720c */ /* 0x000fe20003f66270 */
[----:B------:R-:W-:Y:S01]  /*13380*/  @!P0 IMAD.IADD R145, R145, 0x1, -R2 ;  /* 0x0000000191918824 */ /* 0x000fe200078e0a02 */
[----:B------:R-:W-:Y:S01]  /*13390*/  ISETP.GE.AND P0, PT, R247, RZ, PT ;  /* 0x000000fff700720c */ /* 0x000fe20003f06270 */
[----:B------:R-:W-:-:S02]  /*133a0*/  VIADD R246, R3, 0xaa ;  /* 0x000000aa03f67836 */ /* 0x000fc40000000000 */
[----:B------:R-:W-:Y:S02]  /*133b0*/  IMAD R147, R2, R7, R147 ;  /* 0x0000000702937224 */ /* 0x000fe400078e0293 */
[--C-:B------:R-:W-:Y:S01]  /*133c0*/  @!P2 IMAD.IADD R148, R148, 0x1, -R2.reuse ;  /* 0x000000019494a824 */ /* 0x100fe200078e0a02 */
[----:B------:R-:W-:Y:S01]  /*133d0*/  ISETP.GT.U32.AND P2, PT, R2, R145, PT ;  /* 0x000000910200720c */ /* 0x000fe20003f44070 */
[----:B------:R-:W-:Y:S01]  /*133e0*/  @!P5 IMAD.IADD R139, R139, 0x1, -R2 ;  /* 0x000000018b8bd824 */ /* 0x000fe200078e0a02 */
        /* <DEDUP_REMOVED lines=9> */
[----:B------:R-:W-:Y:S01]  /*13480*/  @!P3 IMAD.MOV R141, RZ, RZ, -R141 ;  /* 0x000000ffff8db224 */ /* 0x000fe200078e0a8d */
[C---:B------:R-:W-:Y:S01]  /*13490*/  ISETP.GT.U32.AND P3, PT, R2.reuse, R148, PT ;  /* 0x000000940200720c */ /* 0x040fe20003f64070 */
[----:B------:R-:W-:Y:S02]  /*134a0*/  IMAD.MOV R5, RZ, RZ, -R5 ;  /* 0x000000ffff057224 */ /* 0x000fe400078e0a05 */
[----:B------:R-:W-:Y:S02]  /*134b0*/  IMAD R149, R2, R7, R149 ;  /* 0x0000000702957224 */ /* 0x000fe400078e0295 */
[----:B------:R-:W-:Y:S01]  /*134c0*/  @!P2 IMAD.IADD R145, R145, 0x1, -R2 ;  /* 0x000000019191a824 */ /* 0x000fe200078e0a02 */
[----:B------:R-:W-:Y:S01]  /*134d0*/  ISETP.GE.AND P2, PT, R238, RZ, PT ;  /* 0x000000ffee00720c */ /* 0x000fe20003f46270 */
[----:B------:R-:W-:-:S02]  /*134e0*/  IMAD R150, R2, R5, R150 ;  /* 0x0000000502967224 */ /* 0x000fc400078e0296 */
[----:B------:R-:W-:Y:S01]  /*134f0*/  @!P5 IMAD.IADD R147, R147, 0x1, -R2 ;  /* 0x000000019393d824 */ /* 0x000fe200078e0a02 */
[----:B------:R-:W-:Y:S01]  /*13500*/  ISETP.GE.AND P5, PT, R230, RZ, PT ;  /* 0x000000ffe600720c */ /* 0x000fe20003fa6270 */
[----:B------:R-:W-:Y:S01]  /*13510*/  @!P6 IMAD.MOV R138, RZ, RZ, -R138 ;  /* 0x000000ffff8ae224 */ /* 0x000fe200078e0a8a */
[----:B------:R-:W-:Y:S01]  /*13520*/  ISETP.GT.U32.AND P6, PT, R2, R149, PT ;  /* 0x000000950200720c */ /* 0x000fe20003fc4070 */
[----:B------:R-:W-:-:S04]  /*13530*/  IMAD.HI.U32 R5, R4, R152, RZ ;  /* 0x0000009804057227 */ /* 0x000fc800078e00ff */
[----:B------:R-:W-:Y:S01]  /*13540*/  @!P1 IMAD.MOV R139, RZ, RZ, -R139 ;  /* 0x000000ffff8b9224 */ /* 0x000fe200078e0a8b */
[C---:B------:R-:W-:Y:S01]  /*13550*/  ISETP.GT.U32.AND P1, PT, R2.reuse, R147, PT ;  /* 0x000000930200720c */ /* 0x040fe20003f24070 */
[----:B------:R-:W-:Y:S01]  /*13560*/  @!P0 IMAD.MOV R144, RZ, RZ, -R144 ;  /* 0x000000ffff908224 */ /* 0x000fe200078e0a90 */
[----:B------:R-:W-:Y:S01]  /*13570*/  ISETP.GT.U32.AND P0, PT, R2, R150, PT ;  /* 0x000000960200720c */ /* 0x000fe20003f04070 */
[----:B------:R-:W-:Y:S02]  /*13580*/  IMAD.MOV R5, RZ, RZ, -R5 ;  /* 0x000000ffff057224 */ /* 0x000fe400078e0a05 */
[----:B------:R-:W-:Y:S01]  /*13590*/  @!P4 IMAD.MOV R142, RZ, RZ, -R142 ;  /* 0x000000ffff8ec224 */ /* 0x000fe200078e0a8e */
[----:B------:R-:W-:Y:S01]  /*135a0*/  ISETP.GE.AND P4, PT, R236, RZ, PT ;  /* 0x000000ffec00720c */ /* 0x000fe20003f86270 */
[----:B------:R-:W-:Y:S01]  /*135b0*/  @!P3 IMAD.IADD R148, R148, 0x1, -R2 ;  /* 0x000000019494b824 */ /* 0x000fe200078e0a02 */
[----:B------:R-:W-:Y:S01]  /*135c0*/  ISETP.GE.AND P3, PT, R246, RZ, PT ;  /* 0x000000fff600720c */ /* 0x000fe20003f66270 */
[----:B------:R-:W-:-:S02]  /*135d0*/  IMAD R152, R2, R5, R152 ;  /* 0x0000000502987224 */ /* 0x000fc400078e0298 */
[----:B------:R-:W-:Y:S02]  /*135e0*/  @!P2 IMAD.MOV R148, RZ, RZ, -R148 ;  /* 0x000000ffff94a224 */ /* 0x000fe400078e0a94 */
[--C-:B------:R-:W-:Y:S01]  /*135f0*/  @!P6 IMAD.IADD R149, R149, 0x1, -R2.reuse ;  /* 0x000000019595e824 */ /* 0x100fe200078e0a02 */
[----:B------:R-:W-:Y:S01]  /*13600*/  ISETP.GT.U32.AND P2, PT, R2, R152, PT ;  /* 0x000000980200720c */ /* 0x000fe20003f44070 */
[--C-:B------:R-:W-:Y:S01]  /*13610*/  @!P1 IMAD.IADD R147, R147, 0x1, -R2.reuse ;  /* 0x0000000193939824 */ /* 0x100fe200078e0a02 */
[----:B------:R-:W-:Y:S01]  /*13620*/  ISETP.GE.AND P6, PT, R247, RZ, PT ;  /* 0x000000fff700720c */ /* 0x000fe20003fc6270 */
[C---:B------:R-:W-:Y:S01]  /*13630*/  VIADD R247, R3.reuse, 0xa8 ;  /* 0x000000a803f77836 */ /* 0x040fe20000000000 */
[----:B------:R-:W-:Y:S01]  /*13640*/  ISETP.GE.AND P1, PT, R244, RZ, PT ;  /* 0x000000fff400720c */ /* 0x000fe20003f26270 */
[--C-:B------:R-:W-:Y:S01]  /*13650*/  @!P0 IMAD.IADD R150, R150, 0x1, -R2.reuse ;  /* 0x0000000196968824 */ /* 0x100fe200078e0a02 */
[C---:B------:R-:W-:Y:S01]  /*13660*/  ISETP.GT.U32.AND P0, PT, R2.reuse, R149, PT ;  /* 0x000000950200720c */ /* 0x040fe20003f04070 */
[----:B------:R-:W-:Y:S01]  /*13670*/  VIADD R246, R3, 0xa7 ;  /* 0x000000a703f67836 */ /* 0x000fe20000000000 */
[----:B------:R-:W-:Y:S01]  /*13680*/  IABS R153, R247 ;  /* 0x000000f700997213 */ /* 0x000fe20000000000 */
[----:B------:R-:W-:Y:S01]  /*13690*/  @!P5 IMAD.MOV R145, RZ, RZ, -R145 ;  /* 0x000000ffff91d224 */ /* 0x000fe200078e0a91 */
[----:B------:R-:W-:Y:S01]  /*136a0*/  ISETP.GE.AND P5, PT, R247, RZ, PT ;  /* 0x000000fff700720c */ /* 0x000fe20003fa6270 */
[----:B------:R-:W-:Y:S01]  /*136b0*/  @!P4 IMAD.MOV R147, RZ, RZ, -R147 ;  /* 0x000000ffff93c224 */ /* 0x000fe200078e0a93 */
[----:B------:R-:W-:Y:S01]  /*136c0*/  IABS R155, R246 ;  /* 0x000000f6009b7213 */ /* 0x000fe20000000000 */
[----:B------:R-:W-:Y:S01]  /*136d0*/  VIADD R247, R3, 0xa6 ;  /* 0x000000a603f77836 */ /* 0x000fe20000000000 */
[----:B------:R-:W-:Y:S01]  /*136e0*/  ISETP.GT.U32.AND P4, PT, R2, R150, PT ;  /* 0x000000960200720c */ /* 0x000fe20003f84070 */
[----:B------:R-:W-:-:S02]  /*136f0*/  @!P2 IMAD.IADD R152, R152, 0x1, -R2 ;  /* 0x000000019898a824 */ /* 0x000fc400078e0a02 */
[----:B------:R-:W-:Y:S01]  /*13700*/  IMAD.HI.U32 R7, R4, R155, RZ ;  /* 0x0000009b04077227 */ /* 0x000fe200078e00ff */
[----:B------:R-:W-:Y:S02]  /*13710*/  IABS R156, R247 ;  /* 0x000000f7009c7213 */ /* 0x000fe40000000000 */
[----:B------:R-:W-:Y:S01]  /*13720*/  ISETP.GT.U32.AND P2, PT, R2, R152, PT ;  /* 0x000000980200720c */ /* 0x000fe20003f44070 */
[----:B------:R-:W-:-:S04]  /*13730*/  IMAD.HI.U32 R9, R4, R153, RZ ;  /* 0x0000009904097227 */ /* 0x000fc800078e00ff */
[----:B------:R-:W-:-:S04]  /*13740*/  IMAD.HI.U32 R5, R4, R156, RZ ;  /* 0x0000009c04057227 */ /* 0x000fc800078e00ff */
[----:B------:R-:W-:Y:S02]  /*13750*/  IMAD.MOV R7, RZ, RZ, -R7 ;  /* 0x000000ffff077224 */ /* 0x000fe400078e0a07 */
[----:B------:R-:W-:Y:S02]  /*13760*/  IMAD.MOV R9, RZ, RZ, -R9 ;  /* 0x000000ffff097224 */ /* 0x000fe400078e0a09 */
[----:B------:R-:W-:Y:S02]  /*13770*/  VIADD R228, R3, 0xa5 ;  /* 0x000000a503e47836 */ /* 0x000fe40000000000 */
[----:B------:R-:W-:Y:S01]  /*13780*/  @!P4 IMAD.IADD R150, R150, 0x1, -R2 ;  /* 0x000000019696c824 */ /* 0x000fe200078e0a02 */
[----:B------:R-:W-:Y:S01]  /*13790*/  ISETP.GE.AND P4, PT, R247, RZ, PT ;  /* 0x000000fff700720c */ /* 0x000fe20003f86270 */
[----:B------:R-:W-:Y:S01]  /*137a0*/  IMAD.MOV R5, RZ, RZ, -R5 ;  /* 0x000000ffff057224 */ /* 0x000fe200078e0a05 */
[----:B------:R-:W-:Y:S01]  /*137b0*/  IABS R158, R228 ;  /* 0x000000e4009e7213 */ /* 0x000fe20000000000 */
[----:B------:R-:W-:-:S02]  /*137c0*/  IMAD R155, R2, R7, R155 ;  /* 0x00000007029b7224 */ /* 0x000fc400078e029b */
[----:B------:R-:W-:Y:S01]  /*137d0*/  @!P0 IMAD.IADD R149, R149, 0x1, -R2 ;  /* 0x0000000195958824 */ /* 0x000fe200078e0a02 */
[----:B------:R-:W-:Y:S01]  /*137e0*/  ISETP.GE.AND P0, PT, R246, RZ, PT ;  /* 0x000000fff600720c */ /* 0x000fe20003f06270 */
[C---:B------:R-:W-:Y:S02]  /*137f0*/  IMAD R153, R2.reuse, R9, R153 ;  /* 0x0000000902997224 */ /* 0x040fe400078e0299 */
[C---:B------:R-:W-:Y:S02]  /*13800*/  IMAD R156, R2.reuse, R5, R156 ;  /* 0x00000005029c7224 */ /* 0x040fe400078e029c */
[----:B------:R-:W-:Y:S01]  /*13810*/  @!P3 IMAD.MOV R150, RZ, RZ, -R150 ;  /* 0x000000ffff96b224 */ /* 0x000fe200078e0a96 */
[C---:B------:R-:W-:Y:S01]  /*13820*/  ISETP.GT.U32.AND P3, PT, R2.reuse, R155, PT ;  /* 0x0000009b0200720c */ /* 0x040fe20003f64070 */
[----:B------:R-:W-:Y:S01]  /*13830*/  @!P1 IMAD.MOV R149, RZ, RZ, -R149 ;  /* 0x000000ffff959224 */ /* 0x000fe200078e0a95 */
[----:B------:R-:W-:Y:S01]  /*13840*/  ISETP.GT.U32.AND P1, PT, R2, R153, PT ;  /* 0x000000990200720c */ /* 0x000fe20003f24070 */
[----:B------:R-:W-:-:S04]  /*13850*/  IMAD.HI.U32 R5, R4, R158, RZ ;  /* 0x0000009e04057227 */ /* 0x000fc800078e00ff */
[----:B------:R-:W-:Y:S01]  /*13860*/  @!P2 IMAD.IADD R152, R152, 0x1, -R2 ;  /* 0x000000019898a824 */ /* 0x000fe200078e0a02 */
[C---:B------:R-:W-:Y:S01]  /*13870*/  ISETP.GT.U32.AND P2, PT, R2.reuse, R156, PT ;  /* 0x0000009c0200720c */ /* 0x040fe20003f44070 */
[----:B------:R-:W-:Y:S02]  /*13880*/  IMAD.MOV R5, RZ, RZ, -R5 ;  /* 0x000000ffff057224 */ /* 0x000fe400078e0a05 */
[----:B------:R-:W-:Y:S02]  /*13890*/  VIADD R236, R3, 0xa3 ;  /* 0x000000a303ec7836 */ /* 0x000fe40000000000 */
[C---:B------:R-:W-:Y:S02]  /*138a0*/  IMAD R158, R2.reuse, R5, R158 ;  /* 0x00000005029e7224 */ /* 0x040fe400078e029e */
[--C-:B------:R-:W-:Y:S01]  /*138b0*/  @!P3 IMAD.IADD R155, R155, 0x1, -R2.reuse ;  /* 0x000000019b9bb824 */ /* 0x100fe200078e0a02 */
[----:B------:R-:W-:Y:S01]  /*138c0*/  IABS R162, R236 ;  /* 0x000000ec00a27213 */ /* 0x000fe20000000000 */
[----:B------:R-:W-:Y:S01]  /*138d0*/  @!P1 IMAD.IADD R153, R153, 0x1, -R2 ;  /* 0x0000000199999824 */ /* 0x000fe200078e0a02 */
[----:B------:R-:W-:Y:S01]  /*138e0*/  ISETP.GT.U32.AND P1, PT, R2, R158, PT ;  /* 0x0000009e0200720c */ /* 0x000fe20003f24070 */
[----:B------:R-:W-:-:S02]  /*138f0*/  VIADD R230, R3, 0xa4 ;  /* 0x000000a403e67836 */ /* 0x000fc40000000000 */
[----:B------:R-:W-:Y:S01]  /*13900*/  @!P2 IMAD.IADD R156, R156, 0x1, -R2 ;  /* 0x000000019c9ca824 */ /* 0x000fe200078e0a02 */
[----:B------:R-:W-:Y:S01]  /*13910*/  ISETP.GT.U32.AND P2, PT, R2, R155, PT ;  /* 0x0000009b0200720c */ /* 0x000fe20003f44070 */
[----:B------:R-:W-:Y:S01]  /*13920*/  IMAD.HI.U32 R5, R4, R162, RZ ;  /* 0x000000a204057227 */ /* 0x000fe200078e00ff */
[----:B------:R-:W-:Y:S02]  /*13930*/  IABS R160, R230 ;  /* 0x000000e600a07213 */ /* 0x000fe40000000000 */
[C---:B------:R-:W-:Y:S01]  /*13940*/  ISETP.GT.U32.AND P3, PT, R2.reuse, R153, PT ;  /* 0x000000990200720c */ /* 0x040fe20003f64070 */
[----:B------:R-:W-:Y:S02]  /*13950*/  IMAD.MOV R5, RZ, RZ, -R5 ;  /* 0x000000ffff057224 */ /* 0x000fe400078e0a05 */
[----:B------:R-:W-:Y:S02]  /*13960*/  VIADD R244, R3, 0xa2 ;  /* 0x000000a203f47836 */ /* 0x000fe40000000000 */
[----:B------:R-:W-:-:S02]  /*13970*/  IMAD R162, R2, R5, R162 ;  /* 0x0000000502a27224 */ /* 0x000fc400078e02a2 */
[----:B------:R-:W-:Y:S01]  /*13980*/  @!P1 IMAD.IADD R158, R158, 0x1, -R2 ;  /* 0x000000019e9e9824 */ /* 0x000fe200078e0a02 */
[----:B------:R-:W-:Y:S01]  /*13990*/  IABS R164, R244 ;  /* 0x000000f400a47213 */ /* 0x000fe20000000000 */
[----:B------:R-:W-:-:S03]  /*139a0*/  IMAD.HI.U32 R7, R4, R160, RZ ;  /* 0x000000a004077227 */ /* 0x000fc600078e00ff */
[C---:B------:R-:W-:Y:S01]  /*139b0*/  ISETP.GT.U32.AND P1, PT, R2.reuse, R158, PT ;  /* 0x0000009e0200720c */ /* 0x040fe20003f24070 */
[----:B------:R-:W-:Y:S01]  /*139c0*/  @!P6 IMAD.MOV R152, RZ, RZ, -R152 ;  /* 0x000000ffff98e224 */ /* 0x000fe200078e0a98 */
[C---:B------:R-:W-:Y:S01]  /*139d0*/  ISETP.GT.U32.AND P6, PT, R2.reuse, R156, PT ;  /* 0x0000009c0200720c */ /* 0x040fe20003fc4070 */
[----:B------:R-:W-:Y:S01]  /*139e0*/  @!P2 IMAD.IADD R155, R155, 0x1, -R2 ;  /* 0x000000019b9ba824 */ /* 0x000fe200078e0a02 */
[----:B------:R-:W-:Y:S01]  /*139f0*/  ISETP.GT.U32.AND P2, PT, R2, R162, PT ;  /* 0x000000a20200720c */ /* 0x000fe20003f44070 */
[----:B------:R-:W-:Y:S02]  /*13a00*/  IMAD.MOV R7, RZ, RZ, -R7 ;  /* 0x000000ffff077224 */ /* 0x000fe400078e0a07 */
[----:B------:R-:W-:-:S04]  /*13a10*/  IMAD.HI.U32 R5, R4, R164, RZ ;  /* 0x000000a404057227 */ /* 0x000fc800078e00ff */
[C---:B------:R-:W-:Y:S02]  /*13a20*/  VIADD R247, R3.reuse, 0xa1 ;  /* 0x000000a103f77836 */ /* 0x040fe40000000000 */
[C---:B------:R-:W-:Y:S02]  /*13a30*/  IMAD R160, R2.reuse, R7, R160 ;  /* 0x0000000702a07224 */ /* 0x040fe400078e02a0 */
[----:B------:R-:W-:Y:S01]  /*13a40*/  IMAD.MOV R5, RZ, RZ, -R5 ;  /* 0x000000ffff057224 */ /* 0x000fe200078e0a05 */
[----:B------:R-:W-:Y:S01]  /*13a50*/  IABS R166, R247 ;  /* 0x000000f700a67213 */ /* 0x000fe20000000000 */
[----:B------:R-:W-:Y:S02]  /*13a60*/  VIADD R246, R3, 0xa0 ;  /* 0x000000a003f67836 */ /* 0x000fe40000000000 */
[----:B------:R-:W-:Y:S01]  /*13a70*/  @!P3 IMAD.IADD R153, R153, 0x1, -R2 ;  /* 0x000000019999b824 */ /* 0x000fe200078e0a02 */
[C---:B------:R-:W-:Y:S01]  /*13a80*/  ISETP.GT.U32.AND P3, PT, R2.reuse, R160, PT ;  /* 0x000000a00200720c */ /* 0x040fe20003f64070 */
[----:B------:R-:W-:Y:S01]  /*13a90*/  IMAD R164, R2, R5, R164 ;  /* 0x0000000502a47224 */ /* 0x000fe200078e02a4 */
[----:B------:R-:W-:Y:S01]  /*13aa0*/  IABS R168, R246 ;  /* 0x000000f600a87213 */ /* 0x000fe20000000000 */
[--C-:B------:R-:W-:Y:S01]  /*13ab0*/  @!P6 IMAD.IADD R156, R156, 0x1, -R2.reuse ;  /* 0x000000019c9ce824 */ /* 0x100fe200078e0a02 */
[----:B------:R-:W-:Y:S01]  /*13ac0*/  ISETP.GE.AND P6, PT, R228, RZ, PT ;  /* 0x000000ffe400720c */ /* 0x000fe20003fc6270 */
[----:B------:R-:W-:Y:S01]  /*13ad0*/  @!P2 IMAD.IADD R162, R162, 0x1, -R2 ;  /* 0x00000001a2a2a824 */ /* 0x000fe200078e0a02 */
[----:B------:R-:W-:Y:S01]  /*13ae0*/  ISETP.GE.AND P2, PT, R236, RZ, PT ;  /* 0x000000ffec00720c */ /* 0x000fe20003f46270 */
[----:B------:R-:W-:-:S04]  /*13af0*/  IMAD.HI.U32 R5, R4, R166, RZ ;  /* 0x000000a604057227 */ /* 0x000fc800078e00ff */
[----:B------:R-:W-:Y:S01]  /*13b00*/  @!P1 IMAD.IADD R158, R158, 0x1, -R2 ;  /* 0x000000019e9e9824 */ /* 0x000fe200078e0a02 */
[C---:B------:R-:W-:Y:S01]  /*13b10*/  ISETP.GT.U32.AND P1, PT, R2.reuse, R164, PT ;  /* 0x000000a40200720c */ /* 0x040fe20003f24070 */
[----:B------:R-:W-:Y:S01]  /*13b20*/  @!P5 IMAD.MOV R153, RZ, RZ, -R153 ;  /* 0x000000ffff99d224 */ /* 0x000fe200078e0a99 */
[----:B------:R-:W-:Y:S01]  /*13b30*/  ISETP.GT.U32.AND P5, PT, R2, R162, PT ;  /* 0x000000a20200720c */ /* 0x000fe20003fa4070 */
[----:B------:R-:W-:Y:S02]  /*13b40*/  IMAD.MOV R5, RZ, RZ, -R5 ;  /* 0x000000ffff057224 */ /* 0x000fe400078e0a05 */
[----:B------:R-:W-:-:S04]  /*13b50*/  IMAD.HI.U32 R7, R4, R168, RZ ;  /* 0x000000a804077227 */ /* 0x000fc800078e00ff */
[----:B------:R-:W-:Y:S02]  /*13b60*/  IMAD R166, R2, R5, R166 ;  /* 0x0000000502a67224 */ /* 0x000fe400078e02a6 */
[----:B------:R-:W-:Y:S02]  /*13b70*/  IMAD.MOV R7, RZ, RZ, -R7 ;  /* 0x000000ffff077224 */ /* 0x000fe400078e0a07 */
[----:B------:R-:W-:Y:S01]  /*13b80*/  @!P3 IMAD.IADD R160, R160, 0x1, -R2 ;  /* 0x00000001a0a0b824 */ /* 0x000fe200078e0a02 */
[----:B------:R-:W-:Y:S01]  /*13b90*/  ISETP.GE.AND P3, PT, R230, RZ, PT ;  /* 0x000000ffe600720c */ /* 0x000fe20003f66270 */
[----:B------:R-:W-:Y:S02]  /*13ba0*/  VIADD R238, R3, 0x9f ;  /* 0x0000009f03ee7836 */ /* 0x000fe40000000000 */
[----:B------:R-:W-:Y:S01]  /*13bb0*/  @!P6 IMAD.MOV R158, RZ, RZ, -R158 ;  /* 0x000000ffff9ee224 */ /* 0x000fe200078e0a9e */
[C---:B------:R-:W-:Y:S01]  /*13bc0*/  ISETP.GT.U32.AND P6, PT, R2.reuse, R166, PT ;  /* 0x000000a60200720c */ /* 0x040fe20003fc4070 */
[----:B------:R-:W-:Y:S01]  /*13bd0*/  IMAD R168, R2, R7, R168 ;  /* 0x0000000702a87224 */ /* 0x000fe200078e02a8 */
[----:B------:R-:W-:Y:S01]  /*13be0*/  IABS R170, R238 ;  /* 0x000000ee00aa7213 */ /* 0x000fe20000000000 */
[--C-:B------:R-:W-:Y:S01]  /*13bf0*/  @!P1 IMAD.IADD R164, R164, 0x1, -R2.reuse ;  /* 0x00000001a4a49824 */ /* 0x100fe200078e0a02 */
[----:B------:R-:W-:Y:S01]  /*13c00*/  ISETP.GT.U32.AND P1, PT, R2, R160, PT ;  /* 0x000000a00200720c */ /* 0x000fe20003f24070 */
[----:B------:R-:W-:Y:S01]  /*13c10*/  @!P5 IMAD.IADD R162, R162, 0x1, -R2 ;  /* 0x00000001a2a2d824 */ /* 0x000fe200078e0a02 */
[----:B------:R-:W-:Y:S01]  /*13c20*/  ISETP.GT.U32.AND P5, PT, R2, R168, PT ;  /* 0x000000a80200720c */ /* 0x000fe20003fa4070 */
[----:B------:R-:W-:-:S04]  /*13c30*/  IMAD.HI.U32 R5, R4, R170, RZ ;  /* 0x000000aa04057227 */ /* 0x000fc800078e00ff */
[----:B------:R-:W-:Y:S01]  /*13c40*/  @!P4 IMAD.MOV R156, RZ, RZ, -R156 ;  /* 0x000000ffff9cc224 */ /* 0x000fe200078e0a9c */
[----:B------:R-:W-:Y:S01]  /*13c50*/  ISETP.GE.AND P4, PT, R244, RZ, PT ;  /* 0x000000fff400720c */ /* 0x000fe20003f86270 */
[----:B------:R-:W-:Y:S02]  /*13c60*/  IMAD.MOV R5, RZ, RZ, -R5 ;  /* 0x000000ffff057224 */ /* 0x000fe400078e0a05 */
[----:B------:R-:W-:Y:S02]  /*13c70*/  VIADD R244, R3, 0x9d ;  /* 0x0000009d03f47836 */ /* 0x000fe40000000000 */
[--C-:B------:R-:W-:Y:S02]  /*13c80*/  @!P6 IMAD.IADD R166, R166, 0x1, -R2.reuse ;  /* 0x00000001a6a6e824 */ /* 0x100fe400078e0a02 */
[----:B------:R-:W-:Y:S01]  /*13c90*/  @!P0 IMAD.MOV R155, RZ, RZ, -R155 ;  /* 0x000000ffff9b8224 */ /* 0x000fe200078e0a9b */
[----:B------:R-:W-:Y:S01]  /*13ca0*/  ISETP.GT.U32.AND P0, PT, R2, R164, PT ;  /* 0x000000a40200720c */ /* 0x000fe20003f04070 */
[----:B------:R-:W-:Y:S01]  /*13cb0*/  @!P1 IMAD.IADD R160, R160, 0x1, -R2 ;  /* 0x00000001a0a09824 */ /* 0x000fe200078e0a02 */
[----:B------:R-:W-:Y:S01]  /*13cc0*/  ISETP.GE.AND P1, PT, R247, RZ, PT ;  /* 0x000000fff700720c */ /* 0x000fe20003f26270 */
[----:B------:R-:W-:Y:S01]  /*13cd0*/  IMAD R170, R2, R5, R170 ;  /* 0x0000000502aa7224 */ /* 0x000fe200078e02aa */
[----:B------:R-:W-:Y:S01]  /*13ce0*/  IABS R174, R244 ;  /* 0x000000f400ae7213 */ /* 0x000fe20000000000 */
[----:B------:R-:W-:-:S02]  /*13cf0*/  VIADD R247, R3, 0x9e ;  /* 0x0000009e03f77836 */ /* 0x000fc40000000000 */
[----:B------:R-:W-:Y:S01]  /*13d00*/  @!P5 IMAD.IADD R168, R168, 0x1, -R2 ;  /* 0x00000001a8a8d824 */ /* 0x000fe200078e0a02 */
[----:B------:R-:W-:Y:S01]  /*13d10*/  ISETP.GT.U32.AND P5, PT, R2, R166, PT ;  /* 0x000000a60200720c */ /* 0x000fe20003fa4070 */
[----:B------:R-:W-:Y:S01]  /*13d20*/  IMAD.HI.U32 R7, R4, R174, RZ ;  /* 0x000000ae04077227 */ /* 0x000fe200078e00ff */
[----:B------:R-:W-:Y:S02]  /*13d30*/  IABS R172, R247 ;  /* 0x000000f700ac7213 */ /* 0x000fe40000000000 */
[----:B------:R-:W-:Y:S01]  /*13d40*/  ISETP.GT.U32.AND P6, PT, R2, R170, PT ;  /* 0x000000aa0200720c */ /* 0x000fe20003fc4070 */
[----:B------:R-:W-:Y:S02]  /*13d50*/  IMAD.MOV R7, RZ, RZ, -R7 ;  /* 0x000000ffff077224 */ /* 0x000fe400078e0a07 */
[----:B------:R-:W-:-:S04]  /*13d60*/  IMAD.HI.U32 R5, R4, R172, RZ ;  /* 0x000000ac04057227 */ /* 0x000fc800078e00ff */
[----:B------:R-:W-:Y:S01]  /*13d70*/  @!P0 IMAD.IADD R164, R164, 0x1, -R2 ;  /* 0x00000001a4a48824 */ /* 0x000fe200078e0a02 */
[----:B------:R-:W-:Y:S01]  /*13d80*/  ISETP.GE.AND P0, PT, R246, RZ, PT ;  /* 0x000000fff600720c */ /* 0x000fe20003f06270 */
[----:B------:R-:W-:Y:S02]  /*13d90*/  VIADD R246, R3, 0x9c ;  /* 0x0000009c03f67836 */ /* 0x000fe40000000000 */
[----:B------:R-:W-:Y:S02]  /*13da0*/  IMAD.MOV R5, RZ, RZ, -R5 ;  /* 0x000000ffff057224 */ /* 0x000fe400078e0a05 */
[----:B------:R-:W-:Y:S01]  /*13db0*/  IMAD R174, R2, R7, R174 ;  /* 0x0000000702ae7224 */ /* 0x000fe200078e02ae */
[----:B------:R-:W-:Y:S01]  /*13dc0*/  IABS R176, R246 ;  /* 0x000000f600b07213 */ /* 0x000fe20000000000 */
[--C-:B------:R-:W-:Y:S02]  /*13dd0*/  @!P5 IMAD.IADD R166, R166, 0x1, -R2.reuse ;  /* 0x00000001a6a6d824 */ /* 0x100fe400078e0a02 */
[----:B------:R-:W-:Y:S01]  /*13de0*/  @!P6 IMAD.IADD R170, R170, 0x1, -R2 ;  /* 0x00000001aaaae824 */ /* 0x000fe200078e0a02 */
[C---:B------:R-:W-:Y:S01]  /*13df0*/  ISETP.GT.U32.AND P6, PT, R2.reuse, R168, PT ;  /* 0x000000a80200720c */ /* 0x040fe20003fc4070 */
[----:B------:R-:W-:-:S02]  /*13e00*/  IMAD R172, R2, R5, R172 ;  /* 0x0000000502ac7224 */ /* 0x000fc400078e02ac */
[----:B------:R-:W-:Y:S01]  /*13e10*/  @!P1 IMAD.MOV R166, RZ, RZ, -R166 ;  /* 0x000000ffffa69224 */ /* 0x000fe200078e0aa6 */
[C---:B------:R-:W-:Y:S01]  /*13e20*/  ISETP.GT.U32.AND P1, PT, R2.reuse, R174, PT ;  /* 0x000000ae0200720c */ /* 0x040fe20003f24070 */
[----:B------:R-:W-:Y:S01]  /*13e30*/  @!P2 IMAD.MOV R162, RZ, RZ, -R162 ;  /* 0x000000ffffa2a224 */ /* 0x000fe200078e0aa2 */
[----:B------:R-:W-:Y:S01]  /*13e40*/  ISETP.GT.U32.AND P2, PT, R2, R170, PT ;  /* 0x000000aa0200720c */ /* 0x000fe20003f44070 */
[----:B------:R-:W-:Y:S01]  /*13e50*/  IMAD.HI.U32 R5, R4, R176, RZ ;  /* 0x000000b004057227 */ /* 0x000fe200078e00ff */
[----:B------:R-:W-:-:S03]  /*13e60*/  ISETP.GT.U32.AND P5, PT, R2, R172, PT ;  /* 0x000000ac0200720c */ /* 0x000fc60003fa4070 */
[----:B------:R-:W-:Y:S01]  /*13e70*/  @!P4 IMAD.MOV R164, RZ, RZ, -R164 ;  /* 0x000000ffffa4c224 */ /* 0x000fe200078e0aa4 */
[----:B------:R-:W-:Y:S01]  /*13e80*/  ISETP.GE.AND P4, PT, R247, RZ, PT ;  /* 0x000000fff700720c */ /* 0x000fe20003f86270 */
[----:B------:R-:W-:Y:S02]  /*13e90*/  IMAD.MOV R5, RZ, RZ, -R5 ;  /* 0x000000ffff057224 */ /* 0x000fe400078e0a05 */
[----:B------:R-:W-:Y:S02]  /*13ea0*/  VIADD R247, R3, 0x9b ;  /* 0x0000009b03f77836 */ /* 0x000fe40000000000 */
[----:B------:R-:W-:Y:S02]  /*13eb0*/  IMAD R176, R2, R5, R176 ;  /* 0x0000000502b07224 */ /* 0x000fe400078e02b0 */
[--C-:B------:R-:W-:Y:S01]  /*13ec0*/  @!P1 IMAD.IADD R174, R174, 0x1, -R2.reuse ;  /* 0x00000001aeae9824 */ /* 0x100fe200078e0a02 */
[----:B------:R-:W-:Y:S01]  /*13ed0*/  IABS R177, R247 ;  /* 0x000000f700b17213 */ /* 0x000fe20000000000 */
[--C-:B------:R-:W-:Y:S01]  /*13ee0*/  @!P6 IMAD.IADD R168, R168, 0x1, -R2.reuse ;  /* 0x00000001a8a8e824 */ /* 0x100fe200078e0a02 */
[----:B------:R-:W-:Y:S01]  /*13ef0*/  ISETP.GE.AND P6, PT, R244, RZ, PT ;  /* 0x000000fff400720c */ /* 0x000fe20003fc6270 */
[--C-:B------:R-:W-:Y:S01]  /*13f00*/  @!P2 IMAD.IADD R170, R170, 0x1, -R2.reuse ;  /* 0x00000001aaaaa824 */ /* 0x100fe200078e0a02 */
[----:B------:R-:W-:Y:S01]  /*13f10*/  ISETP.GT.U32.AND P2, PT, R2, R176, PT ;  /* 0x000000b00200720c */ /* 0x000fe20003f44070 */
[----:B------:R-:W-:Y:S01]  /*13f20*/  @!P5 IMAD.IADD R172, R172, 0x1, -R2 ;  /* 0x00000001acacd824 */ /* 0x000fe200078e0a02 */
[----:B------:R-:W-:Y:S01]  /*13f30*/  ISETP.GT.U32.AND P1, PT, R2, R174, PT ;  /* 0x000000ae0200720c */ /* 0x000fe20003f24070 */
[----:B------:R-:W-:Y:S01]  /*13f40*/  IMAD.HI.U32 R5, R4, R177, RZ ;  /* 0x000000b104057227 */ /* 0x000fe200078e00ff */
[----:B------:R-:W-:-:S03]  /*13f50*/  ISETP.GE.AND P5, PT, R246, RZ, PT ;  /* 0x000000fff600720c */ /* 0x000fc60003fa6270 */
[----:B------:R-:W-:Y:S01]  /*13f60*/  @!P0 IMAD.MOV R168, RZ, RZ, -R168 ;  /* 0x000000ffffa88224 */ /* 0x000fe200078e0aa8 */
[C---:B------:R-:W-:Y:S01]  /*13f70*/  ISETP.GT.U32.AND P0, PT, R2.reuse, R172, PT ;  /* 0x000000ac0200720c */ /* 0x040fe20003f04070 */
[----:B------:R-:W-:Y:S02]  /*13f80*/  IMAD.MOV R5, RZ, RZ, -R5 ;  /* 0x000000ffff057224 */ /* 0x000fe400078e0a05 */
[C---:B------:R-:W-:Y:S02]  /*13f90*/  VIADD R244, R3.reuse, 0x9a ;  /* 0x0000009a03f47836 */ /* 0x040fe40000000000 */
[----:B------:R-:W-:Y:S02]  /*13fa0*/  IMAD R177, R2, R5, R177 ;  /* 0x0000000502b17224 */ /* 0x000fe400078e02b1 */
[----:B------:R-:W-:Y:S01]  /*13fb0*/  VIADD R222, R3, 0x98 ;  /* 0x0000009803de7836 */ /* 0x000fe20000000000 */
[----:B------:R-:W-:Y:S01]  /*13fc0*/  IABS R179, R244 ;  /* 0x000000f400b37213 */ /* 0x000fe20000000000 */
[----:B------:R-:W-:-:S02]  /*13fd0*/  @!P2 IMAD.IADD R176, R176, 0x1, -R2 ;  /* 0x00000001b0b0a824 */ /* 0x000fc400078e0a02 */
[--C-:B------:R-:W-:Y:S01]  /*13fe0*/  @!P1 IMAD.IADD R174, R174, 0x1, -R2.reuse ;  /* 0x00000001aeae9824 */ /* 0x100fe200078e0a02 */
[----:B------:R-:W-:Y:S01]  /*13ff0*/  ISETP.GT.U32.AND P1, PT, R2, R177, PT ;  /* 0x000000b10200720c */ /* 0x000fe20003f24070 */
[----:B------:R-:W-:Y:S01]  /*14000*/  IMAD.HI.U32 R7, R4, R181, RZ ;  /* 0x000000b504077227 */ /* 0x000fe200078e00ff */
[----:B------:R-:W-:Y:S02]  /*14010*/  IABS R183, R222 ;  /* 0x000000de00b77213 */ /* 0x000fe40000000000 */
[----:B------:R-:W-:Y:S01]  /*14020*/  ISETP.GT.U32.AND P2, PT, R2, R176, PT ;  /* 0x000000b00200720c */ /* 0x000fe20003f44070 */
[----:B------:R-:W-:Y:S01]  /*14030*/  @!P0 IMAD.IADD R172, R172, 0x1, -R2 ;  /* 0x00000001acac8824 */ /* 0x000fe200078e0a02 */
[----:B------:R-:W-:Y:S01]  /*14040*/  ISETP.GE.AND P0, PT, R247, RZ, PT ;  /* 0x000000fff700720c */ /* 0x000fe20003f06270 */
[----:B------:R-:W-:-:S04]  /*14050*/  IMAD.HI.U32 R9, R4, R179, RZ ;  /* 0x000000b304097227 */ /* 0x000fc800078e00ff */
[----:B------:R-:W-:Y:S02]  /*14060*/  VIADD R247, R3, 0x97 ;  /* 0x0000009703f77836 */ /* 0x000fe40000000000 */
[----:B------:R-:W-:Y:S02]  /*14070*/  IMAD.MOV R7, RZ, RZ, -R7 ;  /* 0x000000ffff077224 */ /* 0x000fe400078e0a07 */
[----:B------:R-:W-:Y:S01]  /*14080*/  IMAD.HI.U32 R5, R4, R183, RZ ;  /* 0x000000b704057227 */ /* 0x000fe200078e00ff */
[----:B------:R-:W-:-:S03]  /*14090*/  IABS R185, R247 ;  /* 0x000000f700b97213 */ /* 0x000fc60000000000 */
[----:B------:R-:W-:Y:S02]  /*140a0*/  IMAD.MOV R9, RZ, RZ, -R9 ;  /* 0x000000ffff097224 */ /* 0x000fe400078e0a09 */
[C---:B------:R-:W-:Y:S02]  /*140b0*/  IMAD R181, R2.reuse, R7, R181 ;  /* 0x0000000702b57224 */ /* 0x040fe400078e02b5 */
[----:B------:R-:W-:Y:S02]  /*140c0*/  IMAD.MOV R5, RZ, RZ, -R5 ;  /* 0x000000ffff057224 */ /* 0x000fe400078e0a05 */
[C---:B------:R-:W-:Y:S02]  /*140d0*/  IMAD R179, R2.reuse, R9, R179 ;  /* 0x0000000902b37224 */ /* 0x040fe400078e02b3 */
[----:B------:R-:W-:Y:S01]  /*140e0*/  @!P1 IMAD.IADD R177, R177, 0x1, -R2 ;  /* 0x00000001b1b19824 */ /* 0x000fe200078e0a02 */
[C---:B------:R-:W-:Y:S01]  /*140f0*/  ISETP.GT.U32.AND P1, PT, R2.reuse, R181, PT ;  /* 0x000000b50200720c */ /* 0x040fe20003f24070 */
[----:B------:R-:W-:-:S02]  /*14100*/  IMAD R183, R2, R5, R183 ;  /* 0x0000000502b77224 */ /* 0x000fc400078e02b7 */
[----:B------:R-:W-:-:S04]  /*14110*/  IMAD.HI.U32 R5, R4, R185, RZ ;  /* 0x000000b904057227 */ /* 0x000fc800078e00ff */
[----:B------:R-:W-:Y:S01]  /*14120*/  @!P2 IMAD.IADD R176, R176, 0x1, -R2 ;  /* 0x00000001b0b0a824 */ /* 0x000fe200078e0a02 */
[----:B------:R-:W-:Y:S01]  /*14130*/  ISETP.GT.U32.AND P2, PT, R2, R179, PT ;  /* 0x000000b30200720c */ /* 0x000fe20003f44070 */
[----:B------:R-:W-:Y:S02]  /*14140*/  IMAD.MOV R5, RZ, RZ, -R5 ;  /* 0x000000ffff057224 */ /* 0x000fe400078e0a05 */
[----:B------:R-:W-:Y:S01]  /*14150*/  @!P3 IMAD.MOV R160, RZ, RZ, -R160 ;  /* 0x000000ffffa0b224 */ /* 0x000fe200078e0aa0 */
[----:B------:R-:W-:Y:S01]  /*14160*/  ISETP.GE.AND P3, PT, R238, RZ, PT ;  /* 0x000000ffee00720c */ /* 0x000fe20003f66270 */
[C---:B------:R-:W-:Y:S02]  /*14170*/  IMAD R185, R2.reuse, R5, R185 ;  /* 0x0000000502b97224 */ /* 0x040fe400078e02b9 */
[----:B------:R-:W-:Y:S02]  /*14180*/  @!P1 IMAD.IADD R181, R181, 0x1, -R2 ;  /* 0x00000001b5b59824 */ /* 0x000fe400078e0a02 */
[C---:B------:R-:W-:Y:S01]  /*14190*/  VIADD R228, R3.reuse, 0x96 ;  /* 0x0000009603e47836 */ /* 0x040fe20000000000 */
[----:B------:R-:W-:Y:S01]  /*141a0*/  ISETP.GT.U32.AND P1, PT, R2, R185, PT ;  /* 0x000000b90200720c */ /* 0x000fe20003f24070 */
[----:B------:R-:W-:-:S02]  /*141b0*/  VIADD R230, R3, 0x95 ;  /* 0x0000009503e67836 */ /* 0x000fc40000000000 */
[----:B------:R-:W-:Y:S01]  /*141c0*/  @!P2 IMAD.IADD R179, R179, 0x1, -R2 ;  /* 0x00000001b3b3a824 */ /* 0x000fe200078e0a02 */
[----:B------:R-:W-:Y:S01]  /*141d0*/  ISETP.GT.U32.AND P2, PT, R2, R183, PT ;  /* 0x000000b70200720c */ /* 0x000fe20003f44070 */
[----:B------:R-:W-:Y:S01]  /*141e0*/  VIADD R236, R3, 0x94 ;  /* 0x0000009403ec7836 */ /* 0x000fe20000000000 */
[----:B------:R-:W-:Y:S01]  /*141f0*/  IABS R187, R228 ;  /* 0x000000e400bb7213 */ /* 0x000fe20000000000 */
[----:B------:R-:W-:Y:S01]  /*14200*/  @!P3 IMAD.MOV R170, RZ, RZ, -R170 ;  /* 0x000000ffffaab224 */ /* 0x000fe200078e0aaa */
[----:B------:R-:W-:Y:S01]  /*14210*/  IABS R189, R230 ;  /* 0x000000e600bd7213 */ /* 0x000fe20000000000 */
[----:B------:R-:W-:Y:S01]  /*14220*/  @!P4 IMAD.MOV R172, RZ, RZ, -R172 ;  /* 0x000000ffffacc224 */ /* 0x000fe200078e0aac */
[----:B------:R-:W-:Y:S01]  /*14230*/  IABS R191, R236 ;  /* 0x000000ec00bf7213 */ /* 0x000fe20000000000 */
[----:B------:R-:W-:Y:S01]  /*14240*/  IMAD.HI.U32 R12, R4, R187, RZ ;  /* 0x000000bb040c7227 */ /* 0x000fe200078e00ff */
[C---:B------:R-:W-:Y:S02]  /*14250*/  ISETP.GT.U32.AND P3, PT, R2.reuse, R179, PT ;  /* 0x000000b30200720c */ /* 0x040fe40003f64070 */
[C---:B------:R-:W-:Y:S01]  /*14260*/  ISETP.GT.U32.AND P4, PT, R2.reuse, R181, PT ;  /* 0x000000b50200720c */ /* 0x040fe20003f84070 */
[--C-:B------:R-:W-:Y:S01]  /*14270*/  @!P1 IMAD.IADD R185, R185, 0x1, -R2.reuse ;  /* 0x00000001b9b99824 */ /* 0x100fe200078e0a02 */
[----:B------:R-:W-:Y:S01]  /*14280*/  ISETP.GT.U32.AND P1, PT, R2, R177, PT ;  /* 0x000000b10200720c */ /* 0x000fe20003f24070 */
[----:B------:R-:W-:Y:S01]  /*14290*/  @!P2 IMAD.IADD R183, R183, 0x1, -R2 ;  /* 0x00000001b7b7a824 */ /* 0x000fe200078e0a02 */
[----:B------:R-:W-:Y:S01]  /*142a0*/  ISETP.GE.AND P2, PT, R244, RZ, PT ;  /* 0x000000fff400720c */ /* 0x000fe20003f46270 */
[----:B------:R-:W-:-:S04]  /*142b0*/  IMAD.HI.U32 R9, R4, R189, RZ ;  /* 0x000000bd04097227 */ /* 0x000fc800078e00ff */
[----:B------:R-:W-:-:S04]  /*142c0*/  IMAD.HI.U32 R7, R4, R191, RZ ;  /* 0x000000bf04077227 */ /* 0x000fc800078e00ff */
[----:B------:R-:W-:Y:S02]  /*142d0*/  IMAD.MOV R12, RZ, RZ, -R12 ;  /* 0x000000ffff0c7224 */ /* 0x000fe400078e0a0c */
[----:B------:R-:W-:Y:S01]  /*142e0*/  @!P6 IMAD.MOV R174, RZ, RZ, -R174 ;  /* 0x000000ffffaee224 */ /* 0x000fe200078e0aae */
[C---:B------:R-:W-:Y:S01]  /*142f0*/  ISETP.GT.U32.AND P6, PT, R2.reuse, R183, PT ;  /* 0x000000b70200720c */ /* 0x040fe20003fc4070 */
[----:B------:R-:W-:Y:S02]  /*14300*/  VIADD R246, R3, 0x93 ;  /* 0x0000009303f67836 */ /* 0x000fe40000000000 */
[----:B------:R-:W-:Y:S02]  /*14310*/  IMAD.MOV R9, RZ, RZ, -R9 ;  /* 0x000000ffff097224 */ /* 0x000fe400078e0a09 */
[----:B------:R-:W-:Y:S01]  /*14320*/  IMAD.MOV R7, RZ, RZ, -R7 ;  /* 0x000000ffff077224 */ /* 0x000fe200078e0a07 */
[----:B------:R-:W-:Y:S01]  /*14330*/  IABS R193, R246 ;  /* 0x000000f600c17213 */ /* 0x000fe20000000000 */
[----:B------:R-:W-:-:S02]  /*14340*/  IMAD R187, R2, R12, R187 ;  /* 0x0000000c02bb7224 */ /* 0x000fc400078e02bb */
[C---:B------:R-:W-:Y:S02]  /*14350*/  IMAD R189, R2.reuse, R9, R189 ;  /* 0x0000000902bd7224 */ /* 0x040fe400078e02bd */
[C---:B------:R-:W-:Y:S02]  /*14360*/  IMAD R191, R2.reuse, R7, R191 ;  /* 0x0000000702bf7224 */ /* 0x040fe400078e02bf */
[----:B------:R-:W-:Y:S01]  /*14370*/  @!P1 IMAD.IADD R177, R177, 0x1, -R2 ;  /* 0x00000001b1b19824 */ /* 0x000fe200078e0a02 */
[C---:B------:R-:W-:Y:S01]  /*14380*/  ISETP.GT.U32.AND P1, PT, R2.reuse, R187, PT ;  /* 0x000000bb0200720c */ /* 0x040fe20003f24070 */
[----:B------:R-:W-:Y:S01]  /*14390*/  @!P5 IMAD.MOV R176, RZ, RZ, -R176 ;  /* 0x000000ffffb0d224 */ /* 0x000fe200078e0ab0 */
[C---:B------:R-:W-:Y:S01]  /*143a0*/  ISETP.GT.U32.AND P5, PT, R2.reuse, R185, PT ;  /* 0x000000b90200720c */ /* 0x040fe20003fa4070 */
[--C-:B------:R-:W-:Y:S01]  /*143b0*/  @!P3 IMAD.IADD R179, R179, 0x1, -R2.reuse ;  /* 0x00000001b3b3b824 */ /* 0x100fe200078e0a02 */
[C---:B------:R-:W-:Y:S01]  /*143c0*/  ISETP.GT.U32.AND P3, PT, R2.reuse, R189, PT ;  /* 0x000000bd0200720c */ /* 0x040fe20003f64070 */
[----:B------:R-:W-:Y:S01]  /*143d0*/  @!P4 IMAD.IADD R181, R181, 0x1, -R2 ;  /* 0x00000001b5b5c824 */ /* 0x000fe200078e0a02 */
[----:B------:R-:W-:Y:S01]  /*143e0*/  ISETP.GT.U32.AND P4, PT, R2, R191, PT ;  /* 0x000000bf0200720c */ /* 0x000fe20003f84070 */
[----:B------:R-:W-:-:S04]  /*143f0*/  IMAD.HI.U32 R5, R4, R193, RZ ;  /* 0x000000c104057227 */ /* 0x000fc800078e00ff */
[----:B------:R-:W-:Y:S02]  /*14400*/  VIADD R238, R3, 0x92 ;  /* 0x0000009203ee7836 */ /* 0x000fe40000000000 */
[--C-:B------:R-:W-:Y:S01]  /*14410*/  @!P6 IMAD.IADD R183, R183, 0x1, -R2.reuse ;  /* 0x00000001b7b7e824 */ /* 0x100fe200078e0a02 */
[----:B------:R-:W-:Y:S01]  /*14420*/  ISETP.GE.AND P6, PT, R221, RZ, PT ;  /* 0x000000ffdd00720c */ /* 0x000fe20003fc6270 */
[----:B------:R-:W-:Y:S01]  /*14430*/  IMAD.MOV R5, RZ, RZ, -R5 ;  /* 0x000000ffff057224 */ /* 0x000fe200078e0a05 */
[----:B------:R-:W-:Y:S01]  /*14440*/  IABS R195, R238 ;  /* 0x000000ee00c37213 */ /* 0x000fe20000000000 */
[----:B------:R-:W-:Y:S02]  /*14450*/  VIADD R244, R3, 0x91 ;  /* 0x0000009103f47836 */ /* 0x000fe40000000000 */
[----:B------:R-:W-:Y:S02]  /*14460*/  IMAD R193, R2, R5, R193 ;  /* 0x0000000502c17224 */ /* 0x000fe400078e02c1 */
[----:B------:R-:W-:Y:S01]  /*14470*/  @!P1 IMAD.IADD R187, R187, 0x1, -R2 ;  /* 0x00000001bbbb9824 */ /* 0x000fe200078e0a02 */
[----:B------:R-:W-:Y:S01]  /*14480*/  IABS R197, R244 ;  /* 0x000000f400c57213 */ /* 0x000fe20000000000 */
[----:B------:R-:W-:Y:S01]  /*14490*/  IMAD.HI.U32 R7, R4, R195, RZ ;  /* 0x000000c304077227 */ /* 0x000fe200078e00ff */
[----:B------:R-:W-:-:S03]  /*144a0*/  ISETP.GE.AND P1, PT, R222, RZ, PT ;  /* 0x000000ffde00720c */ /* 0x000fc60003f26270 */
[--C-:B------:R-:W-:Y:S01]  /*144b0*/  @!P5 IMAD.IADD R185, R185, 0x1, -R2.reuse ;  /* 0x00000001b9b9d824 */ /* 0x100fe200078e0a02 */
[----:B------:R-:W-:Y:S01]  /*144c0*/  ISETP.GT.U32.AND P5, PT, R2, R193, PT ;  /* 0x000000c10200720c */ /* 0x000fe20003fa4070 */
[--C-:B------:R-:W-:Y:S01]  /*144d0*/  @!P3 IMAD.IADD R189, R189, 0x1, -R2.reuse ;  /* 0x00000001bdbdb824 */ /* 0x100fe200078e0a02 */
[----:B------:R-:W-:Y:S01]  /*144e0*/  ISETP.GE.AND P3, PT, R247, RZ, PT ;  /* 0x000000fff700720c */ /* 0x000fe20003f66270 */
[----:B------:R-:W-:Y:S01]  /*144f0*/  @!P4 IMAD.IADD R191, R191, 0x1, -R2 ;  /* 0x00000001bfbfc824 */ /* 0x000fe200078e0a02 */
[----:B------:R-:W-:Y:S01]  /*14500*/  ISETP.GE.AND P4, PT, R228, RZ, PT ;  /* 0x000000ffe400720c */ /* 0x000fe20003f86270 */
[----:B------:R-:W-:Y:S01]  /*14510*/  @!P0 IMAD.MOV R177, RZ, RZ, -R177 ;  /* 0x000000ffffb18224 */ /* 0x000fe200078e0ab1 */
[----:B------:R-:W-:Y:S01]  /*14520*/  ISETP.GT.U32.AND P0, PT, R2, R187, PT ;  /* 0x000000bb0200720c */ /* 0x000fe20003f04070 */
[----:B------:R-:W-:Y:S01]  /*14530*/  IMAD.HI.U32 R5, R4, R197, RZ ;  /* 0x000000c504057227 */ /* 0x000fe200078e00ff */
[----:B------:R-:W-:-:S03]  /*14540*/  IABS R228, R215 ;  /* 0x000000d700e47213 */ /* 0x000fc60000000000 */
[----:B------:R-:W-:Y:S02]  /*14550*/  IMAD.MOV R7, RZ, RZ, -R7 ;  /* 0x000000ffff077224 */ /* 0x000fe400078e0a07 */
[----:B------:R-:W-:Y:S01]  /*14560*/  @!P6 IMAD.MOV R181, RZ, RZ, -R181 ;  /* 0x000000ffffb5e224 */ /* 0x000fe200078e0ab5 */
[C---:B------:R-:W-:Y:S01]  /*14570*/  ISETP.GT.U32.AND P6, PT, R2.reuse, R191, PT ;  /* 0x000000bf0200720c */ /* 0x040fe20003fc4070 */
[----:B------:R-:W-:Y:S02]  /*14580*/  IMAD.MOV R5, RZ, RZ, -R5 ;  /* 0x000000ffff057224 */ /* 0x000fe400078e0a05 */
[----:B------:R-:W-:Y:S02]  /*14590*/  VIADD R247, R3, 0x90 ;  /* 0x0000009003f77836 */ /* 0x000fe40000000000 */
[C---:B------:R-:W-:Y:S02]  /*145a0*/  IMAD R195, R2.reuse, R7, R195 ;  /* 0x0000000702c37224 */ /* 0x040fe400078e02c3 */
[----:B------:R-:W-:Y:S01]  /*145b0*/  @!P2 IMAD.MOV R179, RZ, RZ, -R179 ;  /* 0x000000ffffb3a224 */ /* 0x000fe200078e0ab3 */
[C---:B------:R-:W-:Y:S01]  /*145c0*/  ISETP.GT.U32.AND P2, PT, R2.reuse, R189, PT ;  /* 0x000000bd0200720c */ /* 0x040fe20003f44070 */
[C---:B------:R-:W-:Y:S01]  /*145d0*/  IMAD R197, R2.reuse, R5, R197 ;  /* 0x0000000502c57224 */ /* 0x040fe200078e02c5 */
[----:B------:R-:W-:Y:S01]  /*145e0*/  IABS R199, R247 ;  /* 0x000000f700c77213 */ /* 0x000fe20000000000 */
[----:B------:R-:W-:Y:S01]  /*145f0*/  @!P1 IMAD.MOV R183, RZ, RZ, -R183 ;  /* 0x000000ffffb79224 */ /* 0x000fe200078e0ab7 */
[----:B------:R-:W-:Y:S01]  /*14600*/  ISETP.GT.U32.AND P1, PT, R2, R195, PT ;  /* 0x000000c30200720c */ /* 0x000fe20003f24070 */
[----:B------:R-:W-:-:S02]  /*14610*/  @!P5 IMAD.IADD R193, R193, 0x1, -R2 ;  /* 0x00000001c1c1d824 */ /* 0x000fc400078e0a02 */
[----:B------:R-:W-:Y:S01]  /*14620*/  @!P3 IMAD.MOV R185, RZ, RZ, -R185 ;  /* 0x000000ffffb9b224 */ /* 0x000fe200078e0ab9 */
[----:B------:R-:W-:Y:S01]  /*14630*/  ISETP.GE.AND P3, PT, R230, RZ, PT ;  /* 0x000000ffe600720c */ /* 0x000fe20003f66270 */
[----:B------:R-:W-:Y:S01]  /*14640*/  @!P0 IMAD.IADD R187, R187, 0x1, -R2 ;  /* 0x00000001bbbb8824 */ /* 0x000fe200078e0a02 */
[----:B------:R-:W-:Y:S01]  /*14650*/  ISETP.GT.U32.AND P0, PT, R2, R197, PT ;  /* 0x000000c50200720c */ /* 0x000fe20003f04070 */
[----:B------:R-:W-:Y:S01]  /*14660*/  IMAD.HI.U32 R5, R4, R199, RZ ;  /* 0x000000c704057227 */ /* 0x000fe200078e00ff */
[----:B------:R-:W-:-:S03]  /*14670*/  ISETP.GT.U32.AND P5, PT, R2, R193, PT ;  /* 0x000000c10200720c */ /* 0x000fc60003fa4070 */
[--C-:B------:R-:W-:Y:S01]  /*14680*/  @!P6 IMAD.IADD R191, R191, 0x1, -R2.reuse ;  /* 0x00000001bfbfe824 */ /* 0x100fe200078e0a02 */
[----:B------:R-:W-:Y:S01]  /*14690*/  ISETP.GE.AND P6, PT, R246, RZ, PT ;  /* 0x000000fff600720c */ /* 0x000fe20003fc6270 */
[----:B------:R-:W-:Y:S02]  /*146a0*/  VIADD R246, R3, 0x8f ;  /* 0x0000008f03f67836 */ /* 0x000fe40000000000 */
[----:B------:R-:W-:Y:S02]  /*146b0*/  IMAD.MOV R5, RZ, RZ, -R5 ;  /* 0x000000ffff057224 */ /* 0x000fe400078e0a05 */
[--C-:B------:R-:W-:Y:S01]  /*146c0*/  @!P2 IMAD.IADD R189, R189, 0x1, -R2.reuse ;  /* 0x00000001bdbda824 */ /* 0x100fe200078e0a02 */
[----:B------:R-:W-:Y:S01]  /*146d0*/  ISETP.GE.AND P2, PT, R236, RZ, PT ;  /* 0x000000ffec00720c */ /* 0x000fe20003f46270 */
[--C-:B------:R-:W-:Y:S01]  /*146e0*/  @!P1 IMAD.IADD R195, R195, 0x1, -R2.reuse ;  /* 0x00000001c3c39824 */ /* 0x100fe200078e0a02 */
[----:B------:R-:W-:Y:S01]  /*146f0*/  IABS R201, R246 ;  /* 0x000000f600c97213 */ /* 0x000fe20000000000 */
[----:B------:R-:W-:Y:S01]  /*14700*/  IMAD R199, R2, R5, R199 ;  /* 0x0000000502c77224 */ /* 0x000fe200078e02c7 */
[----:B------:R-:W-:Y:S01]  /*14710*/  ISETP.GE.AND P1, PT, R244, RZ, PT ;  /* 0x000000fff400720c */ /* 0x000fe20003f26270 */
[----:B------:R-:W-:Y:S01]  /*14720*/  @!P0 IMAD.IADD R197, R197, 0x1, -R2 ;  /* 0x00000001c5c58824 */ /* 0x000fe200078e0a02 */
[C---:B------:R-:W-:Y:S01]  /*14730*/  ISETP.GT.U32.AND P0, PT, R2.reuse, R195, PT ;  /* 0x000000c30200720c */ /* 0x040fe20003f04070 */
[----:B------:R-:W-:Y:S01]  /*14740*/  @!P3 IMAD.MOV R189, RZ, RZ, -R189 ;  /* 0x000000ffffbdb224 */ /* 0x000fe200078e0abd */
[----:B------:R-:W-:Y:S01]  /*14750*/  ISETP.GT.U32.AND P3, PT, R2, R199, PT ;  /* 0x000000c70200720c */ /* 0x000fe20003f64070 */
[----:B------:R-:W-:-:S04]  /*14760*/  IMAD.HI.U32 R5, R4, R201, RZ ;  /* 0x000000c904057227 */ /* 0x000fc800078e00ff */
[--C-:B------:R-:W-:Y:S01]  /*14770*/  @!P5 IMAD.IADD R193, R193, 0x1, -R2.reuse ;  /* 0x00000001c1c1d824 */ /* 0x100fe200078e0a02 */
[----:B------:R-:W-:Y:S01]  /*14780*/  ISETP.GE.AND P5, PT, R238, RZ, PT ;  /* 0x000000ffee00720c */ /* 0x000fe20003fa6270 */
[----:B------:R-:W-:Y:S02]  /*14790*/  IMAD.MOV R5, RZ, RZ, -R5 ;  /* 0x000000ffff057224 */ /* 0x000fe400078e0a05 */
[----:B------:R-:W-:Y:S01]  /*147a0*/  @!P2 IMAD.MOV R191, RZ, RZ, -R191 ;  /* 0x000000ffffbfa224 */ /* 0x000fe200078e0abf */
[----:B------:R-:W-:Y:S01]  /*147b0*/  ISETP.GE.AND P2, PT, R247, RZ, PT ;  /* 0x000000fff700720c */ /* 0x000fe20003f46270 */
[----:B------:R-:W-:Y:S02]  /*147c0*/  VIADD R247, R3, 0x8e ;  /* 0x0000008e03f77836 */ /* 0x000fe40000000000 */
[C---:B------:R-:W-:Y:S02]  /*147d0*/  IMAD R201, R2.reuse, R5, R201 ;  /* 0x0000000502c97224 */ /* 0x040fe400078e02c9 */
[----:B------:R-:W-:Y:S01]  /*147e0*/  @!P4 IMAD.MOV R187, RZ, RZ, -R187 ;  /* 0x000000ffffbbc224 */ /* 0x000fe200078e0abb */
[C---:B------:R-:W-:Y:S01]  /*147f0*/  ISETP.GT.U32.AND P4, PT, R2.reuse, R197, PT ;  /* 0x000000c50200720c */ /* 0x040fe20003f84070 */
[--C-:B------:R-:W-:Y:S01]  /*14800*/  @!P0 IMAD.IADD R195, R195, 0x1, -R2.reuse ;  /* 0x00000001c3c38824 */ /* 0x100fe200078e0a02 */
[----:B------:R-:W-:Y:S01]  /*14810*/  IABS R203, R247 ;  /* 0x000000f700cb7213 */ /* 0x000fe20000000000 */
[----:B------:R-:W-:Y:S01]  /*14820*/  @!P3 IMAD.IADD R199, R199, 0x1, -R2 ;  /* 0x00000001c7c7b824 */ /* 0x000fe200078e0a02 */
[----:B------:R-:W-:Y:S01]  /*14830*/  ISETP.GT.U32.AND P3, PT, R2, R201, PT ;  /* 0x000000c90200720c */ /* 0x000fe20003f64070 */
[----:B------:R-:W-:Y:S01]  /*14840*/  @!P5 IMAD.MOV R195, RZ, RZ, -R195 ;  /* 0x000000ffffc3d224 */ /* 0x000fe200078e0ac3 */
[----:B------:R-:W-:Y:S01]  /*14850*/  ISETP.GE.AND P0, PT, R247, RZ, PT ;  /* 0x000000fff700720c */ /* 0x000fe20003f06270 */
[----:B------:R-:W-:Y:S01]  /*14860*/  IMAD.HI.U32 R5, R4, R203, RZ ;  /* 0x000000cb04057227 */ /* 0x000fe200078e00ff */
[----:B------:R-:W-:-:S03]  /*14870*/  ISETP.GT.U32.AND P5, PT, R2, R199, PT ;  /* 0x000000c70200720c */ /* 0x000fc60003fa4070 */
[----:B------:R-:W-:Y:S02]  /*14880*/  VIADD R247, R3, 0x8d ;  /* 0x0000008d03f77836 */ /* 0x000fe40000000000 */
[----:B------:R-:W-:Y:S02]  /*14890*/  IMAD.MOV R5, RZ, RZ, -R5 ;  /* 0x000000ffff057224 */ /* 0x000fe400078e0a05 */
[----:B------:R-:W-:Y:S01]  /*148a0*/  @!P6 IMAD.MOV R193, RZ, RZ, -R193 ;  /* 0x000000ffffc1e224 */ /* 0x000fe200078e0ac1 */
[----:B------:R-:W-:Y:S01]  /*148b0*/  ISETP.GE.AND P6, PT, R246, RZ, PT ;  /* 0x000000fff600720c */ /* 0x000fe20003fc6270 */
[----:B------:R-:W-:Y:S01]  /*148c0*/  @!P4 IMAD.IADD R197, R197, 0x1, -R2 ;  /* 0x00000001c5c5c824 */ /* 0x000fe200078e0a02 */
[----:B------:R-:W-:Y:S01]  /*148d0*/  ISETP.GE.AND P4, PT, R247, RZ, PT ;  /* 0x000000fff700720c */ /* 0x000fe20003f86270 */
[C---:B------:R-:W-:Y:S01]  /*148e0*/  VIADD R246, R3.reuse, 0x8c ;  /* 0x0000008c03f67836 */ /* 0x040fe20000000000 */
[----:B------:R-:W-:Y:S01]  /*148f0*/  IABS R205, R247 ;  /* 0x000000f700cd7213 */ /* 0x000fe20000000000 */
[----:B------:R-:W-:-:S02]  /*14900*/  VIADD R247, R3, 0x8b ;  /* 0x0000008b03f77836 */ /* 0x000fc40000000000 */
[C---:B------:R-:W-:Y:S01]  /*14910*/  IMAD R203, R2.reuse, R5, R203 ;  /* 0x0000000502cb7224 */ /* 0x040fe200078e02cb */
[----:B------:R-:W-:Y:S01]  /*14920*/  IABS R207, R246 ;  /* 0x000000f600cf7213 */ /* 0x000fe20000000000 */
[--C-:B------:R-:W-:Y:S01]  /*14930*/  @!P3 IMAD.IADD R201, R201, 0x1, -R2.reuse ;  /* 0x00000001c9c9b824 */ /* 0x100fe200078e0a02 */
[----:B------:R-:W-:Y:S01]  /*14940*/  IABS R208, R247 ;  /* 0x000000f700d07213 */ /* 0x000fe20000000000 */
[----:B------:R-:W-:Y:S01]  /*14950*/  @!P5 IMAD.IADD R199, R199, 0x1, -R2 ;  /* 0x00000001c7c7d824 */ /* 0x000fe200078e0a02 */
[----:B------:R-:W-:Y:S01]  /*14960*/  ISETP.GT.U32.AND P5, PT, R2, R203, PT ;  /* 0x000000cb0200720c */ /* 0x000fe20003fa4070 */
[----:B------:R-:W-:Y:S01]  /*14970*/  IMAD.HI.U32 R5, R4, R205, RZ ;  /* 0x000000cd04057227 */ /* 0x000fe200078e00ff */
[----:B------:R-:W-:-:S03]  /*14980*/  ISETP.GT.U32.AND P3, PT, R2, R201, PT ;  /* 0x000000c90200720c */ /* 0x000fc60003f64070 */
[----:B------:R-:W-:Y:S02]  /*14990*/  IMAD.MOV R5, RZ, RZ, -R5 ;  /* 0x000000ffff057224 */ /* 0x000fe400078e0a05 */
[----:B------:R-:W-:-:S04]  /*149a0*/  IMAD.HI.U32 R9, R4, R207, RZ ;  /* 0x000000cf04097227 */ /* 0x000fc800078e00ff */
[----:B------:R-:W-:-:S04]  /*149b0*/  IMAD.HI.U32 R7, R4, R208, RZ ;  /* 0x000000d004077227 */ /* 0x000fc800078e00ff */
[C---:B------:R-:W-:Y:S02]  /*149c0*/  IMAD R205, R2.reuse, R5, R205 ;  /* 0x0000000502cd7224 */ /* 0x040fe400078e02cd */
[----:B------:R-:W-:Y:S02]  /*149d0*/  IMAD.MOV R9, RZ, RZ, -R9 ;  /* 0x000000ffff097224 */ /* 0x000fe400078e0a09 */
[----:B------:R-:W-:Y:S02]  /*149e0*/  IMAD.MOV R7, RZ, RZ, -R7 ;  /* 0x000000ffff077224 */ /* 0x000fe400078e0a07 */
[----:B------:R-:W-:Y:S02]  /*149f0*/  VIADD R230, R3, 0x8a ;  /* 0x0000008a03e67836 */ /* 0x000fe40000000000 */
[----:B------:R-:W-:Y:S02]  /*14a00*/  @!P5 IMAD.IADD R203, R203, 0x1, -R2 ;  /* 0x00000001cbcbd824 */ /* 0x000fe400078e0a02 */
[C---:B------:R-:W-:Y:S01]  /*14a10*/  IMAD R207, R2.reuse, R9, R207 ;  /* 0x0000000902cf7224 */ /* 0x040fe200078e02cf */
[----:B------:R-:W-:Y:S01]  /*14a20*/  IABS R210, R230 ;  /* 0x000000e600d27213 */ /* 0x000fe20000000000 */
[C---:B------:R-:W-:Y:S01]  /*14a30*/  IMAD R208, R2.reuse, R7, R208 ;  /* 0x0000000702d07224 */ /* 0x040fe200078e02d0 */
[C---:B------:R-:W-:Y:S01]  /*14a40*/  ISETP.GT.U32.AND P5, PT, R2.reuse, R203, PT ;  /* 0x000000cb0200720c */ /* 0x040fe20003fa4070 */
[----:B------:R-:W-:Y:S01]  /*14a50*/  @!P3 IMAD.IADD R201, R201, 0x1, -R2 ;  /* 0x00000001c9c9b824 */ /* 0x000fe200078e0a02 */
[C---:B------:R-:W-:Y:S01]  /*14a60*/  ISETP.GT.U32.AND P3, PT, R2.reuse, R205, PT ;  /* 0x000000cd0200720c */ /* 0x040fe20003f64070 */
[----:B------:R-:W-:Y:S01]  /*14a70*/  @!P2 IMAD.MOV R199, RZ, RZ, -R199 ;  /* 0x000000ffffc7a224 */ /* 0x000fe200078e0ac7 */
[C---:B------:R-:W-:Y:S01]  /*14a80*/  ISETP.GT.U32.AND P2, PT, R2.reuse, R207, PT ;  /* 0x000000cf0200720c */ /* 0x040fe20003f44070 */
[----:B------:R-:W-:Y:S01]  /*14a90*/  @!P6 IMAD.MOV R201, RZ, RZ, -R201 ;  /* 0x000000ffffc9e224 */ /* 0x000fe200078e0ac9 */
[----:B------:R-:W-:Y:S01]  /*14aa0*/  ISETP.GT.U32.AND P6, PT, R2, R208, PT ;  /* 0x000000d00200720c */ /* 0x000fe20003fc4070 */
[----:B------:R-:W-:-:S02]  /*14ab0*/  VIADD R238, R3, 0x89 ;  /* 0x0000008903ee7836 */ /* 0x000fc40000000000 */
[----:B------:R-:W-:-:S03]  /*14ac0*/  IMAD.HI.U32 R5, R4, R210, RZ ;  /* 0x000000d204057227 */ /* 0x000fc600078e00ff */
[----:B------:R-:W-:Y:S01]  /*14ad0*/  IABS R212, R238 ;  /* 0x000000ee00d47213 */ /* 0x000fe20000000000 */
[----:B------:R-:W-:Y:S02]  /*14ae0*/  IMAD.MOV R7, RZ, RZ, -R5 ;  /* 0x000000ffff077224 */ /* 0x000fe400078e0a05 */
[----:B------:R-:W-:Y:S02]  /*14af0*/  @!P3 IMAD.IADD R205, R205, 0x1, -R2 ;  /* 0x00000001cdcdb824 */ /* 0x000fe400078e0a02 */
[----:B------:R-:W-:Y:S02]  /*14b00*/  VIADD R244, R3, 0x88 ;  /* 0x0000008803f47836 */ /* 0x000fe40000000000 */
[----:B------:R-:W-:-:S03]  /*14b10*/  IMAD.HI.U32 R5, R4, R212, RZ ;  /* 0x000000d404057227 */ /* 0x000fc600078e00ff */
[----:B------:R-:W-:Y:S01]  /*14b20*/  IABS R214, R244 ;  /* 0x000000f400d67213 */ /* 0x000fe20000000000 */
[--C-:B------:R-:W-:Y:S01]  /*14b30*/  @!P5 IMAD.IADD R203, R203, 0x1, -R2.reuse ;  /* 0x00000001cbcbd824 */ /* 0x100fe200078e0a02 */
[----:B------:R-:W-:Y:S01]  /*14b40*/  ISETP.GE.AND P5, PT, R247, RZ, PT ;  /* 0x000000fff700720c */ /* 0x000fe20003fa6270 */
[--C-:B------:R-:W-:Y:S01]  /*14b50*/  @!P2 IMAD.IADD R207, R207, 0x1, -R2.reuse ;  /* 0x00000001cfcfa824 */ /* 0x100fe200078e0a02 */
[----:B------:R-:W-:Y:S01]  /*14b60*/  ISETP.GT.U32.AND P2, PT, R2, R205, PT ;  /* 0x000000cd0200720c */ /* 0x000fe20003f44070 */
[----:B------:R-:W-:Y:S02]  /*14b70*/  @!P6 IMAD.IADD R208, R208, 0x1, -R2 ;  /* 0x00000001d0d0e824 */ /* 0x000fe400078e0a02 */
[----:B------:R-:W-:Y:S01]  /*14b80*/  IMAD.MOV R5, RZ, RZ, -R5 ;  /* 0x000000ffff057224 */ /* 0x000fe200078e0a05 */
[C---:B------:R-:W-:Y:S01]  /*14b90*/  ISETP.GT.U32.AND P6, PT, R2.reuse, R207, PT ;  /* 0x000000cf0200720c */ /* 0x040fe20003fc4070 */
[C---:B------:R-:W-:Y:S02]  /*14ba0*/  IMAD R210, R2.reuse, R7, R210 ;  /* 0x0000000702d27224 */ /* 0x040fe400078e02d2 */
[----:B------:R-:W-:Y:S01]  /*14bb0*/  @!P0 IMAD.MOV R203, RZ, RZ, -R203 ;  /* 0x000000ffffcb8224 */ /* 0x000fe200078e0acb */
[C---:B------:R-:W-:Y:S01]  /*14bc0*/  ISETP.GT.U32.AND P0, PT, R2.reuse, R208, PT ;  /* 0x000000d00200720c */ /* 0x040fe20003f04070 */
[C---:B------:R-:W-:Y:S01]  /*14bd0*/  IMAD R212, R2.reuse, R5, R212 ;  /* 0x0000000502d47224 */ /* 0x040fe200078e02d4 */
[----:B------:R-:W-:Y:S01]  /*14be0*/  ISETP.GT.U32.AND P3, PT, R2, R210, PT ;  /* 0x000000d20200720c */ /* 0x000fe20003f64070 */
[----:B------:R-:W-:-:S04]  /*14bf0*/  IMAD.HI.U32 R5, R4, R214, RZ ;  /* 0x000000d604057227 */ /* 0x000fc800078e00ff */
[C---:B------:R-:W-:Y:S02]  /*14c00*/  VIADD R236, R3.reuse, 0x87 ;  /* 0x0000008703ec7836 */ /* 0x040fe40000000000 */
[----:B------:R-:W-:Y:S02]  /*14c10*/  IMAD.MOV R5, RZ, RZ, -R5 ;  /* 0x000000ffff057224 */ /* 0x000fe400078e0a05 */
[----:B------:R-:W-:Y:S01]  /*14c20*/  @!P1 IMAD.MOV R197, RZ, RZ, -R197 ;  /* 0x000000ffffc59224 */ /* 0x000fe200078e0ac5 */
[----:B------:R-:W-:Y:S01]  /*14c30*/  ISETP.GE.AND P1, PT, R246, RZ, PT ;  /* 0x000000fff600720c */ /* 0x000fe20003f26270 */
[----:B------:R-:W-:Y:S01]  /*14c40*/  VIADD R246, R3, 0x86 ;  /* 0x0000008603f67836 */ /* 0x000fe20000000000 */
[----:B------:R-:W-:Y:S01]  /*14c50*/  IABS R216, R236 ;  /* 0x000000ec00d87213 */ /* 0x000fe20000000000 */
[----:B------:R-:W-:Y:S01]  /*14c60*/  @!P2 IMAD.IADD R205, R205, 0x1, -R2 ;  /* 0x00000001cdcda824 */ /* 0x000fe200078e0a02 */
[C---:B------:R-:W-:Y:S01]  /*14c70*/  ISETP.GT.U32.AND P2, PT, R2.reuse, R212, PT ;  /* 0x000000d40200720c */ /* 0x040fe20003f44070 */
[----:B------:R-:W-:Y:S01]  /*14c80*/  IMAD R214, R2, R5, R214 ;  /* 0x0000000502d67224 */ /* 0x000fe200078e02d6 */
[----:B------:R-:W-:Y:S01]  /*14c90*/  IABS R218, R246 ;  /* 0x000000f600da7213 */ /* 0x000fe20000000000 */
[----:B------:R-:W-:-:S02]  /*14ca0*/  @!P0 IMAD.IADD R208, R208, 0x1, -R2 ;  /* 0x00000001d0d08824 */ /* 0x000fc400078e0a02 */
[----:B------:R-:W-:Y:S01]  /*14cb0*/  IMAD.HI.U32 R9, R4, R216, RZ ;  /* 0x000000d804097227 */ /* 0x000fe200078e00ff */
[----:B------:R-:W-:-:S03]  /*14cc0*/  ISETP.GT.U32.AND P0, PT, R2, R214, PT ;  /* 0x000000d60200720c */ /* 0x000fc60003f04070 */
[----:B------:R-:W-:Y:S02]  /*14cd0*/  @!P3 IMAD.IADD R210, R210, 0x1, -R2 ;  /* 0x00000001d2d2b824 */ /* 0x000fe400078e0a02 */
[----:B------:R-:W-:-:S03]  /*14ce0*/  IMAD.HI.U32 R7, R4, R218, RZ ;  /* 0x000000da04077227 */ /* 0x000fc600078e00ff */
[C---:B------:R-:W-:Y:S01]  /*14cf0*/  ISETP.GT.U32.AND P3, PT, R2.reuse, R210, PT ;  /* 0x000000d20200720c */ /* 0x040fe20003f64070 */
[----:B------:R-:W-:Y:S02]  /*14d00*/  IMAD.MOV R9, RZ, RZ, -R9 ;  /* 0x000000ffff097224 */ /* 0x000fe400078e0a09 */
[----:B------:R-:W-:Y:S02]  /*14d10*/  VIADD R247, R3, 0x85 ;  /* 0x0000008503f77836 */ /* 0x000fe40000000000 */
[----:B------:R-:W-:Y:S02]  /*14d20*/  IMAD.MOV R7, RZ, RZ, -R7 ;  /* 0x000000ffff077224 */ /* 0x000fe400078e0a07 */
[----:B------:R-:W-:Y:S01]  /*14d30*/  IMAD R216, R2, R9, R216 ;  /* 0x0000000902d87224 */ /* 0x000fe200078e02d8 */
[----:B------:R-:W-:Y:S01]  /*14d40*/  IABS R220, R247 ;  /* 0x000000f700dc7213 */ /* 0x000fe20000000000 */
[----:B------:R-:W-:Y:S01]  /*14d50*/  @!P2 IMAD.IADD R212, R212, 0x1, -R2 ;  /* 0x00000001d4d4a824 */ /* 0x000fe200078e0a02 */
[----:B------:R-:W-:Y:S01]  /*14d60*/  ISETP.GE.AND P2, PT, R244, RZ, PT ;  /* 0x000000fff400720c */ /* 0x000fe20003f46270 */
[----:B------:R-:W-:-:S02]  /*14d70*/  IMAD R218, R2, R7, R218 ;  /* 0x0000000702da7224 */ /* 0x000fc400078e02da */
[----:B------:R-:W-:Y:S01]  /*14d80*/  @!P4 IMAD.MOV R205, RZ, RZ, -R205 ;  /* 0x000000ffffcdc224 */ /* 0x000fe200078e0acd */
[----:B------:R-:W-:Y:S01]  /*14d90*/  ISETP.GT.U32.AND P4, PT, R2, R216, PT ;  /* 0x000000d80200720c */ /* 0x000fe20003f84070 */
[----:B------:R-:W-:Y:S01]  /*14da0*/  @!P0 IMAD.IADD R214, R214, 0x1, -R2 ;  /* 0x00000001d6d68824 */ /* 0x000fe200078e0a02 */
[----:B------:R-:W-:Y:S01]  /*14db0*/  ISETP.GT.U32.AND P0, PT, R2, R212, PT ;  /* 0x000000d40200720c */ /* 0x000fe20003f04070 */
[----:B------:R-:W-:-:S04]  /*14dc0*/  IMAD.HI.U32 R5, R4, R220, RZ ;  /* 0x000000dc04057227 */ /* 0x000fc800078e00ff */
[----:B------:R-:W-:Y:S01]  /*14dd0*/  @!P5 IMAD.MOV R208, RZ, RZ, -R208 ;  /* 0x000000ffffd0d224 */ /* 0x000fe200078e0ad0 */
[----:B------:R-:W-:Y:S01]  /*14de0*/  ISETP.GT.U32.AND P5, PT, R2, R218, PT ;  /* 0x000000da0200720c */ /* 0x000fe20003fa4070 */
[----:B------:R-:W-:Y:S02]  /*14df0*/  IMAD.MOV R5, RZ, RZ, -R5 ;  /* 0x000000ffff057224 */ /* 0x000fe400078e0a05 */
[----:B------:R-:W-:Y:S01]  /*14e00*/  @!P3 IMAD.IADD R210, R210, 0x1, -R2 ;  /* 0x00000001d2d2b824 */ /* 0x000fe200078e0a02 */
[----:B------:R-:W-:Y:S01]  /*14e10*/  ISETP.GE.AND P3, PT, R238, RZ, PT ;  /* 0x000000ffee00720c */ /* 0x000fe20003f66270 */
[C---:B------:R-:W-:Y:S02]  /*14e20*/  VIADD R238, R3.reuse, 0x84 ;  /* 0x0000008403ee7836 */ /* 0x040fe40000000000 */
[----:B------:R-:W-:Y:S02]  /*14e30*/  IMAD R220, R2, R5, R220 ;  /* 0x0000000502dc7224 */ /* 0x000fe400078e02dc */
[----:B------:R-:W-:Y:S01]  /*14e40*/  VIADD R244, R3, 0x83 ;  /* 0x0000008303f47836 */ /* 0x000fe20000000000 */
[----:B------:R-:W-:Y:S01]  /*14e50*/  IABS R222, R238 ;  /* 0x000000ee00de7213 */ /* 0x000fe20000000000 */
[--C-:B------:R-:W-:Y:S01]  /*14e60*/  @!P4 IMAD.IADD R216, R216, 0x1, -R2.reuse ;  /* 0x00000001d8d8c824 */ /* 0x100fe200078e0a02 */
[----:B------:R-:W-:Y:S01]  /*14e70*/  ISETP.GE.AND P4, PT, R247, RZ, PT ;  /* 0x000000fff700720c */ /* 0x000fe20003f86270 */
[--C-:B------:R-:W-:Y:S01]  /*14e80*/  @!P6 IMAD.IADD R207, R207, 0x1, -R2.reuse ;  /* 0x00000001cfcfe824 */ /* 0x100fe200078e0a02 */
[----:B------:R-:W-:Y:S01]  /*14e90*/  ISETP.GE.AND P6, PT, R230, RZ, PT ;  /* 0x000000ffe600720c */ /* 0x000fe20003fc6270 */
[--C-:B------:R-:W-:Y:S01]  /*14ea0*/  @!P0 IMAD.IADD R212, R212, 0x1, -R2.reuse ;  /* 0x00000001d4d48824 */ /* 0x100fe200078e0a02 */
[----:B------:R-:W-:Y:S01]  /*14eb0*/  ISETP.GT.U32.AND P0, PT, R2, R220, PT ;  /* 0x000000dc0200720c */ /* 0x000fe20003f04070 */
[----:B------:R-:W-:Y:S01]  /*14ec0*/  @!P5 IMAD.IADD R218, R218, 0x1, -R2 ;  /* 0x00000001dadad824 */ /* 0x000fe200078e0a02 */
[----:B------:R-:W-:Y:S01]  /*14ed0*/  IABS R224, R244 ;  /* 0x000000f400e07213 */ /* 0x000fe20000000000 */
[----:B------:R-:W-:Y:S01]  /*14ee0*/  @!P1 IMAD.MOV R207, RZ, RZ, -R207 ;  /* 0x000000ffffcf9224 */ /* 0x000fe200078e0acf */
[----:B------:R-:W-:Y:S01]  /*14ef0*/  ISETP.GT.U32.AND P5, PT, R2, R216, PT ;  /* 0x000000d80200720c */ /* 0x000fe20003fa4070 */
[----:B------:R-:W-:Y:S01]  /*14f00*/  IMAD.HI.U32 R7, R4, R222, RZ ;  /* 0x000000de04077227 */ /* 0x000fe200078e00ff */
[----:B------:R-:W-:-:S03]  /*14f10*/  ISETP.GT.U32.AND P1, PT, R2, R214, PT ;  /* 0x000000d60200720c */ /* 0x000fc60003f24070 */
[----:B------:R-:W-:Y:S01]  /*14f20*/  @!P3 IMAD.MOV R212, RZ, RZ, -R212 ;  /* 0x000000ffffd4b224 */ /* 0x000fe200078e0ad4 */
[----:B------:R-:W-:Y:S01]  /*14f30*/  ISETP.GT.U32.AND P3, PT, R2, R218, PT ;  /* 0x000000da0200720c */ /* 0x000fe20003f64070 */
[----:B------:R-:W-:-:S04]  /*14f40*/  IMAD.HI.U32 R5, R4, R224, RZ ;  /* 0x000000e004057227 */ /* 0x000fc800078e00ff */
[----:B------:R-:W-:Y:S02]  /*14f50*/  IMAD.MOV R7, RZ, RZ, -R7 ;  /* 0x000000ffff077224 */ /* 0x000fe400078e0a07 */
[C---:B------:R-:W-:Y:S02]  /*14f60*/  VIADD R221, R3.reuse, 0x81 ;  /* 0x0000008103dd7836 */ /* 0x040fe40000000000 */
[----:B------:R-:W-:Y:S02]  /*14f70*/  IMAD R222, R2, R7, R222 ;  /* 0x0000000702de7224 */ /* 0x000fe400078e02de */
[----:B------:R-:W-:Y:S01]  /*14f80*/  IMAD.MOV R5, RZ, RZ, -R5 ;  /* 0x000000ffff057224 */ /* 0x000fe200078e0a05 */
[----:B------:R-:W-:Y:S01]  /*14f90*/  IABS R232, R221 ;  /* 0x000000dd00e87213 */ /* 0x000fe20000000000 */
[----:B------:R-:W-:Y:S02]  /*14fa0*/  @!P0 IMAD.IADD R220, R220, 0x1, -R2 ;  /* 0x00000001dcdc8824 */ /* 0x000fe400078e0a02 */
[----:B------:R-:W-:-:S02]  /*14fb0*/  VIADD R247, R3, 0x80 ;  /* 0x0000008003f77836 */ /* 0x000fc40000000000 */
[----:B------:R-:W-:Y:S01]  /*14fc0*/  @!P6 IMAD.MOV R210, RZ, RZ, -R210 ;  /* 0x000000ffffd2e224 */ /* 0x000fe200078e0ad2 */
[----:B------:R-:W-:Y:S01]  /*14fd0*/  ISETP.GE.AND P6, PT, R236, RZ, PT ;  /* 0x000000ffec00720c */ /* 0x000fe20003fc6270 */
[C---:B------:R-:W-:Y:S01]  /*14fe0*/  IMAD R224, R2.reuse, R5, R224 ;  /* 0x0000000502e07224 */ /* 0x040fe200078e02e0 */
[----:B------:R-:W-:Y:S01]  /*14ff0*/  ISETP.GT.U32.AND P0, PT, R2, R220, PT ;  /* 0x000000dc0200720c */ /* 0x000fe20003f04070 */
[--C-:B------:R-:W-:Y:S01]  /*15000*/  @!P5 IMAD.IADD R216, R216, 0x1, -R2.reuse ;  /* 0x00000001d8d8d824 */ /* 0x100fe200078e0a02 */
[----:B------:R-:W-:Y:S01]  /*15010*/  ISETP.GT.U32.AND P5, PT, R2, R222, PT ;  /* 0x000000de0200720c */ /* 0x000fe20003fa4070 */
[----:B------:R-:W-:Y:S01]  /*15020*/  @!P1 IMAD.IADD R214, R214, 0x1, -R2 ;  /* 0x00000001d6d69824 */ /* 0x000fe200078e0a02 */
[----:B------:R-:W-:Y:S01]  /*15030*/  ISETP.GE.AND P1, PT, R246, RZ, PT ;  /* 0x000000fff600720c */ /* 0x000fe20003f26270 */
[----:B------:R-:W-:Y:S01]  /*15040*/  IMAD.HI.U32 R5, R4, R228, RZ ;  /* 0x000000e404057227 */ /* 0x000fe200078e00ff */
[----:B------:R-:W-:-:S03]  /*15050*/  IABS R236, R247 ;  /* 0x000000f700ec7213 */ /* 0x000fc60000000000 */
[----:B------:R-:W-:-:S04]  /*15060*/  IMAD.HI.U32 R9, R4, R232, RZ ;  /* 0x000000e804097227 */ /* 0x000fc800078e00ff */
[----:B------:R-:W-:Y:S01]  /*15070*/  @!P3 IMAD.IADD R218, R218, 0x1, -R2 ;  /* 0x00000001dadab824 */ /* 0x000fe200078e0a02 */
[----:B------:R-:W-:Y:S01]  /*15080*/  ISETP.GT.U32.AND P3, PT, R2, R224, PT ;  /* 0x000000e00200720c */ /* 0x000fe20003f64070 */
[----:B------:R-:W-:Y:S02]  /*15090*/  IMAD.MOV R5, RZ, RZ, -R5 ;  /* 0x000000ffff057224 */ /* 0x000fe400078e0a05 */
[----:B------:R-:W-:-:S04]  /*150a0*/  IMAD.HI.U32 R7, R4, R236, RZ ;  /* 0x000000ec04077227 */ /* 0x000fc800078e00ff */
[----:B------:R-:W-:Y:S02]  /*150b0*/  IMAD.MOV R9, RZ, RZ, -R9 ;  /* 0x000000ffff097224 */ /* 0x000fe400078e0a09 */
[C---:B------:R-:W-:Y:S02]  /*150c0*/  IMAD R228, R2.reuse, R5, R228 ;  /* 0x0000000502e47224 */ /* 0x040fe400078e02e4 */
[----:B------:R-:W-:Y:S02]  /*150d0*/  VIADD R246, R3, 0x7f ;  /* 0x0000007f03f67836 */ /* 0x000fe40000000000 */
[----:B------:R-:W-:Y:S02]  /*150e0*/  IMAD.MOV R7, RZ, RZ, -R7 ;  /* 0x000000ffff077224 */ /* 0x000fe400078e0a07 */
[----:B------:R-:W-:Y:S01]  /*150f0*/  IMAD R232, R2, R9, R232 ;  /* 0x0000000902e87224 */ /* 0x000fe200078e02e8 */
[----:B------:R-:W-:Y:S01]  /*15100*/  IABS R240, R246 ;  /* 0x000000f600f07213 */ /* 0x000fe20000000000 */
[--C-:B------:R-:W-:Y:S01]  /*15110*/  @!P5 IMAD.IADD R222, R222, 0x1, -R2.reuse ;  /* 0x00000001deded824 */ /* 0x100fe200078e0a02 */
[----:B------:R-:W-:Y:S01]  /*15120*/  ISETP.GT.U32.AND P5, PT, R2, R228, PT ;  /* 0x000000e40200720c */ /* 0x000fe20003fa4070 */
[----:B------:R-:W-:Y:S01]  /*15130*/  @!P0 IMAD.IADD R220, R220, 0x1, -R2 ;  /* 0x00000001dcdc8824 */ /* 0x000fe200078e0a02 */
[----:B------:R-:W-:Y:S01]  /*15140*/  ISETP.GE.AND P0, PT, R238, RZ, PT ;  /* 0x000000ffee00720c */ /* 0x000fe20003f06270 */
[----:B------:R-:W-:-:S02]  /*15150*/  IMAD R236, R2, R7, R236 ;  /* 0x0000000702ec7224 */ /* 0x000fc400078e02ec */
[----:B------:R-:W-:Y:S01]  /*15160*/  @!P1 IMAD.MOV R218, RZ, RZ, -R218 ;  /* 0x000000ffffda9224 */ /* 0x000fe200078e0ada */
[----:B------:R-:W-:Y:S01]  /*15170*/  ISETP.GT.U32.AND P1, PT, R2, R232, PT ;  /* 0x000000e80200720c */ /* 0x000fe20003f24070 */
[----:B------:R-:W-:Y:S01]  /*15180*/  @!P3 IMAD.IADD R224, R224, 0x1, -R2 ;  /* 0x00000001e0e0b824 */ /* 0x000fe200078e0a02 */
[----:B------:R-:W-:Y:S01]  /*15190*/  ISETP.GE.AND P3, PT, R244, RZ, PT ;  /* 0x000000fff400720c */ /* 0x000fe20003f66270 */
[----:B------:R-:W-:Y:S01]  /*151a0*/  @!P2 IMAD.MOV R214, RZ, RZ, -R214 ;  /* 0x000000ffffd6a224 */ /* 0x000fe200078e0ad6 */
[C---:B------:R-:W-:Y:S01]  /*151b0*/  ISETP.GT.U32.AND P2, PT, R2.reuse, R222, PT ;  /* 0x000000de0200720c */ /* 0x040fe20003f44070 */
[----:B------:R-:W-:Y:S01]  /*151c0*/  @!P4 IMAD.MOV R220, RZ, RZ, -R220 ;  /* 0x000000ffffdcc224 */ /* 0x000fe200078e0adc */
[----:B------:R-:W-:Y:S01]  /*151d0*/  ISETP.GT.U32.AND P4, PT, R2, R236, PT ;  /* 0x000000ec0200720c */ /* 0x000fe20003f84070 */
[----:B------:R-:W-:-:S04]  /*151e0*/  IMAD.HI.U32 R5, R4, R240, RZ ;  /* 0x000000f004057227 */ /* 0x000fc800078e00ff */
[----:B------:R-:W-:Y:S01]  /*151f0*/  @!P6 IMAD.MOV R216, RZ, RZ, -R216 ;  /* 0x000000ffffd8e224 */ /* 0x000fe200078e0ad8 */
[----:B------:R-:W-:Y:S01]  /*15200*/  ISETP.GT.U32.AND P6, PT, R2, R224, PT ;  /* 0x000000e00200720c */ /* 0x000fe20003fc4070 */
[C---:B------:R-:W-:Y:S02]  /*15210*/  VIADD R230, R3.reuse, 0x7e ;  /* 0x0000007e03e67836 */ /* 0x040fe40000000000 */
[----:B------:R-:W-:Y:S02]  /*15220*/  IMAD.MOV R5, RZ, RZ, -R5 ;  /* 0x000000ffff057224 */ /* 0x000fe400078e0a05 */
[----:B------:R-:W-:Y:S01]  /*15230*/  VIADD R238, R3, 0x7d ;  /* 0x0000007d03ee7836 */ /* 0x000fe20000000000 */
[----:B------:R-:W-:Y:S01]  /*15240*/  IABS R244, R230 ;  /* 0x000000e600f47213 */ /* 0x000fe20000000000 */
[----:B------:R-:W-:Y:S02]  /*15250*/  @!P5 IMAD.IADD R228, R228, 0x1, -R2 ;  /* 0x00000001e4e4d824 */ /* 0x000fe400078e0a02 */
[----:B------:R-:W-:Y:S01]  /*15260*/  IMAD R240, R2, R5, R240 ;  /* 0x0000000502f07224 */ /* 0x000fe200078e02f0 */
[----:B------:R-:W-:Y:S01]  /*15270*/  IABS R5, R238 ;  /* 0x000000ee00057213 */ /* 0x000fe20000000000 */
[----:B------:R-:W-:Y:S01]  /*15280*/  @!P1 IMAD.IADD R232, R232, 0x1, -R2 ;  /* 0x00000001e8e89824 */ /* 0x000fe200078e0a02 */
[----:B------:R-:W-:Y:S01]  /*15290*/  ISETP.GT.U32.AND P5, PT, R2, R228, PT ;  /* 0x000000e40200720c */ /* 0x000fe20003fa4070 */
[----:B------:R-:W-:Y:S01]  /*152a0*/  IMAD.HI.U32 R9, R4, R244, RZ ;  /* 0x000000f404097227 */ /* 0x000fe200078e00ff */
[----:B------:R-:W-:-:S03]  /*152b0*/  ISETP.GE.AND P1, PT, R247, RZ, PT ;  /* 0x000000fff700720c */ /* 0x000fc60003f26270 */
[--C-:B------:R-:W-:Y:S01]  /*152c0*/  @!P2 IMAD.IADD R222, R222, 0x1, -R2.reuse ;  /* 0x00000001dedea824 */ /* 0x100fe200078e0a02 */
[----:B------:R-:W-:Y:S01]  /*152d0*/  ISETP.GT.U32.AND P2, PT, R2, R240, PT ;  /* 0x000000f00200720c */ /* 0x000fe20003f44070 */
[----:B------:R-:W-:Y:S01]  /*152e0*/  @!P4 IMAD.IADD R236, R236, 0x1, -R2 ;  /* 0x00000001ececc824 */ /* 0x000fe200078e0a02 */
[----:B------:R-:W-:Y:S01]  /*152f0*/  ISETP.GT.U32.AND P4, PT, R2, R232, PT ;  /* 0x000000e80200720c */ /* 0x000fe20003f84070 */
[----:B------:R-:W-:-:S04]  /*15300*/  IMAD.HI.U32 R7, R4, R5, RZ ;  /* 0x0000000504077227 */ /* 0x000fc800078e00ff */
[----:B------:R-:W-:Y:S01]  /*15310*/  @!P6 IMAD.IADD R224, R224, 0x1, -R2 ;  /* 0x00000001e0e0e824 */ /* 0x000fe200078e0a02 */
[----:B------:R-:W-:Y:S01]  /*15320*/  ISETP.GE.AND P6, PT, R215, RZ, PT ;  /* 0x000000ffd700720c */ /* 0x000fe20003fc6270 */
[----:B------:R-:W-:Y:S02]  /*15330*/  IMAD.MOV R9, RZ, RZ, -R9 ;  /* 0x000000ffff097224 */ /* 0x000fe400078e0a09 */
[----:B------:R-:W-:Y:S02]  /*15340*/  IMAD.MOV R7, RZ, RZ, -R7 ;  /* 0x000000ffff077224 */ /* 0x000fe400078e0a07 */
[C---:B------:R-:W-:Y:S02]  /*15350*/  IMAD R244, R2.reuse, R9, R244 ;  /* 0x0000000902f47224 */ /* 0x040fe400078e02f4 */
[----:B------:R-:W-:Y:S02]  /*15360*/  IMAD R5, R2, R7, R5 ;  /* 0x0000000702057224 */ /* 0x000fe400078e0205 */
[----:B------:R-:W-:-:S02]  /*15370*/  VIADD R247, R3, 0x7c ;  /* 0x0000007c03f77836 */ /* 0x000fc40000000000 */
[----:B------:R-:W-:Y:S01]  /*15380*/  @!P3 IMAD.MOV R224, RZ, RZ, -R224 ;  /* 0x000000ffffe0b224 */ /* 0x000fe200078e0ae0 */
[----:B------:R-:W-:Y:S01]  /*15390*/  ISETP.GT.U32.AND P3, PT, R2, R244, PT ;  /* 0x000000f40200720c */ /* 0x000fe20003f64070 */
[--C-:B------:R-:W-:Y:S01]  /*153a0*/  @!P5 IMAD.IADD R228, R228, 0x1, -R2.reuse ;  /* 0x00000001e4e4d824 */ /* 0x100fe200078e0a02 */
[----:B------:R-:W-:Y:S01]  /*153b0*/  IABS R9, R247 ;  /* 0x000000f700097213 */ /* 0x000fe20000000000 */
[--C-:B------:R-:W-:Y:S01]  /*153c0*/  @!P2 IMAD.IADD R240, R240, 0x1, -R2.reuse ;  /* 0x00000001f0f0a824 */ /* 0x100fe200078e0a02 */
[----:B------:R-:W-:Y:S01]  /*153d0*/  ISETP.GT.U32.AND P2, PT, R2, R236, PT ;  /* 0x000000ec0200720c */ /* 0x000fe20003f44070 */
        /* <DEDUP_REMOVED lines=8> */
[----:B------:R-:W-:Y:S01]  /*15460*/  @!P0 IMAD.MOV R222, RZ, RZ, -R222 ;  /* 0x000000ffffde8224 */ /* 0x000fe200078e0ade */
[----:B------:R-:W-:Y:S01]  /*15470*/  ISETP.GT.U32.AND P0, PT, R2, R240, PT ;  /* 0x000000f00200720c */ /* 0x000fe20003f04070 */
[----:B------:R-:W-:Y:S02]  /*15480*/  IMAD.MOV R7, RZ, RZ, -R7 ;  /* 0x000000ffff077224 */ /* 0x000fe400078e0a07 */
[--C-:B------:R-:W-:Y:S01]  /*15490*/  @!P3 IMAD.IADD R244, R244, 0x1, -R2.reuse ;  /* 0x00000001f4f4b824 */ /* 0x100fe200078e0a02 */
[----:B------:R-:W-:Y:S01]  /*154a0*/  ISETP.GE.AND P3, PT, R247, RZ, PT ;  /* 0x000000fff700720c */ /* 0x000fe20003f66270 */
[--C-:B------:R-:W-:Y:S01]  /*154b0*/  @!P2 IMAD.IADD R236, R236, 0x1, -R2.reuse ;  /* 0x00000001ececa824 */ /* 0x100fe200078e0a02 */
[----:B------:R-:W-:Y:S01]  /*154c0*/  ISETP.GE.AND P2, PT, R230, RZ, PT ;  /* 0x000000ffe600720c */ /* 0x000fe20003f46270 */
[C---:B------:R-:W-:Y:S02]  /*154d0*/  IMAD R9, R2.reuse, R7, R9 ;  /* 0x0000000702097224 */ /* 0x040fe400078e0209 */
[----:B------:R-:W-:Y:S01]  /*154e0*/  @!P4 IMAD.IADD R5, R5, 0x1, -R2 ;  /* 0x000000010505c824 */ /* 0x000fe200078e0a02 */
[----:B------:R-:W-:Y:S01]  /*154f0*/  ISETP.GT.U32.AND P4, PT, R2, R244, PT ;  /* 0x000000f40200720c */ /* 0x000fe20003f84070 */
[----:B------:R-:W-:-:S02]  /*15500*/  VIADD R247, R3, 0x7a ;  /* 0x0000007a03f77836 */ /* 0x000fc40000000000 */
[----:B------:R-:W-:-:S03]  /*15510*/  IMAD.HI.U32 R7, R4, R12, RZ ;  /* 0x0000000c04077227 */ /* 0x000fc600078e00ff */
[----:B------:R-:W-:Y:S01]  /*15520*/  IABS R16, R247 ;  /* 0x000000f700107213 */ /* 0x000fe20000000000 */
[----:B------:R-:W-:Y:S01]  /*15530*/  @!P5 IMAD.MOV R232, RZ, RZ, -R232 ;  /* 0x000000ffffe8d224 */ /* 0x000fe200078e0ae8 */
[C---:B------:R-:W-:Y:S01]  /*15540*/  ISETP.GT.U32.AND P5, PT, R2.reuse, R5, PT ;  /* 0x000000050200720c */ /* 0x040fe20003fa4070 */
[----:B------:R-:W-:Y:S01]  /*15550*/  @!P1 IMAD.MOV R236, RZ, RZ, -R236 ;  /* 0x000000ffffec9224 */ /* 0x000fe200078e0aec */
[----:B------:R-:W-:Y:S01]  /*15560*/  ISETP.GT.U32.AND P1, PT, R2, R9, PT ;  /* 0x000000090200720c */ /* 0x000fe20003f24070 */
[----:B------:R-:W-:Y:S02]  /*15570*/  IMAD.MOV R7, RZ, RZ, -R7 ;  /* 0x000000ffff077224 */ /* 0x000fe400078e0a07 */
[----:B------:R-:W-:Y:S01]  /*15580*/  @!P0 IMAD.IADD R240, R240, 0x1, -R2 ;  /* 0x00000001f0f08824 */ /* 0x000fe200078e0a02 */
[----:B------:R-:W-:Y:S01]  /*15590*/  ISETP.GE.AND P0, PT, R238, RZ, PT ;  /* 0x000000ffee00720c */ /* 0x000fe20003f06270 */
[----:B------:R-:W-:Y:S02]  /*155a0*/  IMAD R12, R2, R7, R12 ;  /* 0x00000007020c7224 */ /* 0x000fe400078e020c */
[----:B------:R-:W-:-:S04]  /*155b0*/  IMAD.HI.U32 R7, R4, R16, RZ ;  /* 0x0000001004077227 */ /* 0x000fc800078e00ff */
[----:B------:R-:W-:Y:S02]  /*155c0*/  IMAD.MOV R7, RZ, RZ, -R7 ;  /* 0x000000ffff077224 */ /* 0x000fe400078e0a07 */
[----:B------:R-:W-:Y:S01]  /*155d0*/  @!P6 IMAD.MOV R240, RZ, RZ, -R240 ;  /* 0x000000fffff0e224 */ /* 0x000fe200078e0af0 */
[----:B------:R-:W-:Y:S01]  /*155e0*/  ISETP.GE.AND P6, PT, R246, RZ, PT ;  /* 0x000000fff600720c */ /* 0x000fe20003fc6270 */
[--C-:B------:R-:W-:Y:S01]  /*155f0*/  @!P5 IMAD.IADD R5, R5, 0x1, -R2.reuse ;  /* 0x000000010505d824 */ /* 0x100fe200078e0a02 */
[C---:B------:R-:W-:Y:S01]  /*15600*/  ISETP.GT.U32.AND P5, PT, R2.reuse, R12, PT ;  /* 0x0000000c0200720c */ /* 0x040fe20003fa4070 */
[----:B------:R-:W-:Y:S02]  /*15610*/  VIADD R246, R3, 0x78 ;  /* 0x0000007803f67836 */ /* 0x000fe40000000000 */
[----:B------:R-:W-:Y:S02]  /*15620*/  @!P1 IMAD.IADD R9, R9, 0x1, -R2 ;  /* 0x0000000109099824 */ /* 0x000fe400078e0a02 */
[C---:B------:R-:W-:Y:S01]  /*15630*/  IMAD R16, R2.reuse, R7, R16 ;  /* 0x0000000702107224 */ /* 0x040fe200078e0210 */
[----:B------:R-:W-:Y:S01]  /*15640*/  IABS R24, R246 ;  /* 0x000000f600187213 */ /* 0x000fe20000000000 */
[----:B------:R-:W-:Y:S01]  /*15650*/  @!P0 IMAD.MOV R5, RZ, RZ, -R5 ;  /* 0x000000ffff058224 */ /* 0x000fe200078e0a05 */
[----:B------:R-:W-:Y:S01]  /*15660*/  ISETP.GT.U32.AND P1, PT, R2, R9, PT ;  /* 0x000000090200720c */ /* 0x000fe20003f24070 */
[----:B------:R-:W-:Y:S01]  /*15670*/  @!P4 IMAD.IADD R244, R244, 0x1, -R2 ;  /* 0x00000001f4f4c824 */ /* 0x000fe200078e0a02 */
[----:B------:R-:W-:Y:S01]  /*15680*/  ISETP.GT.U32.AND P0, PT, R2, R16, PT ;  /* 0x000000100200720c */ /* 0x000fe20003f04070 */
[----:B------:R-:W-:Y:S01]  /*15690*/  IMAD.HI.U32 R7, R4, R24, RZ ;  /* 0x0000001804077227 */ /* 0x000fe200078e00ff */
[----:B------:R-:W-:-:S03]  /*156a0*/  ISETP.GE.AND P4, PT, R247, RZ, PT ;  /* 0x000000fff700720c */ /* 0x000fc60003f86270 */
[----:B------:R-:W-:Y:S02]  /*156b0*/  IMAD.MOV R7, RZ, RZ, -R7 ;  /* 0x000000ffff077224 */ /* 0x000fe400078e0a07 */
[C---:B------:R-:W-:Y:S02]  /*156c0*/  VIADD R247, R3.reuse, 0x79 ;  /* 0x0000007903f77836 */ /* 0x040fe40000000000 */
[----:B------:R-:W-:Y:S02]  /*156d0*/  VIADD R230, R3, 0x76 ;  /* 0x0000007603e67836 */ /* 0x000fe40000000000 */
[----:B------:R-:W-:Y:S01]  /*156e0*/  @!P1 IMAD.IADD R9, R9, 0x1, -R2 ;  /* 0x0000000109099824 */ /* 0x000fe200078e0a02 */
[----:B------:R-:W-:Y:S01]  /*156f0*/  IABS R20, R247 ;  /* 0x000000f700147213 */ /* 0x000fe20000000000 */
[----:B------:R-:W-:Y:S01]  /*15700*/  IMAD R24, R2, R7, R24 ;  /* 0x0000000702187224 */ /* 0x000fe200078e0218 */
[----:B------:R-:W-:Y:S01]  /*15710*/  IABS R32, R230 ;  /* 0x000000e600207213 */ /* 0x000fe20000000000 */
[--C-:B------:R-:W-:Y:S01]  /*15720*/  @!P0 IMAD.IADD R16, R16, 0x1, -R2.reuse ;  /* 0x0000000110108824 */ /* 0x100fe200078e0a02 */
[----:B------:R-:W-:Y:S01]  /*15730*/  ISETP.GE.AND P1, PT, R246, RZ, PT ;  /* 0x000000fff600720c */ /* 0x000fe20003f26270 */
[----:B------:R-:W-:-:S02]  /*15740*/  @!P5 IMAD.IADD R12, R12, 0x1, -R2 ;  /* 0x000000010c0cd824 */ /* 0x000fc400078e0a02 */
[----:B------:R-:W-:Y:S01]  /*15750*/  @!P3 IMAD.MOV R9, RZ, RZ, -R9 ;  /* 0x000000ffff09b224 */ /* 0x000fe200078e0a09 */
[----:B------:R-:W-:Y:S01]  /*15760*/  ISETP.GT.U32.AND P0, PT, R2, R16, PT ;  /* 0x000000100200720c */ /* 0x000fe20003f04070 */
[----:B------:R-:W-:Y:S01]  /*15770*/  IMAD.HI.U32 R14, R4, R20, RZ ;  /* 0x00000014040e7227 */ /* 0x000fe200078e00ff */
[C---:B------:R-:W-:Y:S02]  /*15780*/  ISETP.GT.U32.AND P3, PT, R2.reuse, R24, PT ;  /* 0x000000180200720c */ /* 0x040fe40003f64070 */
[----:B------:R-:W-:Y:S01]  /*15790*/  ISETP.GT.U32.AND P5, PT, R2, R12, PT ;  /* 0x0000000c0200720c */ /* 0x000fe20003fa4070 */
[----:B------:R-:W-:-:S04]  /*157a0*/  IMAD.HI.U32 R7, R4, R32, RZ ;  /* 0x0000002004077227 */ /* 0x000fc800078e00ff */
[----:B------:R-:W-:Y:S02]  /*157b0*/  IMAD.MOV R14, RZ, RZ, -R14 ;  /* 0x000000ffff0e7224 */ /* 0x000fe400078e0a0e */
[----:B------:R-:W-:Y:S02]  /*157c0*/  IMAD.MOV R7, RZ, RZ, -R7 ;  /* 0x000000ffff077224 */ /* 0x000fe400078e0a07 */
[----:B------:R-:W-:Y:S02]  /*157d0*/  VIADD R238, R3, 0x75 ;  /* 0x0000007503ee7836 */ /* 0x000fe40000000000 */
[----:B------:R-:W-:Y:S01]  /*157e0*/  @!P2 IMAD.MOV R244, RZ, RZ, -R244 ;  /* 0x000000fffff4a224 */ /* 0x000fe200078e0af4 */
[----:B------:R-:W-:Y:S01]  /*157f0*/  ISETP.GE.AND P2, PT, R247, RZ, PT ;  /* 0x000000fff700720c */ /* 0x000fe20003f46270 */
[C---:B------:R-:W-:Y:S01]  /*15800*/  IMAD R20, R2.reuse, R14, R20 ;  /* 0x0000000e02147224 */ /* 0x040fe200078e0214 */
[----:B------:R-:W-:Y:S01]  /*15810*/  IABS R36, R238 ;  /* 0x000000ee00247213 */ /* 0x000fe20000000000 */
[----:B------:R-:W-:-:S02]  /*15820*/  IMAD R32, R2, R7, R32 ;  /* 0x0000000702207224 */ /* 0x000fc400078e0220 */
[--C-:B------:R-:W-:Y:S02]  /*15830*/  @!P0 IMAD.IADD R16, R16, 0x1, -R2.reuse ;  /* 0x0000000110108824 */ /* 0x100fe400078e0a02 */
[--C-:B------:R-:W-:Y:S02]  /*15840*/  @!P3 IMAD.IADD R24, R24, 0x1, -R2.reuse ;  /* 0x000000011818b824 */ /* 0x100fe400078e0a02 */
[----:B------:R-:W-:Y:S02]  /*15850*/  VIADD R247, R3, 0x77 ;  /* 0x0000007703f77836 */ /* 0x000fe40000000000 */
[----:B------:R-:W-:Y:S01]  /*15860*/  @!P5 IMAD.IADD R12, R12, 0x1, -R2 ;  /* 0x000000010c0cd824 */ /* 0x000fe200078e0a02 */
[C---:B------:R-:W-:Y:S01]  /*15870*/  ISETP.GT.U32.AND P5, PT, R2.reuse, R20, PT ;  /* 0x000000140200720c */ /* 0x040fe20003fa4070 */
[----:B------:R-:W-:Y:S01]  /*15880*/  @!P4 IMAD.MOV R16, RZ, RZ, -R16 ;  /* 0x000000ffff10c224 */ /* 0x000fe200078e0a10 */
[----:B------:R-:W-:Y:S01]  /*15890*/  ISETP.GT.U32.AND P3, PT, R2, R24, PT ;  /* 0x000000180200720c */ /* 0x000fe20003f64070 */
[----:B------:R-:W-:Y:S01]  /*158a0*/  IMAD.HI.U32 R7, R4, R36, RZ ;  /* 0x0000002404077227 */ /* 0x000fe200078e00ff */
[----:B------:R-:W-:-:S02]  /*158b0*/  ISETP.GT.U32.AND P4, PT, R2, R32, PT ;  /* 0x000000200200720c */ /* 0x000fc40003f84070 */
[----:B------:R-:W-:Y:S01]  /*158c0*/  IABS R28, R247 ;  /* 0x000000f7001c7213 */ /* 0x000fe20000000000 */
[----:B------:R-:W-:Y:S02]  /*158d0*/  IMAD.MOV R7, RZ, RZ, -R7 ;  /* 0x000000ffff077224 */ /* 0x000fe400078e0a07 */
[----:B------:R-:W-:Y:S02]  /*158e0*/  VIADD R246, R3, 0x74 ;  /* 0x0000007403f67836 */ /* 0x000fe40000000000 */
[----:B------:R-:W-:-:S03]  /*158f0*/  IMAD.HI.U32 R14, R4, R28, RZ ;  /* 0x0000001c040e7227 */ /* 0x000fc600078e00ff */
[----:B------:R-:W-:Y:S01]  /*15900*/  IABS R40, R246 ;  /* 0x000000f600287213 */ /* 0x000fe20000000000 */
[----:B------:R-:W-:Y:S02]  /*15910*/  IMAD R36, R2, R7, R36 ;  /* 0x0000000702247224 */ /* 0x000fe400078e0224 */
[----:B------:R-:W-:Y:S02]  /*15920*/  IMAD.MOV R14, RZ, RZ, -R14 ;  /* 0x000000ffff0e7224 */ /* 0x000fe400078e0a0e */
[--C-:B------:R-:W-:Y:S02]  /*15930*/  @!P5 IMAD.IADD R20, R20, 0x1, -R2.reuse ;  /* 0x000000011414d824 */ /* 0x100fe400078e0a02 */
[--C-:B------:R-:W-:Y:S01]  /*15940*/  @!P3 IMAD.IADD R24, R24, 0x1, -R2.reuse ;  /* 0x000000011818b824 */ /* 0x100fe200078e0a02 */
[----:B------:R-:W-:Y:S01]  /*15950*/  ISETP.GT.U32.AND P3, PT, R2, R36, PT ;  /* 0x000000240200720c */ /* 0x000fe20003f64070 */
[----:B------:R-:W-:Y:S01]  /*15960*/  @!P4 IMAD.IADD R32, R32, 0x1, -R2 ;  /* 0x000000012020c824 */ /* 0x000fe200078e0a02 */
[C---:B------:R-:W-:Y:S01]  /*15970*/  ISETP.GT.U32.AND P5, PT, R2.reuse, R20, PT ;  /* 0x000000140200720c */ /* 0x040fe20003fa4070 */
[----:B------:R-:W-:-:S02]  /*15980*/  IMAD R28, R2, R14, R28 ;  /* 0x0000000e021c7224 */ /* 0x000fc400078e021c */
[----:B------:R-:W-:Y:S01]  /*15990*/  @!P6 IMAD.MOV R12, RZ, RZ, -R12 ;  /* 0x000000ffff0ce224 */ /* 0x000fe200078e0a0c */
[----:B------:R-:W-:Y:S01]  /*159a0*/  ISETP.GE.AND P6, PT, R247, RZ, PT ;  /* 0x000000fff700720c */ /* 0x000fe20003fc6270 */
[C---:B------:R-:W-:Y:S01]  /*159b0*/  VIADD R247, R3.reuse, 0x73 ;  /* 0x0000007303f77836 */ /* 0x040fe20000000000 */
[----:B------:R-:W-:Y:S01]  /*159c0*/  ISETP.GT.U32.AND P4, PT, R2, R32, PT ;  /* 0x000000200200720c */ /* 0x000fe20003f84070 */
[----:B------:R-:W-:Y:S01]  /*159d0*/  IMAD.HI.U32 R14, R4, R40, RZ ;  /* 0x00000028040e7227 */ /* 0x000fe200078e00ff */
[----:B------:R-:W-:Y:S02]  /*159e0*/  ISETP.GT.U32.AND P0, PT, R2, R28, PT ;  /* 0x0000001c0200720c */ /* 0x000fe40003f04070 */
[----:B------:R-:W-:Y:S01]  /*159f0*/  IABS R43, R247 ;  /* 0x000000f7002b7213 */ /* 0x000fe20000000000 */
[----:B------:R-:W-:Y:S02]  /*15a00*/  IMAD.MOV R14, RZ, RZ, -R14 ;  /* 0x000000ffff0e7224 */ /* 0x000fe400078e0a0e */
[----:B------:R-:W-:Y:S01]  /*15a10*/  @!P1 IMAD.MOV R24, RZ, RZ, -R24 ;  /* 0x000000ffff189224 */ /* 0x000fe200078e0a18 */
[----:B------:R-:W-:Y:S01]  /*15a20*/  ISETP.GE.AND P1, PT, R246, RZ, PT ;  /* 0x000000fff600720c */ /* 0x000fe20003f26270 */
[----:B------:R-:W-:-:S02]  /*15a30*/  VIADD R246, R3, 0x72 ;  /* 0x0000007203f67836 */ /* 0x000fc40000000000 */
[----:B------:R-:W-:Y:S02]  /*15a40*/  @!P3 IMAD.IADD R36, R36, 0x1, -R2 ;  /* 0x000000012424b824 */ /* 0x000fe400078e0a02 */
[----:B------:R-:W-:Y:S01]  /*15a50*/  IMAD R40, R2, R14, R40 ;  /* 0x0000000e02287224 */ /* 0x000fe200078e0228 */
[----:B------:R-:W-:Y:S01]  /*15a60*/  IABS R47, R246 ;  /* 0x000000f6002f7213 */ /* 0x000fe20000000000 */
[----:B------:R-:W-:Y:S01]  /*15a70*/  IMAD.HI.U32 R7, R4, R43, RZ ;  /* 0x0000002b04077227 */ /* 0x000fe200078e00ff */
[----:B------:R-:W-:-:S03]  /*15a80*/  ISETP.GT.U32.AND P3, PT, R2, R36, PT ;  /* 0x000000240200720c */ /* 0x000fc60003f64070 */
[--C-:B------:R-:W-:Y:S01]  /*15a90*/  @!P5 IMAD.IADD R20, R20, 0x1, -R2.reuse ;  /* 0x000000011414d824 */ /* 0x100fe200078e0a02 */
[----:B------:R-:W-:Y:S01]  /*15aa0*/  ISETP.GE.AND P5, PT, R230, RZ, PT ;  /* 0x000000ffe600720c */ /* 0x000fe20003fa6270 */
[--C-:B------:R-:W-:Y:S01]  /*15ab0*/  @!P4 IMAD.IADD R32, R32, 0x1, -R2.reuse ;  /* 0x000000012020c824 */ /* 0x100fe200078e0a02 */
[----:B------:R-:W-:Y:S01]  /*15ac0*/  ISETP.GT.U32.AND P4, PT, R2, R40, PT ;  /* 0x000000280200720c */ /* 0x000fe20003f84070 */
[----:B------:R-:W-:Y:S02]  /*15ad0*/  @!P0 IMAD.IADD R28, R28, 0x1, -R2 ;  /* 0x000000011c1c8824 */ /* 0x000fe400078e0a02 */
[----:B------:R-:W-:Y:S02]  /*15ae0*/  IMAD.MOV R7, RZ, RZ, -R7 ;  /* 0x000000ffff077224 */ /* 0x000fe400078e0a07 */
[----:B------:R-:W-:Y:S01]  /*15af0*/  @!P2 IMAD.MOV R20, RZ, RZ, -R20 ;  /* 0x000000ffff14a224 */ /* 0x000fe200078e0a14 */
[----:B------:R-:W-:Y:S01]  /*15b00*/  ISETP.GE.AND P2, PT, R238, RZ, PT ;  /* 0x000000ffee00720c */ /* 0x000fe20003f46270 */
[C---:B------:R-:W-:Y:S01]  /*15b10*/  IMAD R43, R2.reuse, R7, R43 ;  /* 0x00000007022b7224 */ /* 0x040fe200078e022b */
[----:B------:R-:W-:Y:S01]  /*15b20*/  ISETP.GT.U32.AND P0, PT, R2, R28, PT ;  /* 0x0000001c0200720c */ /* 0x000fe20003f04070 */
[----:B------:R-:W-:-:S04]  /*15b30*/  IMAD.HI.U32 R7, R4, R47, RZ ;  /* 0x0000002f04077227 */ /* 0x000fc800078e00ff */
[----:B------:R-:W-:Y:S02]  /*15b40*/  IMAD.MOV R7, RZ, RZ, -R7 ;  /* 0x000000ffff077224 */ /* 0x000fe400078e0a07 */
[--C-:B------:R-:W-:Y:S02]  /*15b50*/  @!P3 IMAD.IADD R36, R36, 0x1, -R2.reuse ;  /* 0x000000012424b824 */ /* 0x100fe400078e0a02 */
[----:B------:R-:W-:Y:S02]  /*15b60*/  IMAD R47, R2, R7, R47 ;  /* 0x00000007022f7224 */ /* 0x000fe400078e022f */
[----:B------:R-:W-:Y:S02]  /*15b70*/  @!P4 IMAD.IADD R40, R40, 0x1, -R2 ;  /* 0x000000012828c824 */ /* 0x000fe400078e0a02 */
[----:B------:R-:W-:Y:S01]  /*15b80*/  @!P2 IMAD.MOV R36, RZ, RZ, -R36 ;  /* 0x000000ffff24a224 */ /* 0x000fe200078e0a24 */
[----:B------:R-:W-:Y:S01]  /*15b90*/  ISETP.GT.U32.AND P2, PT, R2, R47, PT ;  /* 0x0000002f0200720c */ /* 0x000fe20003f44070 */
[----:B------:R-:W-:Y:S01]  /*15ba0*/  @!P0 IMAD.IADD R28, R28, 0x1, -R2 ;  /* 0x000000011c1c8824 */ /* 0x000fe200078e0a02 */
[C---:B------:R-:W-:Y:S01]  /*15bb0*/  ISETP.GT.U32.AND P4, PT, R2.reuse, R40, PT ;  /* 0x000000280200720c */ /* 0x040fe20003f84070 */
[----:B------:R-:W-:Y:S01]  /*15bc0*/  @!P5 IMAD.MOV R32, RZ, RZ, -R32 ;  /* 0x000000ffff20d224 */ /* 0x000fe200078e0a20 */
[----:B------:R-:W-:Y:S01]  /*15bd0*/  ISETP.GE.AND P0, PT, R247, RZ, PT ;  /* 0x000000fff700720c */ /* 0x000fe20003f06270 */
[C---:B------:R-:W-:Y:S01]  /*15be0*/  VIADD R247, R3.reuse, 0x71 ;  /* 0x0000007103f77836 */ /* 0x040fe20000000000 */
[----:B------:R-:W-:Y:S01]  /*15bf0*/  ISETP.GT.U32.AND P5, PT, R2, R43, PT ;  /* 0x0000002b0200720c */ /* 0x000fe20003fa4070 */
[----:B------:R-:W-:-:S02]  /*15c00*/  VIADD R230, R3, 0x70 ;  /* 0x0000007003e67836 */ /* 0x000fc40000000000 */
[----:B------:R-:W-:Y:S01]  /*15c10*/  VIADD R238, R3, 0x6e ;  /* 0x0000006e03ee7836 */ /* 0x000fe20000000000 */
[----:B------:R-:W-:Y:S01]  /*15c20*/  IABS R51, R247 ;  /* 0x000000f700337213 */ /* 0x000fe20000000000 */
[----:B------:R-:W-:Y:S01]  /*15c30*/  @!P6 IMAD.MOV R28, RZ, RZ, -R28 ;  /* 0x000000ffff1ce224 */ /* 0x000fe200078e0a1c */
[----:B------:R-:W-:Y:S01]  /*15c40*/  ISETP.GE.AND P3, PT, R247, RZ, PT ;  /* 0x000000fff700720c */ /* 0x000fe20003f66270 */
[----:B------:R-:W-:Y:S01]  /*15c50*/  VIADD R247, R3, 0x6f ;  /* 0x0000006f03f77836 */ /* 0x000fe20000000000 */
[----:B------:R-:W-:Y:S01]  /*15c60*/  IABS R55, R230 ;  /* 0x000000e600377213 */ /* 0x000fe20000000000 */
[----:B------:R-:W-:Y:S01]  /*15c70*/  IMAD.HI.U32 R14, R4, R51, RZ ;  /* 0x00000033040e7227 */ /* 0x000fe200078e00ff */
[----:B------:R-:W-:Y:S02]  /*15c80*/  IABS R63, R238 ;  /* 0x000000ee003f7213 */ /* 0x000fe40000000000 */
[----:B------:R-:W-:Y:S01]  /*15c90*/  IABS R59, R247 ;  /* 0x000000f7003b7213 */ /* 0x000fe20000000000 */
[--C-:B------:R-:W-:Y:S01]  /*15ca0*/  @!P4 IMAD.IADD R40, R40, 0x1, -R2.reuse ;  /* 0x000000012828c824 */ /* 0x100fe200078e0a02 */
[----:B------:R-:W-:Y:S01]  /*15cb0*/  ISETP.GE.AND P6, PT, R246, RZ, PT ;  /* 0x000000fff600720c */ /* 0x000fe20003fc6270 */
[----:B------:R-:W-:Y:S01]  /*15cc0*/  @!P2 IMAD.IADD R47, R47, 0x1, -R2 ;  /* 0x000000012f2fa824 */ /* 0x000fe200078e0a02 */
[----:B------:R-:W-:Y:S01]  /*15cd0*/  ISETP.GE.AND P2, PT, R230, RZ, PT ;  /* 0x000000ffe600720c */ /* 0x000fe20003f46270 */
[----:B------:R-:W-:-:S04]  /*15ce0*/  IMAD.HI.U32 R7, R4, R55, RZ ;  /* 0x0000003704077227 */ /* 0x000fc800078e00ff */
[----:B------:R-:W-:Y:S02]  /*15cf0*/  @!P5 IMAD.IADD R43, R43, 0x1, -R2 ;  /* 0x000000012b2bd824 */ /* 0x000fe400078e0a02 */
[----:B------:R-:W-:Y:S02]  /*15d00*/  IMAD.MOV R14, RZ, RZ, -R14 ;  /* 0x000000ffff0e7224 */ /* 0x000fe400078e0a0e */
[----:B------:R-:W-:Y:S01]  /*15d10*/  @!P1 IMAD.MOV R40, RZ, RZ, -R40 ;  /* 0x000000ffff289224 */ /* 0x000fe200078e0a28 */
[C---:B------:R-:W-:Y:S01]  /*15d20*/  ISETP.GT.U32.AND P1, PT, R2.reuse, R47, PT ;  /* 0x0000002f0200720c */ /* 0x040fe20003f24070 */
[----:B------:R-:W-:Y:S01]  /*15d30*/  IMAD.MOV R7, RZ, RZ, -R7 ;  /* 0x000000ffff077224 */ /* 0x000fe200078e0a07 */
[----:B------:R-:W-:Y:S01]  /*15d40*/  ISETP.GT.U32.AND P5, PT, R2, R43, PT ;  /* 0x0000002b0200720c */ /* 0x000fe20003fa4070 */
[----:B------:R-:W-:-:S04]  /*15d50*/  IMAD.HI.U32 R18, R4, R59, RZ ;  /* 0x0000003b04127227 */ /* 0x000fc800078e00ff */
[C---:B------:R-:W-:Y:S02]  /*15d60*/  IMAD R51, R2.reuse, R14, R51 ;  /* 0x0000000e02337224 */ /* 0x040fe400078e0233 */
[C---:B------:R-:W-:Y:S02]  /*15d70*/  IMAD R55, R2.reuse, R7, R55 ;  /* 0x0000000702377224 */ /* 0x040fe400078e0237 */
[----:B------:R-:W-:Y:S01]  /*15d80*/  IMAD.MOV R18, RZ, RZ, -R18 ;  /* 0x000000ffff127224 */ /* 0x000fe200078e0a12 */
[----:B------:R-:W-:Y:S01]  /*15d90*/  ISETP.GT.U32.AND P4, PT, R2, R51, PT ;  /* 0x000000330200720c */ /* 0x000fe20003f84070 */
[----:B------:R-:W-:-:S04]  /*15da0*/  IMAD.HI.U32 R7, R4, R63, RZ ;  /* 0x0000003f04077227 */ /* 0x000fc800078e00ff */
[C---:B------:R-:W-:Y:S02]  /*15db0*/  IMAD R59, R2.reuse, R18, R59 ;  /* 0x00000012023b7224 */ /* 0x040fe400078e023b */
[----:B------:R-:W-:Y:S02]  /*15dc0*/  IMAD.MOV R18, RZ, RZ, -R7 ;  /* 0x000000ffff127224 */ /* 0x000fe400078e0a07 */
[--C-:B------:R-:W-:Y:S01]  /*15dd0*/  @!P1 IMAD.IADD R47, R47, 0x1, -R2.reuse ;  /* 0x000000012f2f9824 */ /* 0x100fe200078e0a02 */
[C---:B------:R-:W-:Y:S01]  /*15de0*/  ISETP.GT.U32.AND P1, PT, R2.reuse, R59, PT ;  /* 0x0000003b0200720c */ /* 0x040fe20003f24070 */
[C---:B------:R-:W-:Y:S02]  /*15df0*/  IMAD R63, R2.reuse, R18, R63 ;  /* 0x00000012023f7224 */ /* 0x040fe400078e023f */
[----:B------:R-:W-:Y:S01]  /*15e00*/  @!P5 IMAD.IADD R43, R43, 0x1, -R2 ;  /* 0x000000012b2bd824 */ /* 0x000fe200078e0a02 */
[C---:B------:R-:W-:Y:S01]  /*15e10*/  ISETP.GT.U32.AND P5, PT, R2.reuse, R55, PT ;  /* 0x000000370200720c */ /* 0x040fe20003fa4070 */
[----:B------:R-:W-:Y:S01]  /*15e20*/  @!P6 IMAD.MOV R47, RZ, RZ, -R47 ;  /* 0x000000ffff2fe224 */ /* 0x000fe200078e0a2f */
[----:B------:R-:W-:Y:S01]  /*15e30*/  ISETP.GT.U32.AND P6, PT, R2, R63, PT ;  /* 0x0000003f0200720c */ /* 0x000fe20003fc4070 */
[----:B------:R-:W-:-:S02]  /*15e40*/  VIADD R246, R3, 0x6d ;  /* 0x0000006d03f67836 */ /* 0x000fc40000000000 */
[--C-:B------:R-:W-:Y:S01]  /*15e50*/  @!P4 IMAD.IADD R51, R51, 0x1, -R2.reuse ;  /* 0x000000013333c824 */ /* 0x100fe200078e0a02 */
[----:B------:R-:W-:Y:S01]  /*15e60*/  ISETP.GE.AND P4, PT, R247, RZ, PT ;  /* 0x000000fff700720c */ /* 0x000fe20003f86270 */
[----:B------:R-:W-:Y:S01]  /*15e70*/  VIADD R247, R3, 0x6c ;  /* 0x0000006c03f77836 */ /* 0x000fe20000000000 */
[----:B------:R-:W-:Y:S01]  /*15e80*/  IABS R67, R246 ;  /* 0x000000f600437213 */ /* 0x000fe20000000000 */
[----:B------:R-:W-:Y:S01]  /*15e90*/  @!P1 IMAD.IADD R59, R59, 0x1, -R2 ;  /* 0x000000013b3b9824 */ /* 0x000fe200078e0a02 */
[----:B------:R-:W-:Y:S01]  /*15ea0*/  ISETP.GE.AND P1, PT, R246, RZ, PT ;  /* 0x000000fff600720c */ /* 0x000fe20003f26270 */
[----:B------:R-:W-:Y:S01]  /*15eb0*/  VIADD R221, R3, 0x6b ;  /* 0x0000006b03dd7836 */ /* 0x000fe20000000000 */
[----:B------:R-:W-:Y:S01]  /*15ec0*/  IABS R71, R247 ;  /* 0x000000f700477213 */ /* 0x000fe20000000000 */
[----:B------:R-:W-:-:S03]  /*15ed0*/  IMAD.HI.U32 R14, R4, R67, RZ ;  /* 0x00000043040e7227 */ /* 0x000fc600078e00ff */
[----:B------:R-:W-:Y:S01]  /*15ee0*/  IABS R74, R221 ;  /* 0x000000dd004a7213 */ /* 0x000fe20000000000 */
[--C-:B------:R-:W-:Y:S01]  /*15ef0*/  @!P5 IMAD.IADD R55, R55, 0x1, -R2.reuse ;  /* 0x000000013737d824 */ /* 0x100fe200078e0a02 */
[C---:B------:R-:W-:Y:S01]  /*15f00*/  ISETP.GT.U32.AND P5, PT, R2.reuse, R51, PT ;  /* 0x000000330200720c */ /* 0x040fe20003fa4070 */
[----:B------:R-:W-:Y:S01]  /*15f10*/  @!P6 IMAD.IADD R63, R63, 0x1, -R2 ;  /* 0x000000013f3fe824 */ /* 0x000fe200078e0a02 */
[----:B------:R-:W-:Y:S01]  /*15f20*/  ISETP.GT.U32.AND P6, PT, R2, R59, PT ;  /* 0x0000003b0200720c */ /* 0x000fe20003fc4070 */
[----:B------:R-:W-:Y:S02]  /*15f30*/  IMAD.MOV R7, RZ, RZ, -R14 ;  /* 0x000000ffff077224 */ /* 0x000fe400078e0a0e */
[----:B------:R-:W-:-:S04]  /*15f40*/  IMAD.HI.U32 R14, R4, R71, RZ ;  /* 0x00000047040e7227 */ /* 0x000fc800078e00ff */
[----:B------:R-:W-:Y:S02]  /*15f50*/  IMAD.MOV R14, RZ, RZ, -R14 ;  /* 0x000000ffff0e7224 */ /* 0x000fe400078e0a0e */
[C---:B------:R-:W-:Y:S02]  /*15f60*/  IMAD R67, R2.reuse, R7, R67 ;  /* 0x0000000702437224 */ /* 0x040fe400078e0243 */
[C---:B------:R-:W-:Y:S02]  /*15f70*/  IMAD R71, R2.reuse, R14, R71 ;  /* 0x0000000e02477224 */ /* 0x040fe400078e0247 */
[--C-:B------:R-:W-:Y:S01]  /*15f80*/  @!P5 IMAD.IADD R51, R51, 0x1, -R2.reuse ;  /* 0x000000013333d824 */ /* 0x100fe200078e0a02 */
[C---:B------:R-:W-:Y:S01]  /*15f90*/  ISETP.GT.U32.AND P5, PT, R2.reuse, R67, PT ;  /* 0x000000430200720c */ /* 0x040fe20003fa4070 */
[----:B------:R-:W-:Y:S02]  /*15fa0*/  VIADD R230, R3, 0x6a ;  /* 0x0000006a03e67836 */ /* 0x000fe40000000000 */
[----:B------:R-:W-:Y:S01]  /*15fb0*/  @!P6 IMAD.IADD R59, R59, 0x1, -R2 ;  /* 0x000000013b3be824 */ /* 0x000fe200078e0a02 */
[----:B------:R-:W-:Y:S01]  /*15fc0*/  ISETP.GT.U32.AND P6, PT, R2, R71, PT ;  /* 0x000000470200720c */ /* 0x000fe20003fc4070 */
[----:B------:R-:W-:Y:S01]  /*15fd0*/  IMAD.HI.U32 R7, R4, R74, RZ ;  /* 0x0000004a04077227 */ /* 0x000fe200078e00ff */
[----:B------:R-:W-:-:S03]  /*15fe0*/  IABS R78, R230 ;  /* 0x000000e6004e7213 */ /* 0x000fc60000000000 */
[----:B------:R-:W-:Y:S01]  /*15ff0*/  @!P0 IMAD.MOV R43, RZ, RZ, -R43 ;  /* 0x000000ffff2b8224 */ /* 0x000fe200078e0a2b */
[C---:B------:R-:W-:Y:S01]  /*16000*/  ISETP.GT.U32.AND P0, PT, R2.reuse, R55, PT ;  /* 0x000000370200720c */ /* 0x040fe20003f04070 */
[----:B------:R-:W-:Y:S01]  /*16010*/  @!P3 IMAD.MOV R51, RZ, RZ, -R51 ;  /* 0x000000ffff33b224 */ /* 0x000fe200078e0a33 */
[C---:B------:R-:W-:Y:S01]  /*16020*/  ISETP.GT.U32.AND P3, PT, R2.reuse, R63, PT ;  /* 0x0000003f0200720c */ /* 0x040fe20003f64070 */
[----:B------:R-:W-:Y:S02]  /*16030*/  IMAD.MOV R7, RZ, RZ, -R7 ;  /* 0x000000ffff077224 */ /* 0x000fe400078e0a07 */
[----:B------:R-:W-:Y:S02]  /*16040*/  VIADD R246, R3, 0x68 ;  /* 0x0000006803f67836 */ /* 0x000fe40000000000 */
[----:B------:R-:W-:Y:S02]  /*16050*/  IMAD R74, R2, R7, R74 ;  /* 0x00000007024a7224 */ /* 0x000fe400078e024a */
[----:B------:R-:W-:Y:S01]  /*16060*/  IMAD.HI.U32 R7, R4, R78, RZ ;  /* 0x0000004e04077227 */ /* 0x000fe200078e00ff */
[----:B------:R-:W-:-:S03]  /*16070*/  IABS R86, R246 ;  /* 0x000000f600567213 */ /* 0x000fc60000000000 */
[----:B------:R-:W-:Y:S02]  /*16080*/  IMAD.MOV R7, RZ, RZ, -R7 ;  /* 0x000000ffff077224 */ /* 0x000fe400078e0a07 */
[--C-:B------:R-:W-:Y:S02]  /*16090*/  @!P6 IMAD.IADD R71, R71, 0x1, -R2.reuse ;  /* 0x000000014747e824 */ /* 0x100fe400078e0a02 */
[--C-:B------:R-:W-:Y:S01]  /*160a0*/  @!P0 IMAD.IADD R55, R55, 0x1, -R2.reuse ;  /* 0x0000000137378824 */ /* 0x100fe200078e0a02 */
[----:B------:R-:W-:Y:S01]  /*160b0*/  ISETP.GE.AND P0, PT, R238, RZ, PT ;  /* 0x000000ffee00720c */ /* 0x000fe20003f06270 */
[--C-:B------:R-:W-:Y:S01]  /*160c0*/  @!P5 IMAD.IADD R67, R67, 0x1, -R2.reuse ;  /* 0x000000014343d824 */ /* 0x100fe200078e0a02 */
[----:B------:R-:W-:Y:S01]  /*160d0*/  ISETP.GE.AND P5, PT, R247, RZ, PT ;  /* 0x000000fff700720c */ /* 0x000fe20003fa6270 */
        /* <DEDUP_REMOVED lines=9> */
[C---:B------:R-:W-:Y:S02]  /*16170*/  VIADD R247, R3.reuse, 0x67 ;  /* 0x0000006703f77836 */ /* 0x040fe40000000000 */
[----:B------:R-:W-:Y:S02]  /*16180*/  IMAD.MOV R14, RZ, RZ, -R14 ;  /* 0x000000ffff0e7224 */ /* 0x000fe400078e0a0e */
[----:B------:R-:W-:Y:S01]  /*16190*/  VIADD R238, R3, 0x69 ;  /* 0x0000006903ee7836 */ /* 0x000fe20000000000 */
[----:B------:R-:W-:Y:S01]  /*161a0*/  IABS R7, R247 ;  /* 0x000000f700077213 */ /* 0x000fe20000000000 */
[----:B------:R-:W-:Y:S01]  /*161b0*/  @!P3 IMAD.IADD R74, R74, 0x1, -R2 ;  /* 0x000000014a4ab824 */ /* 0x000fe200078e0a02 */
[----:B------:R-:W-:Y:S01]  /*161c0*/  ISETP.GE.AND P3, PT, R230, RZ, PT ;  /* 0x000000ffe600720c */ /* 0x000fe20003f66270 */
[----:B------:R-:W-:Y:S01]  /*161d0*/  IMAD R86, R2, R14, R86 ;  /* 0x0000000e02567224 */ /* 0x000fe200078e0256 */
[----:B------:R-:W-:Y:S01]  /*161e0*/  IABS R82, R238 ;  /* 0x000000ee00527213 */ /* 0x000fe20000000000 */
[----:B------:R-:W-:-:S02]  /*161f0*/  @!P4 IMAD.IADD R71, R71, 0x1, -R2 ;  /* 0x000000014747c824 */ /* 0x000fc400078e0a02 */
[--C-:B------:R-:W-:Y:S01]  /*16200*/  @!P2 IMAD.IADD R67, R67, 0x1, -R2.reuse ;  /* 0x000000014343a824 */ /* 0x100fe200078e0a02 */
[----:B------:R-:W-:Y:S01]  /*16210*/  ISETP.GE.AND P2, PT, R221, RZ, PT ;  /* 0x000000ffdd00720c */ /* 0x000fe20003f46270 */
[----:B------:R-:W-:Y:S01]  /*16220*/  @!P6 IMAD.IADD R78, R78, 0x1, -R2 ;  /* 0x000000014e4ee824 */ /* 0x000fe200078e0a02 */
[C---:B------:R-:W-:Y:S01]  /*16230*/  ISETP.GT.U32.AND P6, PT, R2.reuse, R74, PT ;  /* 0x0000004a0200720c */ /* 0x040fe20003fc4070 */
[----:B------:R-:W-:Y:S01]  /*16240*/  @!P5 IMAD.MOV R71, RZ, RZ, -R71 ;  /* 0x000000ffff47d224 */ /* 0x000fe200078e0a47 */
[----:B------:R-:W-:Y:S01]  /*16250*/  ISETP.GT.U32.AND P5, PT, R2, R86, PT ;  /* 0x000000560200720c */ /* 0x000fe20003fa4070 */
[----:B------:R-:W-:Y:S02]  /*16260*/  VIADD R221, R3, 0x66 ;  /* 0x0000006603dd7836 */ /* 0x000fe40000000000 */
[----:B------:R-:W-:-:S03]  /*16270*/  IMAD.HI.U32 R14, R4, R7, RZ ;  /* 0x00000007040e7227 */ /* 0x000fc600078e00ff */
[----:B------:R-:W-:Y:S01]  /*16280*/  IABS R22, R221 ;  /* 0x000000dd00167213 */ /* 0x000fe20000000000 */
[----:B------:R-:W-:-:S04]  /*16290*/  IMAD.HI.U32 R18, R4, R82, RZ ;  /* 0x0000005204127227 */ /* 0x000fc800078e00ff */
[----:B------:R-:W-:Y:S02]  /*162a0*/  IMAD.MOV R14, RZ, RZ, -R14 ;  /* 0x000000ffff0e7224 */ /* 0x000fe400078e0a0e */
[----:B------:R-:W-:Y:S01]  /*162b0*/  @!P0 IMAD.MOV R63, RZ, RZ, -R63 ;  /* 0x000000ffff3f8224 */ /* 0x000fe200078e0a3f */
[C---:B------:R-:W-:Y:S01]  /*162c0*/  ISETP.GT.U32.AND P0, PT, R2.reuse, R78, PT ;  /* 0x0000004e0200720c */ /* 0x040fe20003f04070 */
[----:B------:R-:W-:Y:S02]  /*162d0*/  IMAD.MOV R18, RZ, RZ, -R18 ;  /* 0x000000ffff127224 */ /* 0x000fe400078e0a12 */
[----:B------:R-:W-:Y:S02]  /*162e0*/  IMAD R7, R2, R14, R7 ;  /* 0x0000000e02077224 */ /* 0x000fe400078e0207 */
[----:B------:R-:W-:Y:S02]  /*162f0*/  VIADD R230, R3, 0x65 ;  /* 0x0000006503e67836 */ /* 0x000fe40000000000 */
[----:B------:R-:W-:-:S03]  /*16300*/  IMAD.HI.U32 R14, R4, R22, RZ ;  /* 0x00000016040e7227 */ /* 0x000fc600078e00ff */
[----:B------:R-:W-:Y:S01]  /*16310*/  IABS R96, R230 ;  /* 0x000000e600607213 */ /* 0x000fe20000000000 */
[----:B------:R-:W-:Y:S02]  /*16320*/  IMAD R82, R2, R18, R82 ;  /* 0x0000001202527224 */ /* 0x000fe400078e0252 */
[--C-:B------:R-:W-:Y:S01]  /*16330*/  @!P6 IMAD.IADD R74, R74, 0x1, -R2.reuse ;  /* 0x000000014a4ae824 */ /* 0x100fe200078e0a02 */
[----:B------:R-:W-:Y:S01]  /*16340*/  ISETP.GE.AND P6, PT, R246, RZ, PT ;  /* 0x000000fff600720c */ /* 0x000fe20003fc6270 */
[----:B------:R-:W-:Y:S01]  /*16350*/  @!P5 IMAD.IADD R86, R86, 0x1, -R2 ;  /* 0x000000015656d824 */ /* 0x000fe200078e0a02 */
[C---:B------:R-:W-:Y:S01]  /*16360*/  ISETP.GT.U32.AND P4, PT, R2.reuse, R82, PT ;  /* 0x000000520200720c */ /* 0x040fe20003f84070 */
[----:B------:R-:W-:Y:S02]  /*16370*/  IMAD.MOV R14, RZ, RZ, -R14 ;  /* 0x000000ffff0e7224 */ /* 0x000fe400078e0a0e */
[----:B------:R-:W-:Y:S01]  /*16380*/  @!P2 IMAD.MOV R74, RZ, RZ, -R74 ;  /* 0x000000ffff4aa224 */ /* 0x000fe200078e0a4a */
[C---:B------:R-:W-:Y:S01]  /*16390*/  ISETP.GT.U32.AND P2, PT, R2.reuse, R86, PT ;  /* 0x000000560200720c */ /* 0x040fe20003f44070 */
[----:B------:R-:W-:-:S02]  /*163a0*/  IMAD R22, R2, R14, R22 ;  /* 0x0000000e02167224 */ /* 0x000fc400078e0216 */
[----:B------:R-:W-:-:S04]  /*163b0*/  IMAD.HI.U32 R14, R4, R96, RZ ;  /* 0x00000060040e7227 */ /* 0x000fc800078e00ff */
[----:B------:R-:W-:Y:S01]  /*163c0*/  @!P1 IMAD.MOV R67, RZ, RZ, -R67 ;  /* 0x000000ffff439224 */ /* 0x000fe200078e0a43 */
[----:B------:R-:W-:Y:S01]  /*163d0*/  ISETP.GE.AND P1, PT, R238, RZ, PT ;  /* 0x000000ffee00720c */ /* 0x000fe20003f26270 */
[----:B------:R-:W-:Y:S01]  /*163e0*/  @!P0 IMAD.IADD R78, R78, 0x1, -R2 ;  /* 0x000000014e4e8824 */ /* 0x000fe200078e0a02 */
[----:B------:R-:W-:Y:S01]  /*163f0*/  ISETP.GT.U32.AND P0, PT, R2, R7, PT ;  /* 0x000000070200720c */ /* 0x000fe20003f04070 */
[----:B------:R-:W-:Y:S02]  /*16400*/  VIADD R238, R3, 0x64 ;  /* 0x0000006403ee7836 */ /* 0x000fe40000000000 */
[----:B------:R-:W-:Y:S02]  /*16410*/  IMAD.MOV R14, RZ, RZ, -R14 ;  /* 0x000000ffff0e7224 */ /* 0x000fe400078e0a0e */
[----:B------:R-:W-:Y:S01]  /*16420*/  @!P4 IMAD.IADD R82, R82, 0x1, -R2 ;  /* 0x000000015252c824 */ /* 0x000fe200078e0a02 */
[----:B------:R-:W-:Y:S01]  /*16430*/  IABS R100, R238 ;  /* 0x000000ee00647213 */ /* 0x000fe20000000000 */
[----:B------:R-:W-:Y:S01]  /*16440*/  IMAD R96, R2, R14, R96 ;  /* 0x0000000e02607224 */ /* 0x000fe200078e0260 */
[----:B------:R-:W-:Y:S01]  /*16450*/  ISETP.GE.AND P4, PT, R247, RZ, PT ;  /* 0x000000fff700720c */ /* 0x000fe20003f86270 */
[----:B------:R-:W-:Y:S01]  /*16460*/  @!P2 IMAD.IADD R86, R86, 0x1, -R2 ;  /* 0x000000015656a824 */ /* 0x000fe200078e0a02 */
[----:B------:R-:W-:Y:S01]  /*16470*/  ISETP.GT.U32.AND P5, PT, R2, R82, PT ;  /* 0x000000520200720c */ /* 0x000fe20003fa4070 */
[----:B------:R-:W-:Y:S01]  /*16480*/  IMAD.HI.U32 R26, R4, R100, RZ ;  /* 0x00000064041a7227 */ /* 0x000fe200078e00ff */
[----:B------:R-:W-:-:S03]  /*16490*/  ISETP.GT.U32.AND P2, PT, R2, R96, PT ;  /* 0x000000600200720c */ /* 0x000fc60003f44070 */
[----:B------:R-:W-:Y:S02]  /*164a0*/  @!P0 IMAD.IADD R7, R7, 0x1, -R2 ;  /* 0x0000000107078824 */ /* 0x000fe400078e0a02 */
[----:B------:R-:W-:Y:S01]  /*164b0*/  @!P3 IMAD.MOV R78, RZ, RZ, -R78 ;  /* 0x000000ffff4eb224 */ /* 0x000fe200078e0a4e */
[C---:B------:R-:W-:Y:S01]  /*164c0*/  ISETP.GT.U32.AND P3, PT, R2.reuse, R22, PT ;  /* 0x000000160200720c */ /* 0x040fe20003f64070 */
[----:B------:R-:W-:Y:S01]  /*164d0*/  IMAD.MOV R26, RZ, RZ, -R26 ;  /* 0x000000ffff1a7224 */ /* 0x000fe200078e0a1a */
[C---:B------:R-:W-:Y:S01]  /*164e0*/  ISETP.GT.U32.AND P0, PT, R2.reuse, R7, PT ;  /* 0x000000070200720c */ /* 0x040fe20003f04070 */
[C---:B------:R-:W-:Y:S02]  /*164f0*/  VIADD R246, R3.reuse, 0x63 ;  /* 0x0000006303f67836 */ /* 0x040fe40000000000 */
[----:B------:R-:W-:Y:S02]  /*16500*/  IMAD R100, R2, R26, R100 ;  /* 0x0000001a02647224 */ /* 0x000fe400078e0264 */
[----:B------:R-:W-:Y:S01]  /*16510*/  VIADD R247, R3, 0x62 ;  /* 0x0000006203f77836 */ /* 0x000fe20000000000 */
[----:B------:R-:W-:Y:S01]  /*16520*/  IABS R49, R246 ;  /* 0x000000f600317213 */ /* 0x000fe20000000000 */
[--C-:B------:R-:W-:Y:S01]  /*16530*/  @!P2 IMAD.IADD R96, R96, 0x1, -R2.reuse ;  /* 0x000000016060a824 */ /* 0x100fe200078e0a02 */
[----:B------:R-:W-:Y:S01]  /*16540*/  ISETP.GT.U32.AND P2, PT, R2, R100, PT ;  /* 0x000000640200720c */ /* 0x000fe20003f44070 */
[--C-:B------:R-:W-:Y:S01]  /*16550*/  @!P5 IMAD.IADD R82, R82, 0x1, -R2.reuse ;  /* 0x000000015252d824 */ /* 0x100fe200078e0a02 */
[----:B------:R-:W-:Y:S01]  /*16560*/  IABS R45, R247 ;  /* 0x000000f7002d7213 */ /* 0x000fe20000000000 */
[--C-:B------:R-:W-:Y:S01]  /*16570*/  @!P3 IMAD.IADD R22, R22, 0x1, -R2.reuse ;  /* 0x000000011616b824 */ /* 0x100fe200078e0a02 */
[----:B------:R-:W-:Y:S01]  /*16580*/  ISETP.GE.AND P5, PT, R221, RZ, PT ;  /* 0x000000ffdd00720c */ /* 0x000fe20003fa6270 */
[----:B------:R-:W-:Y:S01]  /*16590*/  @!P0 IMAD.IADD R7, R7, 0x1, -R2 ;  /* 0x0000000107078824 */ /* 0x000fe200078e0a02 */
[----:B------:R-:W-:Y:S01]  /*165a0*/  ISETP.GE.AND P0, PT, R230, RZ, PT ;  /* 0x000000ffe600720c */ /* 0x000fe20003f06270 */
[----:B------:R-:W-:Y:S01]  /*165b0*/  @!P1 IMAD.MOV R82, RZ, RZ, -R82 ;  /* 0x000000ffff529224 */ /* 0x000fe200078e0a52 */
[----:B------:R-:W-:Y:S01]  /*165c0*/  ISETP.GT.U32.AND P1, PT, R2, R22, PT ;  /* 0x000000160200720c */ /* 0x000fe20003f24070 */
[----:B------:R-:W-:Y:S01]  /*165d0*/  IMAD.HI.U32 R18, R4, R49, RZ ;  /* 0x0000003104127227 */ /* 0x000fe200078e00ff */
[----:B------:R-:W-:-:S03]  /*165e0*/  ISETP.GE.AND P3, PT, R238, RZ, PT ;  /* 0x000000ffee00720c */ /* 0x000fc60003f66270 */
[----:B------:R-:W-:-:S04]  /*165f0*/  IMAD.HI.U32 R14, R4, R45, RZ ;  /* 0x0000002d040e7227 */ /* 0x000fc800078e00ff */
[----:B------:R-:W-:Y:S02]  /*16600*/  VIADD R230, R3, 0x61 ;  /* 0x0000006103e67836 */ /* 0x000fe40000000000 */
[----:B------:R-:W-:Y:S02]  /*16610*/  IMAD.MOV R18, RZ, RZ, -R18 ;  /* 0x000000ffff127224 */ /* 0x000fe400078e0a12 */
[----:B------:R-:W-:Y:S01]  /*16620*/  IMAD.MOV R14, RZ, RZ, -R14 ;  /* 0x000000ffff0e7224 */ /* 0x000fe200078e0a0e */
[----:B------:R-:W-:Y:S01]  /*16630*/  IABS R26, R230 ;  /* 0x000000e6001a7213 */ /* 0x000fe20000000000 */
[----:B------:R-:W-:Y:S02]  /*16640*/  @!P2 IMAD.IADD R100, R100, 0x1, -R2 ;  /* 0x000000016464a824 */ /* 0x000fe400078e0a02 */
[C---:B------:R-:W-:Y:S02]  /*16650*/  IMAD R49, R2.reuse, R18, R49 ;  /* 0x0000001202317224 */ /* 0x040fe400078e0231 */
[----:B------:R-:W-:Y:S01]  /*16660*/  IMAD.MOV.U32 R0, RZ, RZ, R7 ;  /* 0x000000ffff007224 */ /* 0x000fe200078e0007 */
[C---:B------:R-:W-:Y:S01]  /*16670*/  ISETP.GT.U32.AND P2, PT, R2.reuse, R100, PT ;  /* 0x000000640200720c */ /* 0x040fe20003f44070 */
[----:B------:R-:W-:-:S02]  /*16680*/  IMAD R45, R2, R14, R45 ;  /* 0x0000000e022d7224 */ /* 0x000fc400078e022d */
        /* <DEDUP_REMOVED lines=8> */
[----:B------:R-:W-:Y:S01]  /*16710*/  @!P6 IMAD.MOV R86, RZ, RZ, -R86 ;  /* 0x000000ffff56e224 */ /* 0x000fe200078e0a56 */
[----:B------:R-:W-:Y:S01]  /*16720*/  IABS R30, R221 ;  /* 0x000000dd001e7213 */ /* 0x000fe20000000000 */
[C---:B------:R-:W-:Y:S01]  /*16730*/  IMAD R26, R2.reuse, R14, R26 ;  /* 0x0000000e021a7224 */ /* 0x040fe200078e021a */
[----:B------:R-:W-:Y:S01]  /*16740*/  ISETP.GT.U32.AND P6, PT, R2, R96, PT ;  /* 0x000000600200720c */ /* 0x000fe20003fc4070 */
[----:B------:R-:W-:-:S02]  /*16750*/  VIADD R238, R3, 0x60 ;  /* 0x0000006003ee7836 */ /* 0x000fc40000000000 */
        /* <DEDUP_REMOVED lines=18> */
[----:B-1----:R-:W-:Y:S01]  /*16880*/  IMAD.MOV.U32 R0, RZ, RZ, R22 ;  /* 0x000000ffff007224 */ /* 0x002fe200078e0016 */
[----:B------:R-:W-:Y:S01]  /*16890*/  IABS R22, R246 ;  /* 0x000000f600167213 */ /* 0x000fe20000000000 */
[--C-:B------:R-:W-:Y:S01]  /*168a0*/  @!P4 IMAD.IADD R49, R49, 0x1, -R2.reuse ;  /* 0x000000013131c824 */ /* 0x100fe200078e0a02 */
[----:B------:R-:W-:Y:S01]  /*168b0*/  ISETP.GT.U32.AND P4, PT, R2, R18, PT ;  /* 0x000000120200720c */ /* 0x000fe20003f84070 */
[----:B------:R-:W-:Y:S01]  /*168c0*/  @!P1 IMAD.IADD R45, R45, 0x1, -R2 ;  /* 0x000000012d2d9824 */ /* 0x000fe200078e0a02 */
[----:B------:R-:W-:Y:S01]  /*168d0*/  ISETP.GE.AND P1, PT, R230, RZ, PT ;  /* 0x000000ffe600720c */ /* 0x000fe20003f26270 */
[----:B------:R-:W-:Y:S02]  /*168e0*/  VIADD R230, R3, 0x5c ;  /* 0x0000005c03e67836 */ /* 0x000fe40000000000 */
[----:B------:R-:W-:-:S03]  /*168f0*/  IMAD.HI.U32 R38, R4, R22, RZ ;  /* 0x0000001604267227 */ /* 0x000fc600078e00ff */
[----:B------:R-:W-:Y:S01]  /*16900*/  IABS R14, R230 ;  /* 0x000000e6000e7213 */ /* 0x000fe20000000000 */
[----:B------:R-:W-:Y:S01]  /*16910*/  @!P5 IMAD.MOV R0, RZ, RZ, -R0 ;  /* 0x000000ffff00d224 */ /* 0x000fe200078e0a00 */
[----:B------:R-:W-:Y:S01]  /*16920*/  ISETP.GE.AND P5, PT, R247, RZ, PT ;  /* 0x000000fff700720c */ /* 0x000fe20003fa6270 */
[----:B------:R-:W-:Y:S02]  /*16930*/  VIADD R247, R3, 0x5d ;  /* 0x0000005d03f77836 */ /* 0x000fe40000000000 */
[----:B------:R-:W-:Y:S01]  /*16940*/  @!P2 IMAD.IADD R30, R30, 0x1, -R2 ;  /* 0x000000011e1ea824 */ /* 0x000fe200078e0a02 */
[----:B------:R1:W-:Y:S01]  /*16950*/  STL [R1+0x18c], R0 ;  /* 0x00018c0001007387 */ /* 0x0003e20000100800 */
[----:B------:R-:W-:Y:S01]  /*16960*/  IMAD.MOV R38, RZ, RZ, -R38 ;  /* 0x000000ffff267224 */ /* 0x000fe200078e0a26 */
[----:B------:R-:W-:Y:S01]  /*16970*/  IABS R7, R247 ;  /* 0x000000f700077213 */ /* 0x000fe20000000000 */
[----:B------:R-:W-:Y:S01]  /*16980*/  @!P0 IMAD.MOV R96, RZ, RZ, -R96 ;  /* 0x000000ffff608224 */ /* 0x000fe200078e0a60 */
[C---:B------:R-:W-:Y:S01]  /*16990*/  ISETP.GT.U32.AND P0, PT, R2.reuse, R26, PT ;  /* 0x0000001a0200720c */ /* 0x040fe20003f04070 */
[C---:B------:R-:W-:Y:S01]  /*169a0*/  IMAD R22, R2.reuse, R38, R22 ;  /* 0x0000002602167224 */ /* 0x040fe200078e0216 */
[----:B------:R-:W-:Y:S01]  /*169b0*/  ISETP.GT.U32.AND P2, PT, R2, R30, PT ;  /* 0x0000001e0200720c */ /* 0x000fe20003f44070 */
[----:B------:R-:W-:-:S04]  /*169c0*/  IMAD.HI.U32 R38, R4, R14, RZ ;  /* 0x0000000e04267227 */ /* 0x000fc800078e00ff */
[----:B------:R-:W-:Y:S01]  /*169d0*/  @!P4 IMAD.IADD R18, R18, 0x1, -R2 ;  /* 0x000000011212c824 */ /* 0x000fe200078e0a02 */
[----:B------:R-:W-:Y:S01]  /*169e0*/  ISETP.GE.AND P4, PT, R238, RZ, PT ;  /* 0x000000ffee00720c */ /* 0x000fe20003f86270 */
[----:B------:R-:W-:Y:S02]  /*169f0*/  IMAD.MOV.U32 R6, RZ, RZ, R49 ;  /* 0x000000ffff067224 */ /* 0x000fe400078e0031 */
[----:B------:R-:W-:-:S04]  /*16a00*/  IMAD.HI.U32 R34, R4, R7, RZ ;  /* 0x0000000704227227 */ /* 0x000fc800078e00ff */
[----:B------:R-:W-:Y:S02]  /*16a10*/  IMAD.MOV R38, RZ, RZ, -R38 ;  /* 0x000000ffff267224 */ /* 0x000fe400078e0a26 */
[----:B------:R-:W-:Y:S01]  /*16a20*/  @!P3 IMAD.MOV R100, RZ, RZ, -R100 ;  /* 0x000000ffff64b224 */ /* 0x000fe200078e0a64 */
[C---:B------:R-:W-:Y:S01]  /*16a30*/  ISETP.GT.U32.AND P3, PT, R2.reuse, R18, PT ;  /* 0x000000120200720c */ /* 0x040fe20003f64070 */
[----:B-1----:R-:W-:Y:S02]  /*16a40*/  IMAD.MOV.U32 R0, RZ, RZ, R45 ;  /* 0x000000ffff007224 */ /* 0x002fe400078e002d */
[----:B------:R-:W-:Y:S01]  /*16a50*/  @!P6 IMAD.MOV R6, RZ, RZ, -R6 ;  /* 0x000000ffff06e224 */ /* 0x000fe200078e0a06 */
[C---:B------:R-:W-:Y:S01]  /*16a60*/  ISETP.GT.U32.AND P6, PT, R2.reuse, R22, PT ;  /* 0x000000160200720c */ /* 0x040fe20003fc4070 */
[----:B------:R-:W-:Y:S02]  /*16a70*/  IMAD.MOV R34, RZ, RZ, -R34 ;  /* 0x000000ffff227224 */ /* 0x000fe400078e0a22 */
[C---:B------:R-:W-:Y:S01]  /*16a80*/  IMAD R14, R2.reuse, R38, R14 ;  /* 0x00000026020e7224 */ /* 0x040fe200078e020e */
[----:B------:R-:W-:Y:S01]  /*16a90*/  STL [R1+0x164], R6 ;  /* 0x0001640601007387 */ /* 0x000fe20000100800 */
[----:B------:R-:W-:Y:S01]  /*16aa0*/  @!P5 IMAD.MOV R0, RZ, RZ, -R0 ;  /* 0x000000ffff00d224 */ /* 0x000fe200078e0a00 */
[----:B------:R-:W-:Y:S01]  /*16ab0*/  ISETP.GE.AND P5, PT, R221, RZ, PT ;  /* 0x000000ffdd00720c */ /* 0x000fe20003fa6270 */
[----:B------:R-:W-:-:S02]  /*16ac0*/  IMAD R7, R2, R34, R7 ;  /* 0x0000002202077224 */ /* 0x000fc400078e0207 */
[--C-:B------:R-:W-:Y:S01]  /*16ad0*/  @!P0 IMAD.IADD R26, R26, 0x1, -R2.reuse ;  /* 0x000000011a1a8824 */ /* 0x100fe200078e0a02 */
[----:B------:R1:W-:Y:S01]  /*16ae0*/  STL [R1+0x17c], R0 ;  /* 0x00017c0001007387 */ /* 0x0003e20000100800 */
[--C-:B------:R-:W-:Y:S01]  /*16af0*/  @!P2 IMAD.IADD R30, R30, 0x1, -R2.reuse ;  /* 0x000000011e1ea824 */ /* 0x100fe200078e0a02 */
[C---:B------:R-:W-:Y:S01]  /*16b00*/  ISETP.GT.U32.AND P2, PT, R2.reuse, R14, PT ;  /* 0x0000000e0200720c */ /* 0x040fe20003f44070 */
[C---:B------:R-:W-:Y:S01]  /*16b10*/  VIADD R238, R3.reuse, 0x5b ;  /* 0x0000005b03ee7836 */ /* 0x040fe20000000000 */
[----:B------:R-:W-:Y:S01]  /*16b20*/  ISETP.GT.U32.AND P0, PT, R2, R7, PT ;  /* 0x000000070200720c */ /* 0x000fe20003f04070 */
[--C-:B------:R-:W-:Y:S01]  /*16b30*/  @!P3 IMAD.IADD R18, R18, 0x1, -R2.reuse ;  /* 0x000000011212b824 */ /* 0x100fe200078e0a02 */
[----:B------:R-:W-:Y:S01]  /*16b40*/  ISETP.GE.AND P3, PT, R246, RZ, PT ;  /* 0x000000fff600720c */ /* 0x000fe20003f66270 */
[----:B------:R-:W-:Y:S01]  /*16b50*/  @!P6 IMAD.IADD R22, R22, 0x1, -R2 ;  /* 0x000000011616e824 */ /* 0x000fe200078e0a02 */
[----:B------:R-:W-:Y:S01]  /*16b60*/  IABS R34, R238 ;  /* 0x000000ee00227213 */ /* 0x000fe20000000000 */
[----:B------:R-:W-:-:S02]  /*16b70*/  VIADD R246, R3, 0x5a ;  /* 0x0000005a03f67836 */ /* 0x000fc40000000000 */
[----:B-1----:R-:W-:Y:S01]  /*16b80*/  IMAD.MOV.U32 R0, RZ, RZ, R26 ;  /* 0x000000ffff007224 */ /* 0x002fe200078e001a */
[----:B------:R-:W-:Y:S01]  /*16b90*/  ISETP.GT.U32.AND P6, PT, R2, R22, PT ;  /* 0x000000160200720c */ /* 0x000fe20003fc4070 */
[----:B------:R-:W-:Y:S01]  /*16ba0*/  IMAD.HI.U32 R38, R4, R34, RZ ;  /* 0x0000002204267227 */ /* 0x000fe200078e00ff */
[----:B------:R-:W-:-:S03]  /*16bb0*/  IABS R26, R246 ;  /* 0x000000f6001a7213 */ /* 0x000fc60000000000 */
[----:B------:R-:W-:Y:S01]  /*16bc0*/  @!P1 IMAD.MOV R0, RZ, RZ, -R0 ;  /* 0x000000ffff009224 */ /* 0x000fe200078e0a00 */
[----:B------:R-:W-:Y:S01]  /*16bd0*/  ISETP.GE.AND P1, PT, R247, RZ, PT ;  /* 0x000000fff700720c */ /* 0x000fe20003f26270 */
[--C-:B------:R-:W-:Y:S02]  /*16be0*/  @!P2 IMAD.IADD R14, R14, 0x1, -R2.reuse ;  /* 0x000000010e0ea824 */ /* 0x100fe400078e0a02 */
[----:B------:R-:W-:Y:S01]  /*16bf0*/  @!P0 IMAD.IADD R7, R7, 0x1, -R2 ;  /* 0x0000000107078824 */ /* 0x000fe200078e0a02 */
[----:B------:R1:W-:Y:S01]  /*16c00*/  STL [R1+0x180], R0 ;  /* 0x0001800001007387 */ /* 0x0003e20000100800 */
[----:B------:R-:W-:Y:S01]  /*16c10*/  IMAD.MOV R38, RZ, RZ, -R38 ;  /* 0x000000ffff267224 */ /* 0x000fe200078e0a26 */
[----:B------:R-:W-:Y:S01]  /*16c20*/  ISETP.GE.AND P0, PT, R230, RZ, PT ;  /* 0x000000ffe600720c */ /* 0x000fe20003f06270 */
[----:B------:R-:W-:Y:S01]  /*16c30*/  @!P6 IMAD.IADD R22, R22, 0x1, -R2 ;  /* 0x000000011616e824 */ /* 0x000fe200078e0a02 */
[C---:B------:R-:W-:Y:S01]  /*16c40*/  ISETP.GT.U32.AND P2, PT, R2.reuse, R7, PT ;  /* 0x000000070200720c */ /* 0x040fe20003f44070 */
[----:B------:R-:W-:-:S02]  /*16c50*/  IMAD R34, R2, R38, R34 ;  /* 0x0000002602227224 */ /* 0x000fc400078e0222 */
[----:B------:R-:W-:Y:S02]  /*16c60*/  IMAD.MOV.U32 R6, RZ, RZ, R30 ;  /* 0x000000ffff067224 */ /* 0x000fe400078e001e */
[----:B------:R-:W-:Y:S01]  /*16c70*/  VIADD R247, R3, 0x59 ;  /* 0x0000005903f77836 */ /* 0x000fe20000000000 */
[----:B------:R-:W-:Y:S01]  /*16c80*/  ISETP.GT.U32.AND P6, PT, R2, R34, PT ;  /* 0x000000220200720c */ /* 0x000fe20003fc4070 */
[----:B-1----:R-:W-:Y:S02]  /*16c90*/  IMAD.MOV.U32 R0, RZ, RZ, R18 ;  /* 0x000000ffff007224 */ /* 0x002fe400078e0012 */
[----:B------:R-:W-:Y:S01]  /*16ca0*/  IMAD.HI.U32 R18, R4, R26, RZ ;  /* 0x0000001a04127227 */ /* 0x000fe200078e00ff */
[----:B------:R-:W-:-:S03]  /*16cb0*/  IABS R49, R247 ;  /* 0x000000f700317213 */ /* 0x000fc60000000000 */
[----:B------:R-:W-:Y:S01]  /*16cc0*/  @!P4 IMAD.MOV R0, RZ, RZ, -R0 ;  /* 0x000000ffff00c224 */ /* 0x000fe200078e0a00 */
[C---:B------:R-:W-:Y:S01]  /*16cd0*/  ISETP.GT.U32.AND P4, PT, R2.reuse, R14, PT ;  /* 0x0000000e0200720c */ /* 0x040fe20003f84070 */
[----:B------:R-:W-:Y:S02]  /*16ce0*/  IMAD.MOV R18, RZ, RZ, -R18 ;  /* 0x000000ffff127224 */ /* 0x000fe400078e0a12 */
[----:B------:R-:W-:Y:S01]  /*16cf0*/  @!P5 IMAD.MOV R6, RZ, RZ, -R6 ;  /* 0x000000ffff06d224 */ /* 0x000fe200078e0a06 */
[----:B------:R1:W-:Y:S01]  /*16d00*/  STL [R1+0x170], R0 ;  /* 0x0001700001007387 */ /* 0x0003e20000100800 */
[----:B------:R-:W-:Y:S01]  /*16d10*/  IMAD R18, R2, R18, R26 ;  /* 0x0000001202127224 */ /* 0x000fe200078e021a */
[----:B------:R-:W-:Y:S01]  /*16d20*/  ISETP.GE.AND P5, PT, R238, RZ, PT ;  /* 0x000000ffee00720c */ /* 0x000fe20003fa6270 */
[--C-:B------:R-:W-:Y:S01]  /*16d30*/  @!P2 IMAD.IADD R7, R7, 0x1, -R2.reuse ;  /* 0x000000010707a824 */ /* 0x100fe200078e0a02 */
[----:B------:R-:W-:Y:S01]  /*16d40*/  ISETP.GE.AND P2, PT, R247, RZ, PT ;  /* 0x000000fff700720c */ /* 0x000fe20003f46270 */
[----:B------:R-:W-:Y:S01]  /*16d50*/  VIADD R247, R3, 0x58 ;  /* 0x0000005803f77836 */ /* 0x000fe20000000000 */
[----:B------:R-:W-:Y:S01]  /*16d60*/  STL [R1+0x174], R6 ;  /* 0x0001740601007387 */ /* 0x000fe20000100800 */
[----:B------:R-:W-:-:S02]  /*16d70*/  @!P6 IMAD.IADD R34, R34, 0x1, -R2 ;  /* 0x000000012222e824 */ /* 0x000fc400078e0a02 */
[----:B------:R-:W-:Y:S01]  /*16d80*/  @!P4 IMAD.IADD R14, R14, 0x1, -R2 ;  /* 0x000000010e0ec824 */ /* 0x000fe200078e0a02 */
[----:B------:R-:W-:Y:S01]  /*16d90*/  ISETP.GT.U32.AND P4, PT, R2, R18, PT ;  /* 0x000000120200720c */ /* 0x000fe20003f84070 */
[----:B-1----:R-:W-:Y:S01]  /*16da0*/  IMAD.MOV.U32 R0, RZ, RZ, R22 ;  /* 0x000000ffff007224 */ /* 0x002fe200078e0016 */
[----:B------:R-:W-:Y:S01]  /*16db0*/  IABS R45, R247 ;  /* 0x000000f7002d7213 */ /* 0x000fe20000000000 */
[----:B------:R-:W-:Y:S01]  /*16dc0*/  IMAD.HI.U32 R22, R4, R49, RZ ;  /* 0x0000003104167227 */ /* 0x000fe200078e00ff */
[----:B------:R-:W-:-:S03]  /*16dd0*/  ISETP.GE.AND P6, PT, R247, RZ, PT ;  /* 0x000000fff700720c */ /* 0x000fc60003fc6270 */
[----:B------:R-:W-:Y:S01]  /*16de0*/  @!P3 IMAD.MOV R0, RZ, RZ, -R0 ;  /* 0x000000ffff00b224 */ /* 0x000fe200078e0a00 */
[----:B------:R-:W-:Y:S01]  /*16df0*/  ISETP.GE.AND P3, PT, R246, RZ, PT ;  /* 0x000000fff600720c */ /* 0x000fe20003f66270 */
[----:B------:R-:W-:Y:S02]  /*16e00*/  IMAD.MOV R22, RZ, RZ, -R22 ;  /* 0x000000ffff167224 */ /* 0x000fe400078e0a16 */
[----:B------:R-:W-:Y:S01]  /*16e10*/  VIADD R230, R3, 0x57 ;  /* 0x0000005703e67836 */ /* 0x000fe20000000000 */
[----:B------:R1:W-:Y:S01]  /*16e20*/  STL [R1+0x178], R0 ;  /* 0x0001780001007387 */ /* 0x0003e20000100800 */
[----:B------:R-:W-:Y:S01]  /*16e30*/  @!P4 IMAD.IADD R18, R18, 0x1, -R2 ;  /* 0x000000011212c824 */ /* 0x000fe200078e0a02 */
[----:B------:R-:W-:Y:S01]  /*16e40*/  ISETP.GT.U32.AND P4, PT, R2, R34, PT ;  /* 0x000000220200720c */ /* 0x000fe20003f84070 */
[----:B------:R-:W-:Y:S01]  /*16e50*/  IMAD.HI.U32 R30, R4, R45, RZ ;  /* 0x0000002d041e7227 */ /* 0x000fe200078e00ff */
[----:B------:R-:W-:-:S03]  /*16e60*/  IABS R38, R230 ;  /* 0x000000e600267213 */ /* 0x000fc60000000000 */
[----:B------:R-:W-:Y:S02]  /*16e70*/  IMAD R49, R2, R22, R49 ;  /* 0x0000001602317224 */ /* 0x000fe400078e0231 */
[----:B------:R-:W-:Y:S02]  /*16e80*/  VIADD R238, R3, 0x56 ;  /* 0x0000005603ee7836 */ /* 0x000fe40000000000 */
[----:B-1----:R-:W-:Y:S02]  /*16e90*/  IMAD.MOV.U32 R0, RZ, RZ, R7 ;  /* 0x000000ffff007224 */ /* 0x002fe400078e0007 */
[----:B------:R-:W-:Y:S01]  /*16ea0*/  IMAD.HI.U32 R7, R4, R38, RZ ;  /* 0x0000002604077227 */ /* 0x000fe200078e00ff */
[----:B------:R-:W-:-:S03]  /*16eb0*/  IABS R22, R238 ;  /* 0x000000ee00167213 */ /* 0x000fc60000000000 */
[----:B------:R-:W-:Y:S01]  /*16ec0*/  @!P1 IMAD.MOV R0, RZ, RZ, -R0 ;  /* 0x000000ffff009224 */ /* 0x000fe200078e0a00 */
[----:B------:R-:W-:Y:S01]  /*16ed0*/  ISETP.GT.U32.AND P1, PT, R2, R18, PT ;  /* 0x000000120200720c */ /* 0x000fe20003f24070 */
[----:B------:R-:W-:Y:S02]  /*16ee0*/  @!P4 IMAD.IADD R34, R34, 0x1, -R2 ;  /* 0x000000012222c824 */ /* 0x000fe400078e0a02 */
[----:B------:R-:W-:Y:S01]  /*16ef0*/  IMAD.MOV R7, RZ, RZ, -R7 ;  /* 0x000000ffff077224 */ /* 0x000fe200078e0a07 */
[----:B------:R1:W-:Y:S01]  /*16f00*/  STL [R1+0x16c], R0 ;  /* 0x00016c0001007387 */ /* 0x0003e20000100800 */
[C---:B------:R-:W-:Y:S02]  /*16f10*/  VIADD R221, R3.reuse, 0x55 ;  /* 0x0000005503dd7836 */ /* 0x040fe40000000000 */
[----:B------:R-:W-:Y:S02]  /*16f20*/  IMAD R38, R2, R7, R38 ;  /* 0x0000000702267224 */ /* 0x000fe400078e0226 */
[C---:B------:R-:W-:Y:S01]  /*16f30*/  VIADD R246, R3.reuse, 0x54 ;  /* 0x0000005403f67836 */ /* 0x040fe20000000000 */
[----:B------:R-:W-:Y:S01]  /*16f40*/  IABS R26, R221 ;  /* 0x000000dd001a7213 */ /* 0x000fe20000000000 */
[----:B------:R-:W-:-:S02]  /*16f50*/  VIADD R247, R3, 0x53 ;  /* 0x0000005303f77836 */ /* 0x000fc40000000000 */
[----:B------:R-:W-:Y:S01]  /*16f60*/  @!P1 IMAD.IADD R18, R18, 0x1, -R2 ;  /* 0x0000000112129824 */ /* 0x000fe200078e0a02 */
[C---:B------:R-:W-:Y:S01]  /*16f70*/  ISETP.GT.U32.AND P1, PT, R2.reuse, R38, PT ;  /* 0x000000260200720c */ /* 0x040fe20003f24070 */
[----:B-1----:R-:W-:Y:S02]  /*16f80*/  IMAD.MOV.U32 R0, RZ, RZ, R14 ;  /* 0x000000ffff007224 */ /* 0x002fe400078e000e */
[----:B------:R-:W-:Y:S01]  /*16f90*/  IMAD.MOV R14, RZ, RZ, -R30 ;  /* 0x000000ffff0e7224 */ /* 0x000fe200078e0a1e */
[----:B------:R-:W-:Y:S01]  /*16fa0*/  IABS R30, R246 ;  /* 0x000000f6001e7213 */ /* 0x000fe20000000000 */
[----:B------:R-:W-:Y:S01]  /*16fb0*/  @!P0 IMAD.MOV R0, RZ, RZ, -R0 ;  /* 0x000000ffff008224 */ /* 0x000fe200078e0a00 */
[C---:B------:R-:W-:Y:S01]  /*16fc0*/  ISETP.GT.U32.AND P0, PT, R2.reuse, R49, PT ;  /* 0x000000310200720c */ /* 0x040fe20003f04070 */
[----:B------:R-:W-:Y:S02]  /*16fd0*/  IMAD R45, R2, R14, R45 ;  /* 0x0000000e022d7224 */ /* 0x000fe400078e022d */
[----:B------:R-:W-:Y:S01]  /*16fe0*/  IMAD.HI.U32 R14, R4, R22, RZ ;  /* 0x00000016040e7227 */ /* 0x000fe200078e00ff */
[----:B------:R1:W-:Y:S02]  /*16ff0*/  STL [R1+0x168], R0 ;  /* 0x0001680001007387 */ /* 0x0003e40000100800 */
[----:B------:R-:W-:Y:S01]  /*17000*/  ISETP.GT.U32.AND P4, PT, R2, R45, PT ;  /* 0x0000002d0200720c */ /* 0x000fe20003f84070 */
[----:B------:R-:W-:-:S02]  /*17010*/  IMAD.MOV R14, RZ, RZ, -R14 ;  /* 0x000000ffff0e7224 */ /* 0x000fc400078e0a0e */
[----:B------:R-:W-:-:S04]  /*17020*/  IMAD.HI.U32 R7, R4, R26, RZ ;  /* 0x0000001a04077227 */ /* 0x000fc800078e00ff */
[----:B------:R-:W-:Y:S01]  /*17030*/  @!P0 IMAD.IADD R49, R49, 0x1, -R2 ;  /* 0x0000000131318824 */ /* 0x000fe200078e0a02 */
[----:B------:R-:W-:Y:S01]  /*17040*/  ISETP.GE.AND P0, PT, R230, RZ, PT ;  /* 0x000000ffe600720c */ /* 0x000fe20003f06270 */
[----:B-1----:R-:W-:Y:S02]  /*17050*/  IMAD.MOV.U32 R0, RZ, RZ, R34 ;  /* 0x000000ffff007224 */ /* 0x002fe400078e0022 */
[C---:B------:R-:W-:Y:S02]  /*17060*/  IMAD R22, R2.reuse, R14, R22 ;  /* 0x0000000e02167224 */ /* 0x040fe400078e0216 */
[----:B------:R-:W-:Y:S01]  /*17070*/  @!P4 IMAD.IADD R45, R45, 0x1, -R2 ;  /* 0x000000012d2dc824 */ /* 0x000fe200078e0a02 */
[C---:B------:R-:W-:Y:S01]  /*17080*/  ISETP.GT.U32.AND P4, PT, R2.reuse, R49, PT ;  /* 0x000000310200720c */ /* 0x040fe20003f84070 */
[----:B------:R-:W-:Y:S02]  /*17090*/  @!P5 IMAD.MOV R0, RZ, RZ, -R0 ;  /* 0x000000ffff00d224 */ /* 0x000fe400078e0a00 */
[----:B------:R-:W-:Y:S01]  /*170a0*/  IMAD.MOV R7, RZ, RZ, -R7 ;  /* 0x000000ffff077224 */ /* 0x000fe200078e0a07 */
[----:B------:R-:W-:Y:S01]  /*170b0*/  ISETP.GT.U32.AND P5, PT, R2, R45, PT ;  /* 0x0000002d0200720c */ /* 0x000fe20003fa4070 */
[----:B------:R-:W-:Y:S01]  /*170c0*/  IMAD.HI.U32 R14, R4, R30, RZ ;  /* 0x0000001e040e7227 */ /* 0x000fe200078e00ff */
[----:B------:R1:W-:Y:S03]  /*170d0*/  STL [R1+0x15c], R0 ;  /* 0x00015c0001007387 */ /* 0x0003e60000100800 */
[----:B------:R-:W-:Y:S01]  /*170e0*/  IMAD R26, R2, R7, R26 ;  /* 0x00000007021a7224 */ /* 0x000fe200078e021a */
[----:B------:R-:W-:Y:S01]  /*170f0*/  IABS R7, R247 ;  /* 0x000000f700077213 */ /* 0x000fe20000000000 */
[----:B------:R-:W-:-:S02]  /*17100*/  @!P1 IMAD.IADD R38, R38, 0x1, -R2 ;  /* 0x0000000126269824 */ /* 0x000fc400078e0a02 */
[----:B------:R-:W-:Y:S02]  /*17110*/  IMAD.MOV R14, RZ, RZ, -R14 ;  /* 0x000000ffff0e7224 */ /* 0x000fe400078e0a0e */
[----:B------:R-:W-:Y:S01]  /*17120*/  @!P4 IMAD.IADD R49, R49, 0x1, -R2 ;  /* 0x000000013131c824 */ /* 0x000fe200078e0a02 */
[C---:B------:R-:W-:Y:S01]  /*17130*/  ISETP.GT.U32.AND P1, PT, R2.reuse, R38, PT ;  /* 0x000000260200720c */ /* 0x040fe20003f24070 */
[----:B-1----:R-:W-:Y:S01]  /*17140*/  IMAD.MOV.U32 R0, RZ, RZ, R18 ;  /* 0x000000ffff007224 */ /* 0x002fe200078e0012 */
[C---:B------:R-:W-:Y:S01]  /*17150*/  ISETP.GT.U32.AND P4, PT, R2.reuse, R26, PT ;  /* 0x0000001a0200720c */ /* 0x040fe20003f84070 */
[C---:B------:R-:W-:Y:S02]  /*17160*/  IMAD R30, R2.reuse, R14, R30 ;  /* 0x0000000e021e7224 */ /* 0x040fe400078e021e */
[----:B------:R-:W-:Y:S01]  /*17170*/  @!P3 IMAD.MOV R0, RZ, RZ, -R0 ;  /* 0x000000ffff00b224 */ /* 0x000fe200078e0a00 */
[C---:B------:R-:W-:Y:S01]  /*17180*/  ISETP.GT.U32.AND P3, PT, R2.reuse, R22, PT ;  /* 0x000000160200720c */ /* 0x040fe20003f64070 */
[----:B------:R-:W-:Y:S01]  /*17190*/  @!P5 IMAD.IADD R45, R45, 0x1, -R2 ;  /* 0x000000012d2dd824 */ /* 0x000fe200078e0a02 */
[----:B------:R-:W-:Y:S01]  /*171a0*/  ISETP.GT.U32.AND P5, PT, R2, R30, PT ;  /* 0x0000001e0200720c */ /* 0x000fe20003fa4070 */
[----:B------:R-:W-:Y:S01]  /*171b0*/  VIADD R230, R3, 0x52 ;  /* 0x0000005203e67836 */ /* 0x000fe20000000000 */
[----:B------:R1:W-:Y:S01]  /*171c0*/  STL [R1+0x160], R0 ;  /* 0x0001600001007387 */ /* 0x0003e20000100800 */
[----:B------:R-:W-:-:S03]  /*171d0*/  IMAD.HI.U32 R14, R4, R7, RZ ;  /* 0x00000007040e7227 */ /* 0x000fc600078e00ff */
[----:B------:R-:W-:Y:S01]  /*171e0*/  IABS R18, R230 ;  /* 0x000000e600127213 */ /* 0x000fe20000000000 */
[----:B------:R-:W-:Y:S02]  /*171f0*/  IMAD.MOV R14, RZ, RZ, -R14 ;  /* 0x000000ffff0e7224 */ /* 0x000fe400078e0a0e */
[--C-:B------:R-:W-:Y:S01]  /*17200*/  @!P1 IMAD.IADD R38, R38, 0x1, -R2.reuse ;  /* 0x0000000126269824 */ /* 0x100fe200078e0a02 */
[----:B------:R-:W-:Y:S01]  /*17210*/  ISETP.GE.AND P1, PT, R238, RZ, PT ;  /* 0x000000ffee00720c */ /* 0x000fe20003f26270 */
[--C-:B------:R-:W-:Y:S01]  /*17220*/  @!P3 IMAD.IADD R22, R22, 0x1, -R2.reuse ;  /* 0x000000011616b824 */ /* 0x100fe200078e0a02 */
[----:B------:R-:W-:Y:S01]  /*17230*/  ISETP.GE.AND P3, PT, R221, RZ, PT ;  /* 0x000000ffdd00720c */ /* 0x000fe20003f66270 */
[----:B-1----:R-:W-:Y:S02]  /*17240*/  IMAD.MOV.U32 R0, RZ, RZ, R49 ;  /* 0x000000ffff007224 */ /* 0x002fe400078e0031 */
[----:B------:R-:W-:Y:S01]  /*17250*/  @!P4 IMAD.IADD R26, R26, 0x1, -R2 ;  /* 0x000000011a1ac824 */ /* 0x000fe200078e0a02 */
[----:B------:R-:W-:Y:S01]  /*17260*/  ISETP.GT.U32.AND P4, PT, R2, R22, PT ;  /* 0x000000160200720c */ /* 0x000fe20003f84070 */
[----:B------:R-:W-:-:S02]  /*17270*/  @!P2 IMAD.MOV R0, RZ, RZ, -R0 ;  /* 0x000000ffff00a224 */ /* 0x000fc400078e0a00 */
[----:B------:R-:W-:Y:S02]  /*17280*/  IMAD R7, R2, R14, R7 ;  /* 0x0000000e02077224 */ /* 0x000fe400078e0207 */
[----:B------:R-:W-:Y:S01]  /*17290*/  @!P5 IMAD.IADD R30, R30, 0x1, -R2 ;  /* 0x000000011e1ed824 */ /* 0x000fe200078e0a02 */
[----:B------:R1:W-:Y:S01]  /*172a0*/  STL [R1+0x148], R0 ;  /* 0x0001480001007387 */ /* 0x0003e20000100800 */
[----:B------:R-:W-:Y:S01]  /*172b0*/  ISETP.GT.U32.AND P5, PT, R2, R26, PT ;  /* 0x0000001a0200720c */ /* 0x000fe20003fa4070 */
[----:B------:R-:W-:Y:S02]  /*172c0*/  IMAD.HI.U32 R34, R4, R18, RZ ;  /* 0x0000001204227227 */ /* 0x000fe400078e00ff */
[----:B------:R-:W-:Y:S02]  /*172d0*/  ISETP.GT.U32.AND P2, PT, R2, R30, PT ;  /* 0x0000001e0200720c */ /* 0x000fe40003f44070 */
[----:B------:R-:W-:Y:S02]  /*172e0*/  VIADD R238, R3, 0x51 ;  /* 0x0000005103ee7836 */ /* 0x000fe40000000000 */
[----:B------:R-:W-:-:S02]  /*172f0*/  IMAD.MOV R34, RZ, RZ, -R34 ;  /* 0x000000ffff227224 */ /* 0x000fc400078e0a22 */
[----:B-1----:R-:W-:Y:S01]  /*17300*/  IMAD.MOV.U32 R0, RZ, RZ, R38 ;  /* 0x000000ffff007224 */ /* 0x002fe200078e0026 */
[----:B------:R-:W-:Y:S01]  /*17310*/  IABS R14, R238 ;  /* 0x000000ee000e7213 */ /* 0x000fe20000000000 */
[----:B------:R-:W-:Y:S02]  /*17320*/  IMAD.MOV.U32 R6, RZ, RZ, R45 ;  /* 0x000000ffff067224 */ /* 0x000fe400078e002d */
[----:B------:R-:W-:Y:S01]  /*17330*/  @!P0 IMAD.MOV R0, RZ, RZ, -R0 ;  /* 0x000000ffff008224 */ /* 0x000fe200078e0a00 */
[C---:B------:R-:W-:Y:S01]  /*17340*/  ISETP.GT.U32.AND P0, PT, R2.reuse, R7, PT ;  /* 0x000000070200720c */ /* 0x040fe20003f04070 */
[----:B------:R-:W-:Y:S02]  /*17350*/  IMAD R18, R2, R34, R18 ;  /* 0x0000002202127224 */ /* 0x000fe400078e0212 */
[----:B------:R-:W-:Y:S01]  /*17360*/  @!P6 IMAD.MOV R6, RZ, RZ, -R6 ;  /* 0x000000ffff06e224 */ /* 0x000fe200078e0a06 */
[----:B------:R-:W-:Y:S01]  /*17370*/  ISETP.GE.AND P6, PT, R246, RZ, PT ;  /* 0x000000fff600720c */ /* 0x000fe20003fc6270 */
[----:B------:R-:W-:-:S02]  /*17380*/  VIADD R246, R3, 0x50 ;  /* 0x0000005003f67836 */ /* 0x000fc40000000000 */
[--C-:B------:R-:W-:Y:S01]  /*17390*/  @!P4 IMAD.IADD R22, R22, 0x1, -R2.reuse ;  /* 0x000000011616c824 */ /* 0x100fe200078e0a02 */
[----:B------:R1:W-:Y:S01]  /*173a0*/  STL [R1+0x154], R6 ;  /* 0x0001540601007387 */ /* 0x0003e20000100800 */
[--C-:B------:R-:W-:Y:S01]  /*173b0*/  @!P5 IMAD.IADD R26, R26, 0x1, -R2.reuse ;  /* 0x000000011a1ad824 */ /* 0x100fe200078e0a02 */
[----:B------:R-:W-:Y:S01]  /*173c0*/  ISETP.GT.U32.AND P5, PT, R2, R18, PT ;  /* 0x000000120200720c */ /* 0x000fe20003fa4070 */
[----:B------:R-:W-:Y:S01]  /*173d0*/  IMAD.HI.U32 R34, R4, R14, RZ ;  /* 0x0000000e04227227 */ /* 0x000fe200078e00ff */
[----:B------:R2:W-:Y:S01]  /*173e0*/  STL [R1+0x158], R0 ;  /* 0x0001580001007387 */ /* 0x0005e20000100800 */
[----:B------:R-:W-:Y:S02]  /*173f0*/  IABS R159, R246 ;  /* 0x000000f6009f7213 */ /* 0x000fe40000000000 */
[----:B------:R-:W-:Y:S01]  /*17400*/  @!P0 IMAD.IADD R7, R7, 0x1, -R2 ;  /* 0x0000000107078824 */ /* 0x000fe200078e0a02 */
[----:B------:R-:W-:Y:S01]  /*17410*/  ISETP.GE.AND P4, PT, R247, RZ, PT ;  /* 0x000000fff700720c */ /* 0x000fe20003f86270 */
[----:B------:R-:W-:Y:S01]  /*17420*/  IMAD.MOV R34, RZ, RZ, -R34 ;  /* 0x000000ffff227224 */ /* 0x000fe200078e0a22 */
[----:B------:R-:W-:Y:S01]  /*17430*/  ISETP.GE.AND P0, PT, R238, RZ, PT ;  /* 0x000000ffee00720c */ /* 0x000fe20003f06270 */
[----:B-1----:R-:W-:-:S02]  /*17440*/  IMAD.MOV.U32 R6, RZ, RZ, R22 ;  /* 0x000000ffff067224 */ /* 0x002fc400078e0016 */
[----:B------:R-:W-:Y:S02]  /*17450*/  VIADD R247, R3, 0x4f ;  /* 0x0000004f03f77836 */ /* 0x000fe40000000000 */
[----:B--2---:R-:W-:Y:S02]  /*17460*/  IMAD.MOV.U32 R0, RZ, RZ, R26 ;  /* 0x000000ffff007224 */ /* 0x004fe400078e001a */
[----:B------:R-:W-:Y:S01]  /*17470*/  @!P1 IMAD.MOV R6, RZ, RZ, -R6 ;  /* 0x000000ffff069224 */ /* 0x000fe200078e0a06 */
[C---:B------:R-:W-:Y:S01]  /*17480*/  ISETP.GT.U32.AND P1, PT, R2.reuse, R7, PT ;  /* 0x000000070200720c */ /* 0x040fe20003f24070 */
[----:B------:R-:W-:Y:S01]  /*17490*/  IMAD R14, R2, R34, R14 ;  /* 0x00000022020e7224 */ /* 0x000fe200078e020e */
[----:B------:R-:W-:Y:S01]  /*174a0*/  IABS R163, R247 ;  /* 0x000000f700a37213 */ /* 0x000fe20000000000 */
[----:B------:R-:W-:Y:S01]  /*174b0*/  IMAD.HI.U32 R34, R4, R159, RZ ;  /* 0x0000009f04227227 */ /* 0x000fe200078e00ff */
[----:B------:R-:W-:Y:S03]  /*174c0*/  STL [R1+0x150], R6 ;  /* 0x0001500601007387 */ /* 0x000fe60000100800 */
[----:B------:R-:W-:-:S02]  /*174d0*/  @!P3 IMAD.MOV R0, RZ, RZ, -R0 ;  /* 0x000000ffff00b224 */ /* 0x000fc400078e0a00 */
[--C-:B------:R-:W-:Y:S01]  /*174e0*/  @!P2 IMAD.IADD R30, R30, 0x1, -R2.reuse ;  /* 0x000000011e1ea824 */ /* 0x100fe200078e0a02 */
[----:B------:R-:W-:Y:S01]  /*174f0*/  ISETP.GE.AND P2, PT, R230, RZ, PT ;  /* 0x000000ffe600720c */ /* 0x000fe20003f46270 */
[----:B------:R-:W-:Y:S01]  /*17500*/  @!P5 IMAD.IADD R18, R18, 0x1, -R2 ;  /* 0x000000011212d824 */ /* 0x000fe200078e0a02 */
[----:B------:R1:W-:Y:S01]  /*17510*/  STL [R1+0x14c], R0 ;  /* 0x00014c0001007387 */ /* 0x0003e20000100800 */
[----:B------:R-:W-:Y:S01]  /*17520*/  IMAD.MOV R26, RZ, RZ, -R34 ;  /* 0x000000ffff1a7224 */ /* 0x000fe200078e0a22 */
[C---:B------:R-:W-:Y:S01]  /*17530*/  ISETP.GT.U32.AND P5, PT, R2.reuse, R14, PT ;  /* 0x0000000e0200720c */ /* 0x040fe20003fa4070 */
[----:B------:R-:W-:Y:S01]  /*17540*/  VIADD R230, R3, 0x4e ;  /* 0x0000004e03e67836 */ /* 0x000fe20000000000 */
[----:B------:R-:W-:Y:S01]  /*17550*/  ISETP.GT.U32.AND P3, PT, R2, R18, PT ;  /* 0x000000120200720c */ /* 0x000fe20003f64070 */
[----:B------:R-:W-:-:S03]  /*17560*/  IMAD.HI.U32 R22, R4, R163, RZ ;  /* 0x000000a304167227 */ /* 0x000fc600078e00ff */
[----:B------:R-:W-:Y:S01]  /*17570*/  IABS R167, R230 ;  /* 0x000000e600a77213 */ /* 0x000fe20000000000 */
[----:B------:R-:W-:Y:S02]  /*17580*/  IMAD R159, R2, R26, R159 ;  /* 0x0000001a029f7224 */ /* 0x000fe400078e029f */
[----:B-1----:R-:W-:Y:S02]  /*17590*/  IMAD.MOV.U32 R0, RZ, RZ, R30 ;  /* 0x000000ffff007224 */ /* 0x002fe400078e001e */
[----:B------:R-:W-:Y:S02]  /*175a0*/  IMAD.MOV R22, RZ, RZ, -R22 ;  /* 0x000000ffff167224 */ /* 0x000fe400078e0a16 */
[----:B------:R-:W-:Y:S01]  /*175b0*/  @!P6 IMAD.MOV R0, RZ, RZ, -R0 ;  /* 0x000000ffff00e224 */ /* 0x000fe200078e0a00 */
[----:B------:R-:W-:Y:S01]  /*175c0*/  ISETP.GE.AND P6, PT, R246, RZ, PT ;  /* 0x000000fff600720c */ /* 0x000fe20003fc6270 */
[----:B------:R-:W-:Y:S01]  /*175d0*/  @!P1 IMAD.IADD R7, R7, 0x1, -R2 ;  /* 0x0000000107079824 */ /* 0x000fe200078e0a02 */
[C---:B------:R-:W-:Y:S01]  /*175e0*/  ISETP.GT.U32.AND P1, PT, R2.reuse, R159, PT ;  /* 0x0000009f0200720c */ /* 0x040fe20003f24070 */
[----:B------:R-:W-:Y:S01]  /*175f0*/  IMAD R163, R2, R22, R163 ;  /* 0x0000001602a37224 */ /* 0x000fe200078e02a3 */
[----:B------:R1:W-:Y:S01]  /*17600*/  STL [R1+0x144], R0 ;  /* 0x0001440001007387 */ /* 0x0003e20000100800 */
[----:B------:R-:W-:-:S04]  /*17610*/  IMAD.HI.U32 R26, R4, R167, RZ ;  /* 0x000000a7041a7227 */ /* 0x000fc800078e00ff */
[----:B------:R-:W-:Y:S01]  /*17620*/  @!P5 IMAD.IADD R14, R14, 0x1, -R2 ;  /* 0x000000010e0ed824 */ /* 0x000fe200078e0a02 */
[----:B------:R-:W-:Y:S01]  /*17630*/  ISETP.GT.U32.AND P5, PT, R2, R163, PT ;  /* 0x000000a30200720c */ /* 0x000fe20003fa4070 */
[----:B------:R-:W-:Y:S02]  /*17640*/  IMAD.MOV R26, RZ, RZ, -R26 ;  /* 0x000000ffff1a7224 */ /* 0x000fe400078e0a1a */
[----:B------:R-:W-:Y:S01]  /*17650*/  @!P3 IMAD.IADD R18, R18, 0x1, -R2 ;  /* 0x000000011212b824 */ /* 0x000fe200078e0a02 */
[----:B------:R-:W-:Y:S01]  /*17660*/  ISETP.GE.AND P3, PT, R247, RZ, PT ;  /* 0x000000fff700720c */ /* 0x000fe20003f66270 */
[----:B-1----:R-:W-:Y:S02]  /*17670*/  IMAD.MOV.U32 R0, RZ, RZ, R7 ;  /* 0x000000ffff007224 */ /* 0x002fe400078e0007 */
[----:B------:R-:W-:Y:S02]  /*17680*/  IMAD R167, R2, R26, R167 ;  /* 0x0000001a02a77224 */ /* 0x000fe400078e02a7 */
[----:B------:R-:W-:-:S02]  /*17690*/  @!P4 IMAD.MOV R0, RZ, RZ, -R0 ;  /* 0x000000ffff00c224 */ /* 0x000fc400078e0a00 */
[----:B------:R-:W-:Y:S02]  /*176a0*/  VIADD R221, R3, 0x4d ;  /* 0x0000004d03dd7836 */ /* 0x000fe40000000000 */
[--C-:B------:R-:W-:Y:S01]  /*176b0*/  @!P1 IMAD.IADD R159, R159, 0x1, -R2.reuse ;  /* 0x000000019f9f9824 */ /* 0x100fe200078e0a02 */
[----:B------:R1:W-:Y:S01]  /*176c0*/  STL [R1+0x140], R0 ;  /* 0x0001400001007387 */ /* 0x0003e20000100800 */
[C---:B------:R-:W-:Y:S01]  /*176d0*/  ISETP.GT.U32.AND P1, PT, R2.reuse, R14, PT ;  /* 0x0000000e0200720c */ /* 0x040fe20003f24070 */
[----:B------:R-:W-:Y:S01]  /*176e0*/  @!P5 IMAD.IADD R163, R163, 0x1, -R2 ;  /* 0x00000001a3a3d824 */ /* 0x000fe200078e0a02 */
[----:B------:R-:W-:Y:S01]  /*176f0*/  IABS R171, R221 ;  /* 0x000000dd00ab7213 */ /* 0x000fe20000000000 */
[C---:B------:R-:W-:Y:S01]  /*17700*/  VIADD R238, R3.reuse, 0x4c ;  /* 0x0000004c03ee7836 */ /* 0x040fe20000000000 */
[C---:B------:R-:W-:Y:S01]  /*17710*/  ISETP.GT.U32.AND P5, PT, R2.reuse, R159, PT ;  /* 0x0000009f0200720c */ /* 0x040fe20003fa4070 */
[----:B------:R-:W-:Y:S01]  /*17720*/  VIADD R247, R3, 0x4a ;  /* 0x0000004a03f77836 */ /* 0x000fe20000000000 */
[----:B------:R-:W-:Y:S01]  /*17730*/  ISETP.GT.U32.AND P4, PT, R2, R163, PT ;  /* 0x000000a30200720c */ /* 0x000fe20003f84070 */
[----:B------:R-:W-:Y:S01]  /*17740*/  IMAD.HI.U32 R22, R4, R171, RZ ;  /* 0x000000ab04167227 */ /* 0x000fe200078e00ff */
[----:B------:R-:W-:-:S02]  /*17750*/  IABS R175, R238 ;  /* 0x000000ee00af7213 */ /* 0x000fc40000000000 */
[----:B------:R-:W-:Y:S01]  /*17760*/  IABS R182, R247 ;  /* 0x000000f700b67213 */ /* 0x000fe20000000000 */
[----:B-1----:R-:W-:Y:S02]  /*17770*/  IMAD.MOV.U32 R0, RZ, RZ, R18 ;  /* 0x000000ffff007224 */ /* 0x002fe400078e0012 */
[----:B------:R-:W-:Y:S02]  /*17780*/  IMAD.MOV R22, RZ, RZ, -R22 ;  /* 0x000000ffff167224 */ /* 0x000fe400078e0a16 */
[----:B------:R-:W-:Y:S01]  /*17790*/  @!P2 IMAD.MOV R0, RZ, RZ, -R0 ;  /* 0x000000ffff00a224 */ /* 0x000fe200078e0a00 */
[----:B------:R-:W-:Y:S01]  /*177a0*/  ISETP.GT.U32.AND P2, PT, R2, R167, PT ;  /* 0x000000a70200720c */ /* 0x000fe20003f44070 */
[----:B------:R-:W-:Y:S01]  /*177b0*/  @!P1 IMAD.IADD R14, R14, 0x1, -R2 ;  /* 0x000000010e0e9824 */ /* 0x000fe200078e0a02 */
[----:B------:R-:W-:Y:S01]  /*177c0*/  ISETP.GE.AND P1, PT, R230, RZ, PT ;  /* 0x000000ffe600720c */ /* 0x000fe20003f26270 */
[----:B------:R-:W-:Y:S01]  /*177d0*/  IMAD R171, R2, R22, R171 ;  /* 0x0000001602ab7224 */ /* 0x000fe200078e02ab */
[----:B------:R1:W-:Y:S01]  /*177e0*/  STL [R1+0x13c], R0 ;  /* 0x00013c0001007387 */ /* 0x0003e20000100800 */
[----:B------:R-:W-:-:S04]  /*177f0*/  IMAD.HI.U32 R7, R4, R175, RZ ;  /* 0x000000af04077227 */ /* 0x000fc800078e00ff */
[--C-:B------:R-:W-:Y:S01]  /*17800*/  @!P5 IMAD.IADD R159, R159, 0x1, -R2.reuse ;  /* 0x000000019f9fd824 */ /* 0x100fe200078e0a02 */
[C---:B------:R-:W-:Y:S01]  /*17810*/  ISETP.GT.U32.AND P5, PT, R2.reuse, R171, PT ;  /* 0x000000ab0200720c */ /* 0x040fe20003fa4070 */
[----:B------:R-:W-:Y:S02]  /*17820*/  IMAD.MOV R7, RZ, RZ, -R7 ;  /* 0x000000ffff077224 */ /* 0x000fe400078e0a07 */
[----:B------:R-:W-:Y:S01]  /*17830*/  @!P2 IMAD.IADD R167, R167, 0x1, -R2 ;  /* 0x00000001a7a7a824 */ /* 0x000fe200078e0a02 */
[----:B------:R-:W-:Y:S01]  /*17840*/  ISETP.GE.AND P2, PT, R221, RZ, PT ;  /* 0x000000ffdd00720c */ /* 0x000fe20003f46270 */
[----:B-1----:R-:W-:Y:S02]  /*17850*/  IMAD.MOV.U32 R0, RZ, RZ, R14 ;  /* 0x000000ffff007224 */ /* 0x002fe400078e000e */
[C---:B------:R-:W-:Y:S02]  /*17860*/  IMAD R175, R2.reuse, R7, R175 ;  /* 0x0000000702af7224 */ /* 0x040fe400078e02af */
[----:B------:R-:W-:Y:S01]  /*17870*/  @!P0 IMAD.MOV R0, RZ, RZ, -R0 ;  /* 0x000000ffff008224 */ /* 0x000fe200078e0a00 */
[----:B------:R-:W-:Y:S01]  /*17880*/  ISETP.GT.U32.AND P0, PT, R2, R167, PT ;  /* 0x000000a70200720c */ /* 0x000fe20003f04070 */
[----:B------:R-:W-:-:S03]  /*17890*/  IMAD.HI.U32 R7, R4, R182, RZ ;  /* 0x000000b604077227 */ /* 0x000fc600078e00ff */
[----:B------:R1:W-:Y:S01]  /*178a0*/  STL [R1+0x138], R0 ;  /* 0x0001380001007387 */ /* 0x0003e20000100800 */
[----:B------:R-:W-:Y:S02]  /*178b0*/  IMAD.MOV R7, RZ, RZ, -R7 ;  /* 0x000000ffff077224 */ /* 0x000fe400078e0a07 */
[----:B------:R-:W-:Y:S02]  /*178c0*/  VIADD R246, R3, 0x4b ;  /* 0x0000004b03f67836 */ /* 0x000fe40000000000 */
[----:B------:R-:W-:Y:S01]  /*178d0*/  @!P5 IMAD.IADD R171, R171, 0x1, -R2 ;  /* 0x00000001ababd824 */ /* 0x000fe200078e0a02 */
[----:B------:R-:W-:Y:S01]  /*178e0*/  ISETP.GE.AND P5, PT, R238, RZ, PT ;  /* 0x000000ffee00720c */ /* 0x000fe20003fa6270 */
[C---:B------:R-:W-:Y:S01]  /*178f0*/  IMAD R182, R2.reuse, R7, R182 ;  /* 0x0000000702b67224 */ /* 0x040fe200078e02b6 */
[----:B------:R-:W-:Y:S01]  /*17900*/  IABS R178, R246 ;  /* 0x000000f600b27213 */ /* 0x000fe20000000000 */
[----:B------:R-:W-:Y:S02]  /*17910*/  @!P0 IMAD.IADD R167, R167, 0x1, -R2 ;  /* 0x00000001a7a78824 */ /* 0x000fe400078e0a02 */
        /* <DEDUP_REMOVED lines=9> */
[----:B------:R-:W-:Y:S02]  /*179b0*/  IMAD R178, R2, R14, R178 ;  /* 0x0000000e02b27224 */ /* 0x000fe400078e02b2 */
[--C-:B------:R-:W-:Y:S01]  /*179c0*/  @!P6 IMAD.IADD R171, R171, 0x1, -R2.reuse ;  /* 0x00000001ababe824 */ /* 0x100fe200078e0a02 */
[----:B------:R-:W-:Y:S01]  /*179d0*/  IABS R190, R238 ;  /* 0x000000ee00be7213 */ /* 0x000fe20000000000 */
[----:B------:R-:W-:Y:S01]  /*179e0*/  @!P1 IMAD.IADD R182, R182, 0x1, -R2 ;  /* 0x00000001b6b69824 */ /* 0x000fe200078e0a02 */
[----:B------:R-:W-:Y:S01]  /*179f0*/  ISETP.GT.U32.AND P0, PT, R2, R178, PT ;  /* 0x000000b20200720c */ /* 0x000fe20003f04070 */
[----:B------:R-:W-:-:S02]  /*17a00*/  VIADD R230, R3, 0x49 ;  /* 0x0000004903e67836 */ /* 0x000fc40000000000 */
[----:B------:R-:W-:Y:S01]  /*17a10*/  @!P2 IMAD.MOV R171, RZ, RZ, -R171 ;  /* 0x000000ffffaba224 */ /* 0x000fe200078e0aab */
[----:B------:R-:W-:Y:S01]  /*17a20*/  ISETP.GT.U32.AND P2, PT, R2, R182, PT ;  /* 0x000000b60200720c */ /* 0x000fe20003f44070 */
[----:B------:R-:W-:Y:S01]  /*17a30*/  @!P4 IMAD.IADD R175, R175, 0x1, -R2 ;  /* 0x00000001afafc824 */ /* 0x000fe200078e0a02 */
[----:B------:R-:W-:Y:S01]  /*17a40*/  IABS R186, R230 ;  /* 0x000000e600ba7213 */ /* 0x000fe20000000000 */
[----:B------:R-:W-:-:S03]  /*17a50*/  IMAD.HI.U32 R18, R4, R190, RZ ;  /* 0x000000be04127227 */ /* 0x000fc600078e00ff */
[----:B------:R-:W-:Y:S01]  /*17a60*/  ISETP.GT.U32.AND P4, PT, R2, R175, PT ;  /* 0x000000af0200720c */ /* 0x000fe20003f84070 */
[----:B------:R-:W-:Y:S02]  /*17a70*/  IMAD.MOV R18, RZ, RZ, -R18 ;  /* 0x000000ffff127224 */ /* 0x000fe400078e0a12 */
[----:B------:R-:W-:-:S04]  /*17a80*/  IMAD.HI.U32 R7, R4, R186, RZ ;  /* 0x000000ba04077227 */ /* 0x000fc800078e00ff */
[----:B------:R-:W-:Y:S02]  /*17a90*/  IMAD R190, R2, R18, R190 ;  /* 0x0000001202be7224 */ /* 0x000fe400078e02be */
[----:B------:R-:W-:Y:S02]  /*17aa0*/  IMAD.MOV R7, RZ, RZ, -R7 ;  /* 0x000000ffff077224 */ /* 0x000fe400078e0a07 */
[----:B------:R-:W-:Y:S01]  /*17ab0*/  @!P3 IMAD.MOV R163, RZ, RZ, -R163 ;  /* 0x000000ffffa3b224 */ /* 0x000fe200078e0aa3 */
[----:B------:R-:W-:Y:S01]  /*17ac0*/  ISETP.GE.AND P3, PT, R246, RZ, PT ;  /* 0x000000fff600720c */ /* 0x000fe20003f66270 */
[----:B------:R-:W-:Y:S02]  /*17ad0*/  VIADD R246, R3, 0x47 ;  /* 0x0000004703f67836 */ /* 0x000fe40000000000 */
[--C-:B------:R-:W-:Y:S01]  /*17ae0*/  @!P0 IMAD.IADD R178, R178, 0x1, -R2.reuse ;  /* 0x00000001b2b28824 */ /* 0x100fe200078e0a02 */
[----:B------:R-:W-:Y:S01]  /*17af0*/  ISETP.GE.AND P0, PT, R230, RZ, PT ;  /* 0x000000ffe600720c */ /* 0x000fe20003f06270 */
[----:B------:R-:W-:Y:S01]  /*17b00*/  @!P2 IMAD.IADD R182, R182, 0x1, -R2 ;  /* 0x00000001b6b6a824 */ /* 0x000fe200078e0a02 */
[C---:B------:R-:W-:Y:S01]  /*17b10*/  ISETP.GT.U32.AND P2, PT, R2.reuse, R190, PT ;  /* 0x000000be0200720c */ /* 0x040fe20003f44070 */
[C---:B------:R-:W-:Y:S01]  /*17b20*/  IMAD R186, R2.reuse, R7, R186 ;  /* 0x0000000702ba7224 */ /* 0x040fe200078e02ba */
[----:B------:R-:W-:Y:S01]  /*17b30*/  IABS R194, R246 ;  /* 0x000000f600c27213 */ /* 0x000fe20000000000 */
[----:B------:R-:W-:Y:S01]  /*17b40*/  @!P4 IMAD.IADD R175, R175, 0x1, -R2 ;  /* 0x00000001afafc824 */ /* 0x000fe200078e0a02 */
[C---:B------:R-:W-:Y:S01]  /*17b50*/  ISETP.GT.U32.AND P1, PT, R2.reuse, R178, PT ;  /* 0x000000b20200720c */ /* 0x040fe20003f24070 */
[----:B------:R-:W-:Y:S01]  /*17b60*/  VIADD R215, R3, 0x44 ;  /* 0x0000004403d77836 */ /* 0x000fe20000000000 */
[----:B------:R-:W-:Y:S01]  /*17b70*/  ISETP.GT.U32.AND P6, PT, R2, R186, PT ;  /* 0x000000ba0200720c */ /* 0x000fe20003fc4070 */
[----:B------:R-:W-:Y:S01]  /*17b80*/  IMAD.HI.U32 R7, R4, R194, RZ ;  /* 0x000000c204077227 */ /* 0x000fe200078e00ff */
[----:B------:R-:W-:-:S02]  /*17b90*/  ISETP.GE.AND P4, PT, R247, RZ, PT ;  /* 0x000000fff700720c */ /* 0x000fc40003f86270 */
[----:B------:R-:W-:Y:S01]  /*17ba0*/  IABS R206, R215 ;  /* 0x000000d700ce7213 */ /* 0x000fe20000000000 */
[----:B------:R-:W-:Y:S02]  /*17bb0*/  VIADD R247, R3, 0x46 ;  /* 0x0000004603f77836 */ /* 0x000fe40000000000 */
[----:B------:R-:W-:Y:S02]  /*17bc0*/  IMAD.MOV R7, RZ, RZ, -R7 ;  /* 0x000000ffff077224 */ /* 0x000fe400078e0a07 */
[--C-:B------:R-:W-:Y:S01]  /*17bd0*/  @!P2 IMAD.IADD R190, R190, 0x1, -R2.reuse ;  /* 0x00000001bebea824 */ /* 0x100fe200078e0a02 */
[----:B------:R-:W-:Y:S01]  /*17be0*/  IABS R198, R247 ;  /* 0x000000f700c67213 */ /* 0x000fe20000000000 */
[----:B------:R-:W-:Y:S01]  /*17bf0*/  @!P1 IMAD.IADD R178, R178, 0x1, -R2 ;  /* 0x00000001b2b29824 */ /* 0x000fe200078e0a02 */
[----:B------:R-:W-:Y:S01]  /*17c00*/  ISETP.GE.AND P1, PT, R246, RZ, PT ;  /* 0x000000fff600720c */ /* 0x000fe20003f26270 */
[C---:B------:R-:W-:Y:S01]  /*17c10*/  IMAD R194, R2.reuse, R7, R194 ;  /* 0x0000000702c27224 */ /* 0x040fe200078e02c2 */
[----:B------:R-:W-:Y:S01]  /*17c20*/  ISETP.GT.U32.AND P2, PT, R2, R190, PT ;  /* 0x000000be0200720c */ /* 0x000fe20003f44070 */
[----:B------:R-:W-:-:S04]  /*17c30*/  IMAD.HI.U32 R14, R4, R198, RZ ;  /* 0x000000c6040e7227 */ /* 0x000fc800078e00ff */
[----:B------:R-:W-:Y:S02]  /*17c40*/  @!P6 IMAD.IADD R186, R186, 0x1, -R2 ;  /* 0x00000001babae824 */ /* 0x000fe400078e0a02 */
[----:B------:R-:W-:Y:S01]  /*17c50*/  @!P5 IMAD.MOV R175, RZ, RZ, -R175 ;  /* 0x000000ffffafd224 */ /* 0x000fe200078e0aaf */
[----:B------:R-:W-:Y:S01]  /*17c60*/  ISETP.GE.AND P5, PT, R238, RZ, PT ;  /* 0x000000ffee00720c */ /* 0x000fe20003fa6270 */
[----:B------:R-:W-:Y:S01]  /*17c70*/  IMAD.MOV R14, RZ, RZ, -R14 ;  /* 0x000000ffff0e7224 */ /* 0x000fe200078e0a0e */
[C---:B------:R-:W-:Y:S01]  /*17c80*/  ISETP.GT.U32.AND P6, PT, R2.reuse, R186, PT ;  /* 0x000000ba0200720c */ /* 0x040fe20003fc4070 */
[----:B------:R-:W-:Y:S01]  /*17c90*/  @!P3 IMAD.MOV R178, RZ, RZ, -R178 ;  /* 0x000000ffffb2b224 */ /* 0x000fe200078e0ab2 */
[----:B------:R-:W-:Y:S01]  /*17ca0*/  ISETP.GT.U32.AND P3, PT, R2, R194, PT ;  /* 0x000000c20200720c */ /* 0x000fe20003f64070 */
[----:B------:R-:W-:-:S04]  /*17cb0*/  IMAD.HI.U32 R7, R4, R206, RZ ;  /* 0x000000ce04077227 */ /* 0x000fc800078e00ff */
[C---:B------:R-:W-:Y:S02]  /*17cc0*/  IMAD R198, R2.reuse, R14, R198 ;  /* 0x0000000e02c67224 */ /* 0x040fe400078e02c6 */
[----:B------:R-:W-:Y:S02]  /*17cd0*/  VIADD R238, R3, 0x45 ;  /* 0x0000004503ee7836 */ /* 0x000fe40000000000 */
[----:B------:R-:W-:Y:S02]  /*17ce0*/  IMAD.MOV R7, RZ, RZ, -R7 ;  /* 0x000000ffff077224 */ /* 0x000fe400078e0a07 */
[----:B------:R-:W-:Y:S01]  /*17cf0*/  @!P4 IMAD.MOV R182, RZ, RZ, -R182 ;  /* 0x000000ffffb6c224 */ /* 0x000fe200078e0ab6 */
[----:B------:R-:W-:Y:S01]  /*17d00*/  ISETP.GT.U32.AND P4, PT, R2, R198, PT ;  /* 0x000000c60200720c */ /* 0x000fe20003f84070 */
[----:B------:R-:W-:Y:S01]  /*17d10*/  @!P2 IMAD.IADD R190, R190, 0x1, -R2 ;  /* 0x00000001bebea824 */ /* 0x000fe200078e0a02 */
[----:B------:R-:W-:Y:S01]  /*17d20*/  IABS R202, R238 ;  /* 0x000000ee00ca7213 */ /* 0x000fe20000000000 */
[----:B------:R-:W-:-:S02]  /*17d30*/  IMAD R206, R2, R7, R206 ;  /* 0x0000000702ce7224 */ /* 0x000fc400078e02ce */
[----:B------:R-:W-:Y:S02]  /*17d40*/  @!P3 IMAD.IADD R194, R194, 0x1, -R2 ;  /* 0x00000001c2c2b824 */ /* 0x000fe400078e0a02 */
[----:B------:R-:W-:Y:S01]  /*17d50*/  @!P5 IMAD.MOV R190, RZ, RZ, -R190 ;  /* 0x000000ffffbed224 */ /* 0x000fe200078e0abe */
[C---:B------:R-:W-:Y:S01]  /*17d60*/  ISETP.GT.U32.AND P5, PT, R2.reuse, R206, PT ;  /* 0x000000ce0200720c */ /* 0x040fe20003fa4070 */
[----:B------:R-:W-:Y:S01]  /*17d70*/  VIADD R246, R3, 0x43 ;  /* 0x0000004303f67836 */ /* 0x000fe20000000000 */
[----:B------:R-:W-:Y:S01]  /*17d80*/  ISETP.GT.U32.AND P3, PT, R2, R194, PT ;  /* 0x000000c20200720c */ /* 0x000fe20003f64070 */
[----:B------:R-:W-:Y:S01]  /*17d90*/  @!P6 IMAD.IADD R186, R186, 0x1, -R2 ;  /* 0x00000001babae824 */ /* 0x000fe200078e0a02 */
[----:B------:R-:W-:Y:S01]  /*17da0*/  ISETP.GE.AND P6, PT, R247, RZ, PT ;  /* 0x000000fff700720c */ /* 0x000fe20003fc6270 */
[----:B------:R-:W-:Y:S01]  /*17db0*/  IMAD.HI.U32 R14, R4, R202, RZ ;  /* 0x000000ca040e7227 */ /* 0x000fe200078e00ff */
[----:B------:R-:W-:-:S03]  /*17dc0*/  IABS R209, R246 ;  /* 0x000000f600d17213 */ /* 0x000fc60000000000 */
[C---:B------:R-:W-:Y:S02]  /*17dd0*/  VIADD R247, R3.reuse, 0x42 ;  /* 0x0000004203f77836 */ /* 0x040fe40000000000 */
[----:B------:R-:W-:Y:S02]  /*17de0*/  IMAD.MOV R14, RZ, RZ, -R14 ;  /* 0x000000ffff0e7224 */ /* 0x000fe400078e0a0e */
[----:B------:R-:W-:Y:S01]  /*17df0*/  @!P4 IMAD.IADD R198, R198, 0x1, -R2 ;  /* 0x00000001c6c6c824 */ /* 0x000fe200078e0a02 */
[----:B------:R-:W-:Y:S01]  /*17e00*/  IABS R213, R247 ;  /* 0x000000f700d57213 */ /* 0x000fe20000000000 */
[C---:B------:R-:W-:Y:S02]  /*17e10*/  IMAD R202, R2.reuse, R14, R202 ;  /* 0x0000000e02ca7224 */ /* 0x040fe400078e02ca */
[----:B------:R-:W-:Y:S01]  /*17e20*/  VIADD R230, R3, 0x41 ;  /* 0x0000004103e67836 */ /* 0x000fe20000000000 */
[----:B------:R-:W-:Y:S01]  /*17e30*/  ISETP.GT.U32.AND P4, PT, R2, R198, PT ;  /* 0x000000c60200720c */ /* 0x000fe20003f84070 */
[----:B------:R-:W-:Y:S01]  /*17e40*/  IMAD.HI.U32 R14, R4, R209, RZ ;  /* 0x000000d1040e7227 */ /* 0x000fe200078e00ff */
[----:B------:R-:W-:-:S02]  /*17e50*/  ISETP.GT.U32.AND P2, PT, R2, R202, PT ;  /* 0x000000ca0200720c */ /* 0x000fc40003f44070 */
[----:B------:R-:W-:Y:S01]  /*17e60*/  IABS R217, R230 ;  /* 0x000000e600d97213 */ /* 0x000fe20000000000 */
[----:B------:R-:W-:Y:S01]  /*17e70*/  @!P0 IMAD.MOV R186, RZ, RZ, -R186 ;  /* 0x000000ffffba8224 */ /* 0x000fe200078e0aba */
[----:B------:R-:W-:Y:S01]  /*17e80*/  ISETP.GE.AND P0, PT, R238, RZ, PT ;  /* 0x000000ffee00720c */ /* 0x000fe20003f06270 */
[----:B------:R-:W-:-:S04]  /*17e90*/  IMAD.HI.U32 R7, R4, R213, RZ ;  /* 0x000000d504077227 */ /* 0x000fc800078e00ff */
[----:B------:R-:W-:Y:S02]  /*17ea0*/  VIADD R238, R3, 0x40 ;  /* 0x0000004003ee7836 */ /* 0x000fe40000000000 */
[----:B------:R-:W-:Y:S02]  /*17eb0*/  @!P5 IMAD.IADD R206, R206, 0x1, -R2 ;  /* 0x00000001ceced824 */ /* 0x000fe400078e0a02 */
[----:B------:R-:W-:Y:S01]  /*17ec0*/  IMAD.MOV R14, RZ, RZ, -R14 ;  /* 0x000000ffff0e7224 */ /* 0x000fe200078e0a0e */
[----:B------:R-:W-:Y:S01]  /*17ed0*/  IABS R221, R238 ;  /* 0x000000ee00dd7213 */ /* 0x000fe20000000000 */
[----:B------:R-:W-:Y:S01]  /*17ee0*/  IMAD.MOV R7, RZ, RZ, -R7 ;  /* 0x000000ffff077224 */ /* 0x000fe200078e0a07 */
[----:B------:R-:W-:Y:S01]  /*17ef0*/  ISETP.GT.U32.AND P5, PT, R2, R206, PT ;  /* 0x000000ce0200720c */ /* 0x000fe20003fa4070 */
[----:B------:R-:W-:Y:S02]  /*17f00*/  @!P3 IMAD.IADD R194, R194, 0x1, -R2 ;  /* 0x00000001c2c2b824 */ /* 0x000fe400078e0a02 */
[----:B------:R-:W-:-:S02]  /*17f10*/  IMAD R209, R2, R14, R209 ;  /* 0x0000000e02d17224 */ /* 0x000fc400078e02d1 */
[----:B------:R-:W-:-:S03]  /*17f20*/  IMAD.HI.U32 R14, R4, R217, RZ ;  /* 0x000000d9040e7227 */ /* 0x000fc600078e00ff */
[C---:B------:R-:W-:Y:S01]  /*17f30*/  ISETP.GT.U32.AND P3, PT, R2.reuse, R209, PT ;  /* 0x000000d10200720c */ /* 0x040fe20003f64070 */
[----:B------:R-:W-:Y:S02]  /*17f40*/  IMAD R213, R2, R7, R213 ;  /* 0x0000000702d57224 */ /* 0x000fe400078e02d5 */
[----:B------:R-:W-:Y:S01]  /*17f50*/  @!P1 IMAD.MOV R194, RZ, RZ, -R194 ;  /* 0x000000ffffc29224 */ /* 0x000fe200078e0ac2 */
[----:B------:R-:W-:Y:S01]  /*17f60*/  ISETP.GE.AND P1, PT, R215, RZ, PT ;  /* 0x000000ffd700720c */ /* 0x000fe20003f26270 */
[----:B------:R-:W-:-:S04]  /*17f70*/  IMAD.HI.U32 R7, R4, R221, RZ ;  /* 0x000000dd04077227 */ /* 0x000fc800078e00ff */
[----:B------:R-:W-:Y:S02]  /*17f80*/  IMAD.MOV R14, RZ, RZ, -R14 ;  /* 0x000000ffff0e7224 */ /* 0x000fe400078e0a0e */
[--C-:B------:R-:W-:Y:S01]  /*17f90*/  @!P4 IMAD.IADD R198, R198, 0x1, -R2.reuse ;  /* 0x00000001c6c6c824 */ /* 0x100fe200078e0a02 */
[C---:B------:R-:W-:Y:S01]  /*17fa0*/  ISETP.GT.U32.AND P4, PT, R2.reuse, R213, PT ;  /* 0x000000d50200720c */ /* 0x040fe20003f84070 */
[----:B------:R-:W-:Y:S02]  /*17fb0*/  IMAD.MOV R7, RZ, RZ, -R7 ;  /* 0x000000ffff077224 */ /* 0x000fe400078e0a07 */
[C---:B------:R-:W-:Y:S02]  /*17fc0*/  IMAD R217, R2.reuse, R14, R217 ;  /* 0x0000000e02d97224 */ /* 0x040fe400078e02d9 */
[----:B------:R-:W-:Y:S02]  /*17fd0*/  IMAD R221, R2, R7, R221 ;  /* 0x0000000702dd7224 */ /* 0x000fe400078e02dd */
[--C-:B------:R-:W-:Y:S01]  /*17fe0*/  @!P5 IMAD.IADD R206, R206, 0x1, -R2.reuse ;  /* 0x00000001ceced824 */ /* 0x100fe200078e0a02 */
[----:B------:R-:W-:Y:S01]  /*17ff0*/  ISETP.GT.U32.AND P5, PT, R2, R217, PT ;  /* 0x000000d90200720c */ /* 0x000fe20003fa4070 */
[----:B------:R-:W-:-:S02]  /*18000*/  @!P2 IMAD.IADD R202, R202, 0x1, -R2 ;  /* 0x00000001cacaa824 */ /* 0x000fc400078e0a02 */
[----:B------:R-:W-:Y:S01]  /*18010*/  @!P1 IMAD.MOV R206, RZ, RZ, -R206 ;  /* 0x000000ffffce9224 */ /* 0x000fe200078e0ace */
[C---:B------:R-:W-:Y:S01]  /*18020*/  ISETP.GT.U32.AND P1, PT, R2.reuse, R221, PT ;  /* 0x000000dd0200720c */ /* 0x040fe20003f24070 */
[--C-:B------:R-:W-:Y:S01]  /*18030*/  @!P3 IMAD.IADD R209, R209, 0x1, -R2.reuse ;  /* 0x00000001d1d1b824 */ /* 0x100fe200078e0a02 */
[C---:B------:R-:W-:Y:S01]  /*18040*/  ISETP.GT.U32.AND P2, PT, R2.reuse, R202, PT ;  /* 0x000000ca0200720c */ /* 0x040fe20003f44070 */
[----:B------:R-:W-:Y:S01]  /*18050*/  @!P4 IMAD.IADD R213, R213, 0x1, -R2 ;  /* 0x00000001d5d5c824 */ /* 0x000fe200078e0a02 */
[----:B------:R-:W-:Y:S01]  /*18060*/  ISETP.GE.AND P3, PT, R247, RZ, PT ;  /* 0x000000fff700720c */ /* 0x000fe20003f66270 */
[----:B------:R-:W-:Y:S01]  /*18070*/  VIADD R247, R3, 0x3f ;  /* 0x0000003f03f77836 */ /* 0x000fe20000000000 */
[C---:B------:R-:W-:Y:S01]  /*18080*/  ISETP.GT.U32.AND P4, PT, R2.reuse, R209, PT ;  /* 0x000000d10200720c */ /* 0x040fe20003f84070 */
[----:B------:R-:W-:Y:S01]  /*18090*/  @!P6 IMAD.MOV R198, RZ, RZ, -R198 ;  /* 0x000000ffffc6e224 */ /* 0x000fe200078e0ac6 */
[----:B------:R-:W-:Y:S01]  /*180a0*/  ISETP.GT.U32.AND P6, PT, R2, R213, PT ;  /* 0x000000d50200720c */ /* 0x000fe20003fc4070 */
[----:B------:R-:W-:Y:S01]  /*180b0*/  @!P5 IMAD.IADD R217, R217, 0x1, -R2 ;  /* 0x00000001d9d9d824 */ /* 0x000fe200078e0a02 */
[----:B------:R-:W-:Y:S01]  /*180c0*/  IABS R226, R247 ;  /* 0x000000f700e27213 */ /* 0x000fe20000000000 */
[----:B------:R-:W-:-:S02]  /*180d0*/  VIADD R215, R3, 0x38 ;  /* 0x0000003803d77836 */ /* 0x000fc40000000000 */
[--C-:B------:R-:W-:Y:S01]  /*180e0*/  @!P1 IMAD.IADD R221, R221, 0x1, -R2.reuse ;  /* 0x00000001dddd9824 */ /* 0x100fe200078e0a02 */
[----:B------:R-:W-:Y:S01]  /*180f0*/  ISETP.GT.U32.AND P1, PT, R2, R217, PT ;  /* 0x000000d90200720c */ /* 0x000fe20003f24070 */
[----:B------:R-:W-:Y:S01]  /*18100*/  @!P2 IMAD.IADD R202, R202, 0x1, -R2 ;  /* 0x00000001cacaa824 */ /* 0x000fe200078e0a02 */
[----:B------:R-:W-:Y:S01]  /*18110*/  ISETP.GE.AND P2, PT, R246, RZ, PT ;  /* 0x000000fff600720c */ /* 0x000fe20003f46270 */
[----:B------:R-:W-:-:S04]  /*18120*/  IMAD.HI.U32 R14, R4, R226, RZ ;  /* 0x000000e2040e7227 */ /* 0x000fc800078e00ff */
[----:B------:R-:W-:Y:S02]  /*18130*/  VIADD R246, R3, 0x3e ;  /* 0x0000003e03f67836 */ /* 0x000fe40000000000 */
[----:B------:R-:W-:Y:S02]  /*18140*/  IMAD.MOV R14, RZ, RZ, -R14 ;  /* 0x000000ffff0e7224 */ /* 0x000fe400078e0a0e */
[----:B------:R-:W-:Y:S01]  /*18150*/  @!P6 IMAD.IADD R213, R213, 0x1, -R2 ;  /* 0x00000001d5d5e824 */ /* 0x000fe200078e0a02 */
[----:B------:R-:W-:Y:S01]  /*18160*/  IABS R234, R246 ;  /* 0x000000f600ea7213 */ /* 0x000fe20000000000 */
[----:B------:R-:W-:Y:S01]  /*18170*/  IMAD R226, R2, R14, R226 ;  /* 0x0000000e02e27224 */ /* 0x000fe200078e02e2 */
[----:B------:R-:W-:Y:S01]  /*18180*/  ISETP.GE.AND P6, PT, R247, RZ, PT ;  /* 0x000000fff700720c */ /* 0x000fe20003fc6270 */
[----:B------:R-:W-:Y:S01]  /*18190*/  VIADD R247, R3, 0x3d ;  /* 0x0000003d03f77836 */ /* 0x000fe20000000000 */
[----:B------:R-:W-:Y:S01]  /*181a0*/  ISETP.GE.AND P5, PT, R246, RZ, PT ;  /* 0x000000fff600720c */ /* 0x000fe20003fa6270 */
[----:B------:R-:W-:Y:S01]  /*181b0*/  @!P3 IMAD.MOV R213, RZ, RZ, -R213 ;  /* 0x000000ffffd5b224 */ /* 0x000fe200078e0ad5 */
[----:B------:R-:W-:Y:S01]  /*181c0*/  ISETP.GT.U32.AND P3, PT, R2, R221, PT ;  /* 0x000000dd0200720c */ /* 0x000fe20003f64070 */
[----:B------:R-:W-:Y:S01]  /*181d0*/  IMAD.HI.U32 R7, R4, R234, RZ ;  /* 0x000000ea04077227 */ /* 0x000fe200078e00ff */
[----:B------:R-:W-:-:S03]  /*181e0*/  IABS R242, R247 ;  /* 0x000000f700f27213 */ /* 0x000fc60000000000 */
[----:B------:R-:W-:Y:S01]  /*181f0*/  @!P1 IMAD.IADD R217, R217, 0x1, -R2 ;  /* 0x00000001d9d99824 */ /* 0x000fe200078e0a02 */
[----:B------:R-:W-:Y:S01]  /*18200*/  ISETP.GT.U32.AND P1, PT, R2, R226, PT ;  /* 0x000000e20200720c */ /* 0x000fe20003f24070 */
[----:B------:R-:W-:Y:S01]  /*18210*/  @!P0 IMAD.MOV R202, RZ, RZ, -R202 ;  /* 0x000000ffffca8224 */ /* 0x000fe200078e0aca */
[----:B------:R-:W-:Y:S01]  /*18220*/  ISETP.GE.AND P0, PT, R230, RZ, PT ;  /* 0x000000ffe600720c */ /* 0x000fe20003f06270 */
[----:B------:R-:W-:Y:S02]  /*18230*/  IMAD.MOV R7, RZ, RZ, -R7 ;  /* 0x000000ffff077224 */ /* 0x000fe400078e0a07 */
[----:B------:R-:W-:-:S04]  /*18240*/  IMAD.HI.U32 R18, R4, R242, RZ ;  /* 0x000000f204127227 */ /* 0x000fc800078e00ff */
[C---:B------:R-:W-:Y:S02]  /*18250*/  IMAD R234, R2.reuse, R7, R234 ;  /* 0x0000000702ea7224 */ /* 0x040fe400078e02ea */
[----:B------:R-:W-:Y:S02]  /*18260*/  IMAD.MOV R18, RZ, RZ, -R18 ;  /* 0x000000ffff127224 */ /* 0x000fe400078e0a12 */
[----:B------:R-:W-:Y:S01]  /*18270*/  @!P3 IMAD.IADD R221, R221, 0x1, -R2 ;  /* 0x00000001ddddb824 */ /* 0x000fe200078e0a02 */
[C---:B------:R-:W-:Y:S01]  /*18280*/  ISETP.GT.U32.AND P3, PT, R2.reuse, R234, PT ;  /* 0x000000ea0200720c */ /* 0x040fe20003f64070 */
[----:B------:R-:W-:Y:S02]  /*18290*/  VIADD R246, R3, 0x3a ;  /* 0x0000003a03f67836 */ /* 0x000fe40000000000 */
[----:B------:R-:W-:Y:S02]  /*182a0*/  IMAD R242, R2, R18, R242 ;  /* 0x0000001202f27224 */ /* 0x000fe400078e02f2 */
[--C-:B------:R-:W-:Y:S01]  /*182b0*/  @!P1 IMAD.IADD R226, R226, 0x1, -R2.reuse ;  /* 0x00000001e2e29824 */ /* 0x100fe200078e0a02 */
[----:B------:R-:W-:Y:S01]  /*182c0*/  IABS R22, R246 ;  /* 0x000000f600167213 */ /* 0x000fe20000000000 */
[----:B------:R-:W-:Y:S01]  /*182d0*/  @!P0 IMAD.MOV R217, RZ, RZ, -R217 ;  /* 0x000000ffffd98224 */ /* 0x000fe200078e0ad9 */
[C---:B------:R-:W-:Y:S01]  /*182e0*/  ISETP.GT.U32.AND P1, PT, R2.reuse, R242, PT ;  /* 0x000000f20200720c */ /* 0x040fe20003f24070 */
        /* <DEDUP_REMOVED lines=17> */
[----:B------:R-:W-:Y:S02]  /*18400*/  IMAD R22, R2, R26, R22 ;  /* 0x0000001a02167224 */ /* 0x000fe400078e0216 */
[----:B------:R-:W-:Y:S01]  /*18410*/  @!P0 IMAD.IADD R226, R226, 0x1, -R2 ;  /* 0x00000001e2e28824 */ /* 0x000fe200078e0a02 */
[----:B------:R-:W-:Y:S01]  /*18420*/  ISETP.GT.U32.AND P1, PT, R2, R242, PT ;  /* 0x000000f20200720c */ /* 0x000fe20003f24070 */
[----:B------:R-:W-:-:S04]  /*18430*/  IMAD.HI.U32 R38, R4, R7, RZ ;  /* 0x0000000704267227 */ /* 0x000fc800078e00ff */
[----:B------:R-:W-:Y:S02]  /*18440*/  IMAD.MOV R34, RZ, RZ, -R34 ;  /* 0x000000ffff227224 */ /* 0x000fe400078e0a22 */
[----:B------:R-:W-:Y:S01]  /*18450*/  @!P6 IMAD.MOV R226, RZ, RZ, -R226 ;  /* 0x000000ffffe2e224 */ /* 0x000fe200078e0ae2 */
[----:B------:R-:W-:Y:S01]  /*18460*/  ISETP.GT.U32.AND P6, PT, R2, R22, PT ;  /* 0x000000160200720c */ /* 0x000fe20003fc4070 */
[----:B------:R-:W-:Y:S02]  /*18470*/  IMAD.MOV R38, RZ, RZ, -R38 ;  /* 0x000000ffff267224 */ /* 0x000fe400078e0a26 */
[----:B------:R-:W-:-:S04]  /*18480*/  IMAD.HI.U32 R18, R4, R30, RZ ;  /* 0x0000001e04127227 */ /* 0x000fc800078e00ff */
[C---:B------:R-:W-:Y:S02]  /*18490*/  IMAD R14, R2.reuse, R34, R14 ;  /* 0x00000022020e7224 */ /* 0x040fe400078e020e */
[----:B------:R-:W-:Y:S01]  /*184a0*/  IMAD R7, R2, R38, R7 ;  /* 0x0000002602077224 */ /* 0x000fe200078e0207 */
[----:B------:R-:W-:Y:S01]  /*184b0*/  IABS R38, R215 ;  /* 0x000000d700267213 */ /* 0x000fe20000000000 */
[----:B------:R-:W-:Y:S02]  /*184c0*/  IMAD.MOV R18, RZ, RZ, -R18 ;  /* 0x000000ffff127224 */ /* 0x000fe400078e0a12 */
[----:B------:R-:W-:Y:S01]  /*184d0*/  @!P4 IMAD.MOV R221, RZ, RZ, -R221 ;  /* 0x000000ffffddc224 */ /* 0x000fe200078e0add */
[----:B------:R-:W-:Y:S01]  /*184e0*/  ISETP.GE.AND P4, PT, R230, RZ, PT ;  /* 0x000000ffe600720c */ /* 0x000fe20003f86270 */
[----:B------:R-:W-:Y:S01]  /*184f0*/  @!P3 IMAD.IADD R234, R234, 0x1, -R2 ;  /* 0x00000001eaeab824 */ /* 0x000fe200078e0a02 */
[C---:B------:R-:W-:Y:S01]  /*18500*/  ISETP.GT.U32.AND P3, PT, R2.reuse, R14, PT ;  /* 0x0000000e0200720c */ /* 0x040fe20003f64070 */
[C---:B------:R-:W-:Y:S01]  /*18510*/  IMAD R30, R2.reuse, R18, R30 ;  /* 0x00000012021e7224 */ /* 0x040fe200078e021e */
[----:B------:R-:W-:Y:S01]  /*18520*/  ISETP.GT.U32.AND P0, PT, R2, R7, PT ;  /* 0x000000070200720c */ /* 0x000fe20003f04070 */
[----:B------:R-:W-:-:S02]  /*18530*/  VIADD R230, R3, 0x37 ;  /* 0x0000003703e67836 */ /* 0x000fc40000000000 */
[----:B------:R-:W-:-:S03]  /*18540*/  IMAD.HI.U32 R18, R4, R38, RZ ;  /* 0x0000002604127227 */ /* 0x000fc600078e00ff */
[----:B------:R-:W-:Y:S01]  /*18550*/  IABS R45, R230 ;  /* 0x000000e6002d7213 */ /* 0x000fe20000000000 */
[--C-:B------:R-:W-:Y:S01]  /*18560*/  @!P1 IMAD.IADD R242, R242, 0x1, -R2.reuse ;  /* 0x00000001f2f29824 */ /* 0x100fe200078e0a02 */
[----:B------:R-:W-:Y:S01]  /*18570*/  ISETP.GT.U32.AND P1, PT, R2, R30, PT ;  /* 0x0000001e0200720c */ /* 0x000fe20003f24070 */
[----:B------:R-:W-:Y:S02]  /*18580*/  @!P6 IMAD.IADD R22, R22, 0x1, -R2 ;  /* 0x000000011616e824 */ /* 0x000fe400078e0a02 */
[----:B------:R-:W-:Y:S02]  /*18590*/  IMAD.MOV R18, RZ, RZ, -R18 ;  /* 0x000000ffff127224 */ /* 0x000fe400078e0a12 */
[----:B------:R-:W-:Y:S01]  /*185a0*/  @!P2 IMAD.MOV R242, RZ, RZ, -R242 ;  /* 0x000000fffff2a224 */ /* 0x000fe200078e0af2 */
[C---:B------:R-:W-:Y:S01]  /*185b0*/  ISETP.GT.U32.AND P2, PT, R2.reuse, R22, PT ;  /* 0x000000160200720c */ /* 0x040fe20003f44070 */
[----:B------:R-:W-:Y:S02]  /*185c0*/  IMAD R38, R2, R18, R38 ;  /* 0x0000001202267224 */ /* 0x000fe400078e0226 */
        /* <DEDUP_REMOVED lines=13> */
[----:B------:R-:W-:Y:S01]  /*186a0*/  ISETP.GT.U32.AND P3, PT, R2, R7, PT ;  /* 0x000000070200720c */ /* 0x000fe20003f64070 */
[--C-:B------:R-:W-:Y:S01]  /*186b0*/  @!P1 IMAD.IADD R30, R30, 0x1, -R2.reuse ;  /* 0x000000011e1e9824 */ /* 0x100fe200078e0a02 */
[----:B------:R-:W-:Y:S01]  /*186c0*/  IABS R53, R238 ;  /* 0x000000ee00357213 */ /* 0x000fe20000000000 */
[----:B------:R-:W-:Y:S01]  /*186d0*/  @!P6 IMAD.IADD R14, R14, 0x1, -R2 ;  /* 0x000000010e0ee824 */ /* 0x000fe200078e0a02 */
[----:B------:R-:W-:Y:S01]  /*186e0*/  ISETP.GT.U32.AND P6, PT, R2, R38, PT ;  /* 0x000000260200720c */ /* 0x000fe20003fc4070 */
[----:B------:R-:W-:Y:S01]  /*186f0*/  IMAD.HI.U32 R49, R4, R105, RZ ;  /* 0x0000006904317227 */ /* 0x000fe200078e00ff */
[----:B------:R-:W-:-:S02]  /*18700*/  IABS R61, R246 ;  /* 0x000000f6003d7213 */ /* 0x000fc40000000000 */
[----:B------:R-:W-:Y:S01]  /*18710*/  ISETP.GT.U32.AND P1, PT, R2, R30, PT ;  /* 0x0000001e0200720c */ /* 0x000fe20003f24070 */
[----:B------:R-:W-:Y:S02]  /*18720*/  @!P2 IMAD.IADD R45, R45, 0x1, -R2 ;  /* 0x000000012d2da824 */ /* 0x000fe400078e0a02 */
[----:B------:R-:W-:-:S03]  /*18730*/  IMAD.HI.U32 R18, R4, R53, RZ ;  /* 0x0000003504127227 */ /* 0x000fc600078e00ff */
[----:B------:R-:W-:Y:S01]  /*18740*/  ISETP.GT.U32.AND P2, PT, R2, R45, PT ;  /* 0x0000002d0200720c */ /* 0x000fe20003f44070 */
[----:B------:R-:W-:Y:S02]  /*18750*/  IMAD.MOV R18, RZ, RZ, -R18 ;  /* 0x000000ffff127224 */ /* 0x000fe400078e0a12 */
[----:B------:R-:W-:-:S04]  /*18760*/  IMAD.HI.U32 R26, R4, R61, RZ ;  /* 0x0000003d041a7227 */ /* 0x000fc800078e00ff */
        /* <DEDUP_REMOVED lines=13> */
[----:B------:R-:W-:Y:S01]  /*18840*/  @!P2 IMAD.IADD R45, R45, 0x1, -R2 ;  /* 0x000000012d2da824 */ /* 0x000fe200078e0a02 */
        /* <DEDUP_REMOVED lines=39> */
[C---:B------:R-:W-:Y:S02]  /*18ac0*/  IMAD R84, R2.reuse, R18, R84 ;  /* 0x0000001202547224 */ /* 0x040fe400078e0254 */
[----:B------:R-:W-:Y:S02]  /*18ad0*/  VIADD R247, R3, 0x2e ;  /* 0x0000002e03f77836 */ /* 0x000fe40000000000 */
[----:B------:R-:W-:Y:S01]  /*18ae0*/  @!P0 IMAD.MOV R53, RZ, RZ, -R53 ;  /* 0x000000ffff358224 */ /* 0x000fe200078e0a35 */
[----:B------:R-:W-:Y:S01]  /*18af0*/  ISETP.GT.U32.AND P0, PT, R2, R76, PT ;  /* 0x0000004c0200720c */ /* 0x000fe20003f04070 */
[----:B------:R-:W-:Y:S01]  /*18b00*/  IMAD.HI.U32 R34, R4, R98, RZ ;  /* 0x0000006204227227 */ /* 0x000fe200078e00ff */
[----:B------:R-:W-:-:S03]  /*18b10*/  IABS R111, R247 ;  /* 0x000000f7006f7213 */ /* 0x000fc60000000000 */
[C---:B------:R-:W-:Y:S02]  /*18b20*/  IMAD R91, R2.reuse, R26, R91 ;  /* 0x0000001a025b7224 */ /* 0x040fe400078e025b */
[----:B------:R-:W-:Y:S01]  /*18b30*/  @!P3 IMAD.MOV R61, RZ, RZ, -R61 ;  /* 0x000000ffff3db224 */ /* 0x000fe200078e0a3d */
[C---:B------:R-:W-:Y:S01]  /*18b40*/  ISETP.GT.U32.AND P3, PT, R2.reuse, R84, PT ;  /* 0x000000540200720c */ /* 0x040fe20003f64070 */
[----:B------:R-:W-:Y:S02]  /*18b50*/  IMAD.MOV R34, RZ, RZ, -R34 ;  /* 0x000000ffff227224 */ /* 0x000fe400078e0a22 */
[----:B------:R-:W-:Y:S01]  /*18b60*/  @!P2 IMAD.IADD R69, R69, 0x1, -R2 ;  /* 0x000000014545a824 */ /* 0x000fe200078e0a02 */
[----:B------:R-:W-:Y:S01]  /*18b70*/  ISETP.GT.U32.AND P2, PT, R2, R91, PT ;  /* 0x0000005b0200720c */ /* 0x000fe20003f44070 */
[----:B------:R-:W-:Y:S02]  /*18b80*/  IMAD.MOV R49, RZ, RZ, -R49 ;  /* 0x000000ffff317224 */ /* 0x000fe400078e0a31 */
[----:B------:R-:W-:-:S04]  /*18b90*/  IMAD.HI.U32 R18, R4, R111, RZ ;  /* 0x0000006f04127227 */ /* 0x000fc800078e00ff */
[C---:B------:R-:W-:Y:S02]  /*18ba0*/  IMAD R98, R2.reuse, R34, R98 ;  /* 0x0000002202627224 */ /* 0x040fe400078e0262 */
[----:B------:R-:W-:Y:S02]  /*18bb0*/  IMAD R105, R2, R49, R105 ;  /* 0x0000003102697224 */ /* 0x000fe400078e0269 */
[----:B------:R-:W-:Y:S02]  /*18bc0*/  IMAD.MOV R18, RZ, RZ, -R18 ;  /* 0x000000ffff127224 */ /* 0x000fe400078e0a12 */
[--C-:B------:R-:W-:Y:S01]  /*18bd0*/  @!P0 IMAD.IADD R76, R76, 0x1, -R2.reuse ;  /* 0x000000014c4c8824 */ /* 0x100fe200078e0a02 */
[----:B------:R-:W-:Y:S01]  /*18be0*/  ISETP.GT.U32.AND P0, PT, R2, R98, PT ;  /* 0x000000620200720c */ /* 0x000fe20003f04070 */
[----:B------:R-:W-:Y:S01]  /*18bf0*/  @!P3 IMAD.IADD R84, R84, 0x1, -R2 ;  /* 0x000000015454b824 */ /* 0x000fe200078e0a02 */
[C---:B------:R-:W-:Y:S01]  /*18c00*/  ISETP.GT.U32.AND P3, PT, R2.reuse, R105, PT ;  /* 0x000000690200720c */ /* 0x040fe20003f64070 */
[----:B------:R-:W-:-:S02]  /*18c10*/  IMAD R111, R2, R18, R111 ;  /* 0x00000012026f7224 */ /* 0x000fc400078e026f */
[----:B------:R-:W-:Y:S02]  /*18c20*/  @!P2 IMAD.IADD R91, R91, 0x1, -R2 ;  /* 0x000000015b5ba824 */ /* 0x000fe400078e0a02 */
[----:B------:R-:W-:Y:S01]  /*18c30*/  VIADD R230, R3, 0x2b ;  /* 0x0000002b03e67836 */ /* 0x000fe20000000000 */
[----:B------:R-:W-:Y:S01]  /*18c40*/  ISETP.GT.U32.AND P2, PT, R2, R111, PT ;  /* 0x0000006f0200720c */ /* 0x000fe20003f44070 */
[----:B------:R-:W-:-:S03]  /*18c50*/  IMAD.HI.U32 R26, R4, R117, RZ ;  /* 0x00000075041a7227 */ /* 0x000fc600078e00ff */
[----:B------:R-:W-:Y:S01]  /*18c60*/  IABS R128, R230 ;  /* 0x000000e600807213 */ /* 0x000fe20000000000 */
[--C-:B------:R-:W-:Y:S01]  /*18c70*/  @!P0 IMAD.IADD R98, R98, 0x1, -R2.reuse ;  /* 0x0000000162628824 */ /* 0x100fe200078e0a02 */
[C---:B------:R-:W-:Y:S01]  /*18c80*/  ISETP.GT.U32.AND P0, PT, R2.reuse, R84, PT ;  /* 0x000000540200720c */ /* 0x040fe20003f04070 */
[----:B------:R-:W-:Y:S02]  /*18c90*/  @!P3 IMAD.IADD R105, R105, 0x1, -R2 ;  /* 0x000000016969b824 */ /* 0x000fe400078e0a02 */
[----:B------:R-:W-:Y:S01]  /*18ca0*/  VIADD R215, R3, 0x2c ;  /* 0x0000002c03d77836 */ /* 0x000fe20000000000 */
[C---:B------:R-:W-:Y:S01]  /*18cb0*/  ISETP.GT.U32.AND P3, PT, R2.reuse, R98, PT ;  /* 0x000000620200720c */ /* 0x040fe20003f64070 */
[----:B------:R-:W-:Y:S02]  /*18cc0*/  IMAD.MOV R34, RZ, RZ, -R26 ;  /* 0x000000ffff227224 */ /* 0x000fe400078e0a1a */
[----:B------:R-:W-:Y:S01]  /*18cd0*/  @!P2 IMAD.IADD R111, R111, 0x1, -R2 ;  /* 0x000000016f6fa824 */ /* 0x000fe200078e0a02 */
[----:B------:R-:W-:Y:S01]  /*18ce0*/  ISETP.GT.U32.AND P2, PT, R2, R105, PT ;  /* 0x000000690200720c */ /* 0x000fe20003f44070 */
[----:B------:R-:W-:Y:S01]  /*18cf0*/  IMAD.HI.U32 R18, R4, R128, RZ ;  /* 0x0000008004127227 */ /* 0x000fe200078e00ff */
[----:B------:R-:W-:-:S03]  /*18d00*/  IABS R123, R215 ;  /* 0x000000d7007b7213 */ /* 0x000fc60000000000 */
[C---:B------:R-:W-:Y:S02]  /*18d10*/  IMAD R117, R2.reuse, R34, R117 ;  /* 0x0000002202757224 */ /* 0x040fe400078e0275 */
[----:B------:R-:W-:Y:S02]  /*18d20*/  IMAD.MOV R18, RZ, RZ, -R18 ;  /* 0x000000ffff127224 */ /* 0x000fe400078e0a12 */
[----:B------:R-:W-:Y:S01]  /*18d30*/  @!P4 IMAD.MOV R69, RZ, RZ, -R69 ;  /* 0x000000ffff45c224 */ /* 0x000fe200078e0a45 */
[----:B------:R-:W-:Y:S01]  /*18d40*/  ISETP.GT.U32.AND P4, PT, R2, R91, PT ;  /* 0x0000005b0200720c */ /* 0x000fe20003f84070 */
[----:B------:R-:W-:Y:S02]  /*18d50*/  VIADD R238, R3, 0x2a ;  /* 0x0000002a03ee7836 */ /* 0x000fe40000000000 */
[----:B------:R-:W-:Y:S01]  /*18d60*/  @!P0 IMAD.IADD R84, R84, 0x1, -R2 ;  /* 0x0000000154548824 */ /* 0x000fe200078e0a02 */
[----:B------:R-:W-:Y:S01]  /*18d70*/  ISETP.GT.U32.AND P0, PT, R2, R117, PT ;  /* 0x000000750200720c */ /* 0x000fe20003f04070 */
[----:B------:R-:W-:Y:S01]  /*18d80*/  IMAD.HI.U32 R49, R4, R123, RZ ;  /* 0x0000007b04317227 */ /* 0x000fe200078e00ff */
[----:B------:R-:W-:-:S03]  /*18d90*/  IABS R134, R238 ;  /* 0x000000ee00867213 */ /* 0x000fc60000000000 */
[----:B------:R-:W-:Y:S02]  /*18da0*/  IMAD R128, R2, R18, R128 ;  /* 0x0000001202807224 */ /* 0x000fe400078e0280 */
[----:B------:R-:W-:Y:S01]  /*18db0*/  @!P6 IMAD.MOV R45, RZ, RZ, -R45 ;  /* 0x000000ffff2de224 */ /* 0x000fe200078e0a2d */
[----:B------:R-:W-:Y:S01]  /*18dc0*/  ISETP.GE.AND P6, PT, R246, RZ, PT ;  /* 0x000000fff600720c */ /* 0x000fe20003fc6270 */
[----:B------:R-:W-:Y:S02]  /*18dd0*/  IMAD.MOV R26, RZ, RZ, -R49 ;  /* 0x000000ffff1a7224 */ /* 0x000fe400078e0a31 */
[----:B------:R-:W-:Y:S02]  /*18de0*/  VIADD R246, R3, 0x29 ;  /* 0x0000002903f67836 */ /* 0x000fe40000000000 */
[----:B------:R-:W-:Y:S01]  /*18df0*/  @!P2 IMAD.IADD R105, R105, 0x1, -R2 ;  /* 0x000000016969a824 */ /* 0x000fe200078e0a02 */
[C---:B------:R-:W-:Y:S01]  /*18e00*/  ISETP.GT.U32.AND P2, PT, R2.reuse, R128, PT ;  /* 0x000000800200720c */ /* 0x040fe20003f44070 */
[C---:B------:R-:W-:Y:S01]  /*18e10*/  IMAD R123, R2.reuse, R26, R123 ;  /* 0x0000001a027b7224 */ /* 0x040fe200078e027b */
[----:B------:R-:W-:Y:S01]  /*18e20*/  IABS R140, R246 ;  /* 0x000000f6008c7213 */ /* 0x000fe20000000000 */
[----:B------:R-:W-:Y:S01]  /*18e30*/  @!P5 IMAD.MOV R76, RZ, RZ, -R76 ;  /* 0x000000ffff4cd224 */ /* 0x000fe200078e0a4c */
[----:B------:R-:W-:Y:S01]  /*18e40*/  ISETP.GT.U32.AND P5, PT, R2, R111, PT ;  /* 0x0000006f0200720c */ /* 0x000fe20003fa4070 */
[----:B------:R-:W-:-:S04]  /*18e50*/  IMAD.HI.U32 R18, R4, R134, RZ ;  /* 0x0000008604127227 */ /* 0x000fc800078e00ff */
[--C-:B------:R-:W-:Y:S01]  /*18e60*/  @!P4 IMAD.IADD R91, R91, 0x1, -R2.reuse ;  /* 0x000000015b5bc824 */ /* 0x100fe200078e0a02 */
[----:B------:R-:W-:Y:S01]  /*18e70*/  ISETP.GT.U32.AND P4, PT, R2, R123, PT ;  /* 0x0000007b0200720c */ /* 0x000fe20003f84070 */
[----:B------:R-:W-:Y:S01]  /*18e80*/  @!P0 IMAD.IADD R117, R117, 0x1, -R2 ;  /* 0x0000000175758824 */ /* 0x000fe200078e0a02 */
[----:B------:R-:W-:Y:S01]  /*18e90*/  ISETP.GE.AND P0, PT, R247, RZ, PT ;  /* 0x000000fff700720c */ /* 0x000fe20003f06270 */
[----:B------:R-:W-:Y:S02]  /*18ea0*/  IMAD.MOV R18, RZ, RZ, -R18 ;  /* 0x000000ffff127224 */ /* 0x000fe400078e0a12 */
[----:B------:R-:W-:Y:S01]  /*18eb0*/  @!P3 IMAD.IADD R98, R98, 0x1, -R2 ;  /* 0x000000016262b824 */ /* 0x000fe200078e0a02 */
[----:B------:R-:W-:Y:S01]  /*18ec0*/  ISETP.GE.AND P3, PT, R188, RZ, PT ;  /* 0x000000ffbc00720c */ /* 0x000fe20003f66270 */
[----:B------:R-:W-:-:S04]  /*18ed0*/  IMAD.HI.U32 R26, R4, R140, RZ ;  /* 0x0000008c041a7227 */ /* 0x000fc800078e00ff */
[----:B------:R-:W-:Y:S02]  /*18ee0*/  IMAD R134, R2, R18, R134 ;  /* 0x0000001202867224 */ /* 0x000fe400078e0286 */
[----:B------:R-:W-:Y:S02]  /*18ef0*/  IMAD.MOV R26, RZ, RZ, -R26 ;  /* 0x000000ffff1a7224 */ /* 0x000fe400078e0a1a */
[----:B------:R-:W-:Y:S01]  /*18f00*/  @!P2 IMAD.IADD R128, R128, 0x1, -R2 ;  /* 0x000000018080a824 */ /* 0x000fe200078e0a02 */
[C---:B------:R-:W-:Y:S01]  /*18f10*/  ISETP.GT.U32.AND P2, PT, R2.reuse, R117, PT ;  /* 0x000000750200720c */ /* 0x040fe20003f44070 */
[----:B------:R-:W-:Y:S01]  /*18f20*/  @!P6 IMAD.MOV R84, RZ, RZ, -R84 ;  /* 0x000000ffff54e224 */ /* 0x000fe200078e0a54 */
[----:B------:R-:W-:Y:S01]  /*18f30*/  ISETP.GT.U32.AND P6, PT, R2, R134, PT ;  /* 0x000000860200720c */ /* 0x000fe20003fc4070 */
[----:B------:R-:W-:Y:S01]  /*18f40*/  @!P5 IMAD.IADD R111, R111, 0x1, -R2 ;  /* 0x000000016f6fd824 */ /* 0x000fe200078e0a02 */
[----:B------:R-:W-:Y:S01]  /*18f50*/  ISETP.GE.AND P5, PT, R196, RZ, PT ;  /* 0x000000ffc400720c */ /* 0x000fe20003fa6270 */
[----:B------:R-:W-:-:S02]  /*18f60*/  IMAD R140, R2, R26, R140 ;  /* 0x0000001a028c7224 */ /* 0x000fc400078e028c */
[----:B------:R-:W-:Y:S02]  /*18f70*/  VIADD R247, R3, 0x28 ;  /* 0x0000002803f77836 */ /* 0x000fe40000000000 */
[----:B------:R-:W-:Y:S01]  /*18f80*/  @!P4 IMAD.IADD R123, R123, 0x1, -R2 ;  /* 0x000000017b7bc824 */ /* 0x000fe200078e0a02 */
[----:B------:R-:W-:Y:S01]  /*18f90*/  ISETP.GE.AND P4, PT, R204, RZ, PT ;  /* 0x000000ffcc00720c */ /* 0x000fe20003f86270 */
[----:B------:R-:W-:Y:S01]  /*18fa0*/  @!P0 IMAD.MOV R111, RZ, RZ, -R111 ;  /* 0x000000ffff6f8224 */ /* 0x000fe200078e0a6f */
[C---:B------:R-:W-:Y:S01]  /*18fb0*/  ISETP.GT.U32.AND P0, PT, R2.reuse, R140, PT ;  /* 0x0000008c0200720c */ /* 0x040fe20003f04070 */
[----:B------:R-:W-:Y:S01]  /*18fc0*/  @!P3 IMAD.MOV R98, RZ, RZ, -R98 ;  /* 0x000000ffff62b224 */ /* 0x000fe200078e0a62 */
[----:B------:R-:W-:Y:S01]  /*18fd0*/  IABS R146, R247 ;  /* 0x000000f700927213 */ /* 0x000fe20000000000 */
[----:B------:R-:W-:Y:S01]  /*18fe0*/  @!P1 IMAD.MOV R91, RZ, RZ, -R91 ;  /* 0x000000ffff5b9224 */ /* 0x000fe200078e0a5b */
[C---:B------:R-:W-:Y:S01]  /*18ff0*/  ISETP.GT.U32.AND P3, PT, R2.reuse, R128, PT ;  /* 0x000000800200720c */ /* 0x040fe20003f64070 */
[----:B------:R-:W-:Y:S01]  /*19000*/  @!P2 IMAD.IADD R117, R117, 0x1, -R2 ;  /* 0x000000017575a824 */ /* 0x000fe200078e0a02 */
[----:B------:R-:W-:Y:S01]  /*19010*/  ISETP.GT.U32.AND P1, PT, R2, R123, PT ;  /* 0x0000007b0200720c */ /* 0x000fe20003f24070 */
[----:B------:R-:W-:Y:S01]  /*19020*/  IMAD.HI.U32 R18, R4, R146, RZ ;  /* 0x0000009204127227 */ /* 0x000fe200078e00ff */
[----:B------:R-:W-:-:S03]  /*19030*/  ISETP.GE.AND P2, PT, R230, RZ, PT ;  /* 0x000000ffe600720c */ /* 0x000fc60003f46270 */
[----:B------:R-:W-:Y:S01]  /*19040*/  @!P6 IMAD.IADD R134, R134, 0x1, -R2 ;  /* 0x000000018686e824 */ /* 0x000fe200078e0a02 */
[----:B------:R-:W-:Y:S01]  /*19050*/  ISETP.GE.AND P6, PT, R247, RZ, PT ;  /* 0x000000fff700720c */ /* 0x000fe20003fc6270 */
[----:B------:R-:W-:Y:S02]  /*19060*/  VIADD R247, R3, 0x27 ;  /* 0x0000002703f77836 */ /* 0x000fe40000000000 */
[----:B------:R-:W-:Y:S02]  /*19070*/  IMAD.MOV R18, RZ, RZ, -R18 ;  /* 0x000000ffff127224 */ /* 0x000fe400078e0a12 */
[----:B------:R-:W-:Y:S01]  /*19080*/  @!P5 IMAD.MOV R105, RZ, RZ, -R105 ;  /* 0x000000ffff69d224 */ /* 0x000fe200078e0a69 */
[----:B------:R-:W-:Y:S01]  /*19090*/  ISETP.GE.AND P5, PT, R215, RZ, PT ;  /* 0x000000ffd700720c */ /* 0x000fe20003fa6270 */
[--C-:B------:R-:W-:Y:S01]  /*190a0*/  @!P0 IMAD.IADD R140, R140, 0x1, -R2.reuse ;  /* 0x000000018c8c8824 */ /* 0x100fe200078e0a02 */
[----:B------:R-:W-:Y:S01]  /*190b0*/  ISETP.GT.U32.AND P0, PT, R2, R134, PT ;  /* 0x000000860200720c */ /* 0x000fe20003f04070 */
[----:B------:R-:W-:Y:S01]  /*190c0*/  @!P3 IMAD.IADD R128, R128, 0x1, -R2 ;  /* 0x000000018080b824 */ /* 0x000fe200078e0a02 */
[----:B------:R-:W-:Y:S01]  /*190d0*/  IABS R151, R247 ;  /* 0x000000f700977213 */ /* 0x000fe20000000000 */
[----:B------:R-:W-:Y:S01]  /*190e0*/  IMAD R146, R2, R18, R146 ;  /* 0x0000001202927224 */ /* 0x000fe200078e0292 */
[----:B------:R-:W-:Y:S01]  /*190f0*/  ISETP.GE.AND P3, PT, R246, RZ, PT ;  /* 0x000000fff600720c */ /* 0x000fe20003f66270 */
[----:B------:R-:W-:Y:S01]  /*19100*/  @!P1 IMAD.IADD R123, R123, 0x1, -R2 ;  /* 0x000000017b7b9824 */ /* 0x000fe200078e0a02 */
[----:B------:R-:W-:Y:S01]  /*19110*/  ISETP.GE.AND P1, PT, R238, RZ, PT ;  /* 0x000000ffee00720c */ /* 0x000fe20003f26270 */
[----:B------:R-:W-:Y:S01]  /*19120*/  @!P2 IMAD.MOV R128, RZ, RZ, -R128 ;  /* 0x000000ffff80a224 */ /* 0x000fe200078e0a80 */
[----:B------:R-:W-:Y:S01]  /*19130*/  ISETP.GT.U32.AND P2, PT, R2, R146, PT ;  /* 0x000000920200720c */ /* 0x000fe20003f44070 */
[----:B------:R-:W-:-:S04]  /*19140*/  IMAD.HI.U32 R18, R4, R151, RZ ;  /* 0x0000009704127227 */ /* 0x000fc800078e00ff */
[----:B------:R-:W-:Y:S02]  /*19150*/  VIADD R246, R3, 0x26 ;  /* 0x0000002603f67836 */ /* 0x000fe40000000000 */
[----:B------:R-:W-:Y:S02]  /*19160*/  IMAD.MOV R18, RZ, RZ, -R18 ;  /* 0x000000ffff127224 */ /* 0x000fe400078e0a12 */
[----:B------:R-:W-:Y:S01]  /*19170*/  @!P4 IMAD.MOV R117, RZ, RZ, -R117 ;  /* 0x000000ffff75c224 */ /* 0x000fe200078e0a75 */
[----:B------:R-:W-:Y:S01]  /*19180*/  ISETP.GE.AND P4, PT, R247, RZ, PT ;  /* 0x000000fff700720c */ /* 0x000fe20003f86270 */
[----:B------:R-:W-:Y:S01]  /*19190*/  @!P5 IMAD.MOV R123, RZ, RZ, -R123 ;  /* 0x000000ffff7bd224 */ /* 0x000fe200078e0a7b */
[----:B------:R-:W-:Y:S01]  /*191a0*/  IABS R157, R246 ;  /* 0x000000f6009d7213 */ /* 0x000fe20000000000 */
[----:B------:R-:W-:Y:S01]  /*191b0*/  @!P0 IMAD.IADD R134, R134, 0x1, -R2 ;  /* 0x0000000186868824 */ /* 0x000fe200078e0a02 */
[C---:B------:R-:W-:Y:S01]  /*191c0*/  ISETP.GT.U32.AND P5, PT, R2.reuse, R140, PT ;  /* 0x0000008c0200720c */ /* 0x040fe20003fa4070 */
[----:B------:R-:W-:Y:S01]  /*191d0*/  IMAD R151, R2, R18, R151 ;  /* 0x0000001202977224 */ /* 0x000fe200078e0297 */
[----:B------:R-:W-:Y:S01]  /*191e0*/  ISETP.GE.AND P0, PT, R246, RZ, PT ;  /* 0x000000fff600720c */ /* 0x000fe20003f06270 */
[----:B------:R-:W-:-:S02]  /*191f0*/  VIADD R247, R3, 0x25 ;  /* 0x0000002503f77836 */ /* 0x000fc40000000000 */
[----:B------:R-:W-:Y:S01]  /*19200*/  @!P1 IMAD.MOV R134, RZ, RZ, -R134 ;  /* 0x000000ffff869224 */ /* 0x000fe200078e0a86 */
[----:B------:R-:W-:Y:S01]  /*19210*/  ISETP.GT.U32.AND P1, PT, R2, R151, PT ;  /* 0x000000970200720c */ /* 0x000fe20003f24070 */
[----:B------:R-:W-:Y:S01]  /*19220*/  IMAD.HI.U32 R34, R4, R157, RZ ;  /* 0x0000009d04227227 */ /* 0x000fe200078e00ff */
[----:B------:R-:W-:-:S03]  /*19230*/  IABS R165, R247 ;  /* 0x000000f700a57213 */ /* 0x000fc60000000000 */
[----:B------:R-:W-:Y:S02]  /*19240*/  @!P2 IMAD.IADD R146, R146, 0x1, -R2 ;  /* 0x000000019292a824 */ /* 0x000fe400078e0a02 */
[----:B------:R-:W-:-:S03]  /*19250*/  IMAD.HI.U32 R18, R4, R173, RZ ;  /* 0x000000ad04127227 */ /* 0x000fc600078e00ff */
[----:B------:R-:W-:Y:S01]  /*19260*/  ISETP.GT.U32.AND P2, PT, R2, R146, PT ;  /* 0x000000920200720c */ /* 0x000fe20003f44070 */
[----:B------:R-:W-:Y:S02]  /*19270*/  IMAD.MOV R34, RZ, RZ, -R34 ;  /* 0x000000ffff227224 */ /* 0x000fe400078e0a22 */
[----:B------:R-:W-:Y:S02]  /*19280*/  IMAD.MOV R18, RZ, RZ, -R18 ;  /* 0x000000ffff127224 */ /* 0x000fe400078e0a12 */
[----:B------:R-:W-:-:S04]  /*19290*/  IMAD.HI.U32 R26, R4, R165, RZ ;  /* 0x000000a5041a7227 */ /* 0x000fc800078e00ff */
[----:B------:R-:W-:Y:S01]  /*192a0*/  @!P5 IMAD.IADD R140, R140, 0x1, -R2 ;  /* 0x000000018c8cd824 */ /* 0x000fe200078e0a02 */
[----:B------:R-:W-:Y:S01]  /*192b0*/  ISETP.GE.AND P5, PT, R247, RZ, PT ;  /* 0x000000fff700720c */ /* 0x000fe20003fa6270 */
[C---:B------:R-:W-:Y:S02]  /*192c0*/  IMAD R157, R2.reuse, R34, R157 ;  /* 0x00000022029d7224 */ /* 0x040fe400078e029d */
[C---:B------:R-:W-:Y:S02]  /*192d0*/  IMAD R173, R2.reuse, R18, R173 ;  /* 0x0000001202ad7224 */ /* 0x040fe400078e02ad */
[----:B------:R-:W-:Y:S02]  /*192e0*/  IMAD.MOV R26, RZ, RZ, -R26 ;  /* 0x000000ffff1a7224 */ /* 0x000fe400078e0a1a */
[----:B------:R-:W-:Y:S01]  /*192f0*/  @!P3 IMAD.MOV R140, RZ, RZ, -R140 ;  /* 0x000000ffff8cb224 */ /* 0x000fe200078e0a8c */
[C---:B------:R-:W-:Y:S01]  /*19300*/  ISETP.GT.U32.AND P3, PT, R2.reuse, R157, PT ;  /* 0x0000009d0200720c */ /* 0x040fe20003f64070 */
[----:B------:R-:W-:Y:S01]  /*19310*/  @!P1 IMAD.IADD R151, R151, 0x1, -R2 ;  /* 0x0000000197979824 */ /* 0x000fe200078e0a02 */
[----:B------:R-:W-:Y:S01]  /*19320*/  ISETP.GT.U32.AND P1, PT, R2, R173, PT ;  /* 0x000000ad0200720c */ /* 0x000fe20003f24070 */
[----:B------:R-:W-:-:S02]  /*19330*/  VIADD R230, R3, 0x22 ;  /* 0x0000002203e67836 */ /* 0x000fc40000000000 */
[----:B------:R-:W-:Y:S02]  /*19340*/  IMAD R165, R2, R26, R165 ;  /* 0x0000001a02a57224 */ /* 0x000fe400078e02a5 */
[----:B------:R-:W-:Y:S01]  /*19350*/  @!P2 IMAD.IADD R146, R146, 0x1, -R2 ;  /* 0x000000019292a824 */ /* 0x000fe200078e0a02 */
[----:B------:R-:W-:Y:S01]  /*19360*/  IABS R188, R230 ;  /* 0x000000e600bc7213 */ /* 0x000fe20000000000 */
[----:B------:R-:W-:Y:S01]  /*19370*/  VIADD R238, R3, 0x21 ;  /* 0x0000002103ee7836 */ /* 0x000fe20000000000 */
[----:B------:R-:W-:Y:S01]  /*19380*/  ISETP.GT.U32.AND P2, PT, R2, R165, PT ;  /* 0x000000a50200720c */ /* 0x000fe20003f44070 */
[----:B------:R-:W-:-:S03]  /*19390*/  IMAD.HI.U32 R18, R4, R180, RZ ;  /* 0x000000b404127227 */ /* 0x000fc600078e00ff */
[----:B------:R-:W-:Y:S01]  /*193a0*/  IABS R196, R238 ;  /* 0x000000ee00c47213 */ /* 0x000fe20000000000 */
[----:B------:R-:W-:-:S04]  /*193b0*/  IMAD.HI.U32 R26, R4, R188, RZ ;  /* 0x000000bc041a7227 */ /* 0x000fc800078e00ff */
[----:B------:R-:W-:Y:S02]  /*193c0*/  IMAD.MOV R34, RZ, RZ, -R18 ;  /* 0x000000ffff227224 */ /* 0x000fe400078e0a12 */
[--C-:B------:R-:W-:Y:S01]  /*193d0*/  @!P3 IMAD.IADD R157, R157, 0x1, -R2.reuse ;  /* 0x000000019d9db824 */ /* 0x100fe200078e0a02 */
[C---:B------:R-:W-:Y:S01]  /*193e0*/  ISETP.GT.U32.AND P3, PT, R2.reuse, R151, PT ;  /* 0x000000970200720c */ /* 0x040fe20003f64070 */
[----:B------:R-:W-:Y:S02]  /*193f0*/  @!P1 IMAD.IADD R173, R173, 0x1, -R2 ;  /* 0x00000001adad9824 */ /* 0x000fe400078e0a02 */
[----:B------:R-:W-:Y:S02]  /*19400*/  IMAD.MOV R18, RZ, RZ, -R26 ;  /* 0x000000ffff127224 */ /* 0x000fe400078e0a1a */
[----:B------:R-:W-:Y:S01]  /*19410*/  @!P2 IMAD.IADD R165, R165, 0x1, -R2 ;  /* 0x00000001a5a5a824 */ /* 0x000fe200078e0a02 */
[C---:B------:R-:W-:Y:S01]  /*19420*/  ISETP.GT.U32.AND P1, PT, R2.reuse, R173, PT ;  /* 0x000000ad0200720c */ /* 0x040fe20003f24070 */
[C---:B------:R-:W-:Y:S01]  /*19430*/  IMAD R188, R2.reuse, R18, R188 ;  /* 0x0000001202bc7224 */ /* 0x040fe200078e02bc */
[----:B------:R-:W-:Y:S01]  /*19440*/  ISETP.GT.U32.AND P2, PT, R2, R157, PT ;  /* 0x0000009d0200720c */ /* 0x000fe20003f44070 */
[----:B------:R-:W-:-:S04]  /*19450*/  IMAD.HI.U32 R18, R4, R196, RZ ;  /* 0x000000c404127227 */ /* 0x000fc800078e00ff */
[----:B------:R-:W-:Y:S01]  /*19460*/  @!P6 IMAD.MOV R146, RZ, RZ, -R146 ;  /* 0x000000ffff92e224 */ /* 0x000fe200078e0a92 */
[C---:B------:R-:W-:Y:S01]  /*19470*/  ISETP.GT.U32.AND P6, PT, R2.reuse, R165, PT ;  /* 0x000000a50200720c */ /* 0x040fe20003fc4070 */
[C---:B------:R-:W-:Y:S02]  /*19480*/  IMAD R180, R2.reuse, R34, R180 ;  /* 0x0000002202b47224 */ /* 0x040fe400078e02b4 */
[----:B------:R-:W-:Y:S02]  /*19490*/  IMAD.MOV R18, RZ, RZ, -R18 ;  /* 0x000000ffff127224 */ /* 0x000fe400078e0a12 */
[----:B------:R-:W-:Y:S01]  /*194a0*/  @!P3 IMAD.IADD R151, R151, 0x1, -R2 ;  /* 0x000000019797b824 */ /* 0x000fe200078e0a02 */
[C---:B------:R-:W-:Y:S01]  /*194b0*/  ISETP.GT.U32.AND P3, PT, R2.reuse, R180, PT ;  /* 0x000000b40200720c */ /* 0x040fe20003f64070 */
[----:B------:R-:W-:Y:S02]  /*194c0*/  IMAD R196, R2, R18, R196 ;  /* 0x0000001202c47224 */ /* 0x000fe400078e02c4 */
[----:B------:R-:W-:-:S02]  /*194d0*/  VIADD R247, R3, 0x20 ;  /* 0x0000002003f77836 */ /* 0x000fc40000000000 */
[--C-:B------:R-:W-:Y:S01]  /*194e0*/  @!P1 IMAD.IADD R173, R173, 0x1, -R2.reuse ;  /* 0x00000001adad9824 */ /* 0x100fe200078e0a02 */
[C---:B------:R-:W-:Y:S01]  /*194f0*/  ISETP.GT.U32.AND P1, PT, R2.reuse, R196, PT ;  /* 0x000000c40200720c */ /* 0x040fe20003f24070 */
[--C-:B------:R-:W-:Y:S01]  /*19500*/  @!P2 IMAD.IADD R157, R157, 0x1, -R2.reuse ;  /* 0x000000019d9da824 */ /* 0x100fe200078e0a02 */
[----:B------:R-:W-:Y:S01]  /*19510*/  IABS R204, R247 ;  /* 0x000000f700cc7213 */ /* 0x000fe20000000000 */
[----:B------:R-:W-:Y:S01]  /*19520*/  @!P6 IMAD.IADD R165, R165, 0x1, -R2 ;  /* 0x00000001a5a5e824 */ /* 0x000fe200078e0a02 */
[----:B------:R-:W-:Y:S01]  /*19530*/  ISETP.GT.U32.AND P2, PT, R2, R188, PT ;  /* 0x000000bc0200720c */ /* 0x000fe20003f44070 */
[----:B------:R-:W-:Y:S01]  /*19540*/  VIADD R215, R3, 0x1f ;  /* 0x0000001f03d77836 */ /* 0x000fe20000000000 */
[----:B------:R-:W-:Y:S01]  /*19550*/  ISETP.GE.AND P6, PT, R108, RZ, PT ;  /* 0x000000ff6c00720c */ /* 0x000fe20003fc6270 */
[----:B------:R-:W-:-:S03]  /*19560*/  IMAD.HI.U32 R18, R4, R204, RZ ;  /* 0x000000cc04127227 */ /* 0x000fc600078e00ff */
[----:B------:R-:W-:Y:S01]  /*19570*/  IABS R211, R215 ;  /* 0x000000d700d37213 */ /* 0x000fe20000000000 */
[----:B------:R-:W-:Y:S01]  /*19580*/  @!P3 IMAD.IADD R180, R180, 0x1, -R2 ;  /* 0x00000001b4b4b824 */ /* 0x000fe200078e0a02 */
[----:B------:R-:W-:Y:S01]  /*19590*/  ISETP.GE.AND P3, PT, R143, RZ, PT ;  /* 0x000000ff8f00720c */ /* 0x000fe20003f66270 */
[----:B------:R-:W-:Y:S02]  /*195a0*/  IMAD.MOV R18, RZ, RZ, -R18 ;  /* 0x000000ffff127224 */ /* 0x000fe400078e0a12 */
[--C-:B------:R-:W-:Y:S01]  /*195b0*/  @!P1 IMAD.IADD R196, R196, 0x1, -R2.reuse ;  /* 0x00000001c4c49824 */ /* 0x100fe200078e0a02 */
[----:B------:R-:W-:Y:S01]  /*195c0*/  ISETP.GT.U32.AND P1, PT, R2, R180, PT ;  /* 0x000000b40200720c */ /* 0x000fe20003f24070 */
[----:B------:R-:W-:Y:S01]  /*195d0*/  @!P2 IMAD.IADD R188, R188, 0x1, -R2 ;  /* 0x00000001bcbca824 */ /* 0x000fe200078e0a02 */
[----:B------:R-:W-:Y:S01]  /*195e0*/  ISETP.GE.AND P2, PT, R230, RZ, PT ;  /* 0x000000ffe600720c */ /* 0x000fe20003f46270 */
[C---:B------:R-:W-:Y:S02]  /*195f0*/  IMAD R204, R2.reuse, R18, R204 ;  /* 0x0000001202cc7224 */ /* 0x040fe400078e02cc */
[----:B------:R-:W-:Y:S01]  /*19600*/  @!P4 IMAD.MOV R151, RZ, RZ, -R151 ;  /* 0x000000ffff97c224 */ /* 0x000fe200078e0a97 */
[C---:B------:R-:W-:Y:S01]  /*19610*/  ISETP.GT.U32.AND P4, PT, R2.reuse, R188, PT ;  /* 0x000000bc0200720c */ /* 0x040fe20003f84070 */
[----:B------:R-:W-:Y:S01]  /*19620*/  @!P6 IMAD.MOV R173, RZ, RZ, -R173 ;  /* 0x000000ffffade224 */ /* 0x000fe200078e0aad */
[----:B------:R-:W-:Y:S01]  /*19630*/  ISETP.GT.U32.AND P6, PT, R2, R204, PT ;  /* 0x000000cc0200720c */ /* 0x000fe20003fc4070 */
[----:B------:R-:W-:-:S04]  /*19640*/  IMAD.HI.U32 R18, R4, R211, RZ ;  /* 0x000000d304127227 */ /* 0x000fc800078e00ff */
[----:B------:R-:W-:Y:S02]  /*19650*/  VIADD R246, R3, 0x1e ;  /* 0x0000001e03f67836 */ /* 0x000fe40000000000 */
[----:B------:R-:W-:Y:S02]  /*19660*/  IMAD.MOV R18, RZ, RZ, -R18 ;  /* 0x000000ffff127224 */ /* 0x000fe400078e0a12 */
[----:B------:R-:W-:Y:S01]  /*19670*/  @!P1 IMAD.IADD R180, R180, 0x1, -R2 ;  /* 0x00000001b4b49824 */ /* 0x000fe200078e0a02 */
[----:B------:R-:W-:Y:S01]  /*19680*/  IABS R219, R246 ;  /* 0x000000f600db7213 */ /* 0x000fe20000000000 */
[C---:B------:R-:W-:Y:S01]  /*19690*/  IMAD R211, R2.reuse, R18, R211 ;  /* 0x0000001202d37224 */ /* 0x040fe200078e02d3 */
[----:B------:R-:W-:Y:S01]  /*196a0*/  ISETP.GE.AND P1, PT, R247, RZ, PT ;  /* 0x000000fff700720c */ /* 0x000fe20003f26270 */
[----:B------:R-:W-:Y:S02]  /*196b0*/  VIADD R247, R3, 0x1d ;  /* 0x0000001d03f77836 */ /* 0x000fe40000000000 */
[----:B------:R-:W-:Y:S01]  /*196c0*/  @!P0 IMAD.MOV R157, RZ, RZ, -R157 ;  /* 0x000000ffff9d8224 */ /* 0x000fe200078e0a9d */
[----:B------:R-:W-:Y:S01]  /*196d0*/  ISETP.GT.U32.AND P0, PT, R2, R196, PT ;  /* 0x000000c40200720c */ /* 0x000fe20003f04070 */
[----:B------:R-:W-:Y:S01]  /*196e0*/  IMAD.HI.U32 R26, R4, R219, RZ ;  /* 0x000000db041a7227 */ /* 0x000fe200078e00ff */
[----:B------:R-:W-:-:S03]  /*196f0*/  IABS R230, R247 ;  /* 0x000000f700e67213 */ /* 0x000fc60000000000 */
[--C-:B------:R-:W-:Y:S01]  /*19700*/  @!P4 IMAD.IADD R188, R188, 0x1, -R2.reuse ;  /* 0x00000001bcbcc824 */ /* 0x100fe200078e0a02 */
[----:B------:R-:W-:Y:S01]  /*19710*/  ISETP.GT.U32.AND P4, PT, R2, R211, PT ;  /* 0x000000d30200720c */ /* 0x000fe20003f84070 */
[----:B------:R-:W-:Y:S02]  /*19720*/  @!P6 IMAD.IADD R204, R204, 0x1, -R2 ;  /* 0x00000001cccce824 */ /* 0x000fe400078e0a02 */
[----:B------:R-:W-:Y:S01]  /*19730*/  @!P5 IMAD.MOV R165, RZ, RZ, -R165 ;  /* 0x000000ffffa5d224 */ /* 0x000fe200078e0aa5 */
[----:B------:R-:W-:Y:S01]  /*19740*/  ISETP.GE.AND P5, PT, R238, RZ, PT ;  /* 0x000000ffee00720c */ /* 0x000fe20003fa6270 */
[----:B------:R-:W-:Y:S02]  /*19750*/  IMAD.MOV R18, RZ, RZ, -R26 ;  /* 0x000000ffff127224 */ /* 0x000fe400078e0a1a */
[----:B------:R-:W-:Y:S01]  /*19760*/  @!P3 IMAD.MOV R180, RZ, RZ, -R180 ;  /* 0x000000ffffb4b224 */ /* 0x000fe200078e0ab4 */
[----:B------:R-:W-:Y:S01]  /*19770*/  ISETP.GT.U32.AND P3, PT, R2, R204, PT ;  /* 0x000000cc0200720c */ /* 0x000fe20003f64070 */
[----:B------:R-:W-:-:S02]  /*19780*/  VIADD R238, R3, 0x1c ;  /* 0x0000001c03ee7836 */ /* 0x000fc40000000000 */
[----:B------:R-:W-:-:S03]  /*19790*/  IMAD.HI.U32 R26, R4, R230, RZ ;  /* 0x000000e6041a7227 */ /* 0x000fc600078e00ff */
[----:B------:R-:W-:Y:S01]  /*197a0*/  IABS R102, R238 ;  /* 0x000000ee00667213 */ /* 0x000fe20000000000 */
[----:B------:R-:W-:Y:S02]  /*197b0*/  IMAD R219, R2, R18, R219 ;  /* 0x0000001202db7224 */ /* 0x000fe400078e02db */
[----:B------:R-:W-:Y:S02]  /*197c0*/  IMAD.MOV R49, RZ, RZ, -R26 ;  /* 0x000000ffff317224 */ /* 0x000fe400078e0a1a */
[--C-:B------:R-:W-:Y:S01]  /*197d0*/  @!P0 IMAD.IADD R196, R196, 0x1, -R2.reuse ;  /* 0x00000001c4c48824 */ /* 0x100fe200078e0a02 */
[----:B------:R-:W-:Y:S01]  /*197e0*/  ISETP.GE.AND P0, PT, R215, RZ, PT ;  /* 0x000000ffd700720c */ /* 0x000fe20003f06270 */
[----:B------:R-:W-:Y:S01]  /*197f0*/  VIADD R215, R3, 0x1a ;  /* 0x0000001a03d77836 */ /* 0x000fe20000000000 */
[----:B------:R-:W-:Y:S01]  /*19800*/  ISETP.GT.U32.AND P6, PT, R2, R219, PT ;  /* 0x000000db0200720c */ /* 0x000fe20003fc4070 */
[----:B------:R-:W-:Y:S01]  /*19810*/  @!P4 IMAD.IADD R211, R211, 0x1, -R2 ;  /* 0x00000001d3d3c824 */ /* 0x000fe200078e0a02 */
[----:B------:R-:W-:Y:S01]  /*19820*/  ISETP.GE.AND P4, PT, R246, RZ, PT ;  /* 0x000000fff600720c */ /* 0x000fe20003f86270 */
[----:B------:R-:W-:Y:S01]  /*19830*/  IMAD R230, R2, R49, R230 ;  /* 0x0000003102e67224 */ /* 0x000fe200078e02e6 */
[----:B------:R-:W-:Y:S01]  /*19840*/  IABS R34, R215 ;  /* 0x000000d700227213 */ /* 0x000fe20000000000 */
[----:B------:R-:W-:-:S04]  /*19850*/  IMAD.HI.U32 R57, R4, R102, RZ ;  /* 0x0000006604397227 */ /* 0x000fc800078e00ff */
[----:B------:R-:W-:Y:S01]  /*19860*/  @!P2 IMAD.MOV R188, RZ, RZ, -R188 ;  /* 0x000000ffffbca224 */ /* 0x000fe200078e0abc */
[----:B------:R-:W-:Y:S01]  /*19870*/  ISETP.GT.U32.AND P2, PT, R2, R211, PT ;  /* 0x000000d30200720c */ /* 0x000fe20003f44070 */
[--C-:B------:R-:W-:Y:S01]  /*19880*/  @!P3 IMAD.IADD R204, R204, 0x1, -R2.reuse ;  /* 0x00000001ccccb824 */ /* 0x100fe200078e0a02 */
[C---:B------:R-:W-:Y:S01]  /*19890*/  ISETP.GT.U32.AND P3, PT, R2.reuse, R230, PT ;  /* 0x000000e60200720c */ /* 0x040fe20003f64070 */
[----:B------:R-:W-:Y:S02]  /*198a0*/  IMAD.MOV R26, RZ, RZ, -R57 ;  /* 0x000000ffff1a7224 */ /* 0x000fe400078e0a39 */
[----:B------:R-:W-:Y:S02]  /*198b0*/  @!P6 IMAD.IADD R219, R219, 0x1, -R2 ;  /* 0x00000001dbdbe824 */ /* 0x000fe400078e0a02 */
[----:B------:R-:W-:Y:S02]  /*198c0*/  IMAD R102, R2, R26, R102 ;  /* 0x0000001a02667224 */ /* 0x000fe400078e0266 */
[----:B------:R-:W-:Y:S01]  /*198d0*/  IMAD.HI.U32 R26, R4, R34, RZ ;  /* 0x00000022041a7227 */ /* 0x000fe200078e00ff */
[----:B------:R-:W-:-:S03]  /*198e0*/  ISETP.GT.U32.AND P6, PT, R2, R219, PT ;  /* 0x000000db0200720c */ /* 0x000fc60003fc4070 */
[----:B------:R-:W-:Y:S02]  /*198f0*/  IMAD.MOV R26, RZ, RZ, -R26 ;  /* 0x000000ffff1a7224 */ /* 0x000fe400078e0a1a */
[----:B------:R-:W-:Y:S02]  /*19900*/  VIADD R143, R3, 0x1b ;  /* 0x0000001b038f7836 */ /* 0x000fe40000000000 */
[----:B------:R-:W-:Y:S01]  /*19910*/  @!P2 IMAD.IADD R211, R211, 0x1, -R2 ;  /* 0x00000001d3d3a824 */ /* 0x000fe200078e0a02 */
[C---:B------:R-:W-:Y:S01]  /*19920*/  ISETP.GT.U32.AND P2, PT, R2.reuse, R102, PT ;  /* 0x000000660200720c */ /* 0x040fe20003f44070 */
[----:B------:R-:W-:Y:S01]  /*19930*/  IMAD R34, R2, R26, R34 ;  /* 0x0000001a02227224 */ /* 0x000fe200078e0222 */
[----:B------:R-:W-:Y:S01]  /*19940*/  IABS R18, R143 ;  /* 0x0000008f00127213 */ /* 0x000fe20000000000 */
[----:B------:R-:W-:Y:S02]  /*19950*/  @!P3 IMAD.IADD R230, R230, 0x1, -R2 ;  /* 0x00000001e6e6b824 */ /* 0x000fe400078e0a02 */
[----:B------:R-:W-:-:S02]  /*19960*/  VIADD R246, R3, 0x19 ;  /* 0x0000001903f67836 */ /* 0x000fc40000000000 */
[----:B------:R-:W-:Y:S01]  /*19970*/  @!P1 IMAD.MOV R204, RZ, RZ, -R204 ;  /* 0x000000ffffcc9224 */ /* 0x000fe200078e0acc */
[C---:B------:R-:W-:Y:S01]  /*19980*/  ISETP.GT.U32.AND P1, PT, R2.reuse, R230, PT ;  /* 0x000000e60200720c */ /* 0x040fe20003f24070 */
[----:B------:R-:W-:Y:S01]  /*19990*/  @!P0 IMAD.MOV R211, RZ, RZ, -R211 ;  /* 0x000000ffffd38224 */ /* 0x000fe200078e0ad3 */
[----:B------:R-:W-:Y:S01]  /*199a0*/  ISETP.GT.U32.AND P0, PT, R2, R34, PT ;  /* 0x000000220200720c */ /* 0x000fe20003f04070 */
[----:B------:R-:W-:Y:S01]  /*199b0*/  @!P5 IMAD.MOV R196, RZ, RZ, -R196 ;  /* 0x000000ffffc4d224 */ /* 0x000fe200078e0ac4 */
[----:B------:R-:W-:Y:S01]  /*199c0*/  ISETP.GE.AND P5, PT, R247, RZ, PT ;  /* 0x000000fff700720c */ /* 0x000fe20003fa6270 */
[----:B------:R-:W-:Y:S01]  /*199d0*/  VIADD R247, R3, 0x18 ;  /* 0x0000001803f77836 */ /* 0x000fe20000000000 */
[----:B------:R-:W-:Y:S01]  /*199e0*/  IABS R49, R246 ;  /* 0x000000f600317213 */ /* 0x000fe20000000000 */
[----:B------:R-:W-:-:S03]  /*199f0*/  IMAD.HI.U32 R57, R4, R18, RZ ;  /* 0x0000001204397227 */ /* 0x000fc600078e00ff */
[----:B------:R-:W-:Y:S01]  /*19a00*/  IABS R65, R247 ;  /* 0x000000f700417213 */ /* 0x000fe20000000000 */
[----:B------:R-:W-:Y:S01]  /*19a10*/  @!P6 IMAD.IADD R219, R219, 0x1, -R2 ;  /* 0x00000001dbdbe824 */ /* 0x000fe200078e0a02 */
[----:B------:R-:W-:Y:S01]  /*19a20*/  ISETP.GE.AND P6, PT, R238, RZ, PT ;  /* 0x000000ffee00720c */ /* 0x000fe20003fc6270 */
[----:B------:R-:W-:Y:S02]  /*19a30*/  IMAD.MOV R57, RZ, RZ, -R57 ;  /* 0x000000ffff397224 */ /* 0x000fe400078e0a39 */
[----:B------:R-:W-:Y:S02]  /*19a40*/  VIADD R238, R3, 0x17 ;  /* 0x0000001703ee7836 */ /* 0x000fe40000000000 */
[----:B------:R-:W-:-:S03]  /*19a50*/  IMAD.HI.U32 R26, R4, R49, RZ ;  /* 0x00000031041a7227 */ /* 0x000fc600078e00ff */
[----:B------:R-:W-:Y:S01]  /*19a60*/  IABS R80, R238 ;  /* 0x000000ee00507213 */ /* 0x000fe20000000000 */
[----:B------:R-:W-:Y:S02]  /*19a70*/  IMAD R18, R2, R57, R18 ;  /* 0x0000003902127224 */ /* 0x000fe400078e0212 */
[----:B------:R-:W-:Y:S02]  /*19a80*/  IMAD.MOV R26, RZ, RZ, -R26 ;  /* 0x000000ffff1a7224 */ /* 0x000fe400078e0a1a */
[--C-:B------:R-:W-:Y:S01]  /*19a90*/  @!P1 IMAD.IADD R230, R230, 0x1, -R2.reuse ;  /* 0x00000001e6e69824 */ /* 0x100fe200078e0a02 */
[----:B------:R-:W-:Y:S01]  /*19aa0*/  ISETP.GT.U32.AND P3, PT, R2, R18, PT ;  /* 0x000000120200720c */ /* 0x000fe20003f64070 */
[----:B------:R-:W-:Y:S01]  /*19ab0*/  @!P0 IMAD.IADD R34, R34, 0x1, -R2 ;  /* 0x0000000122228824 */ /* 0x000fe200078e0a02 */
[----:B------:R-:W-:Y:S01]  /*19ac0*/  ISETP.GE.AND P0, PT, R246, RZ, PT ;  /* 0x000000fff600720c */ /* 0x000fe20003f06270 */
[----:B------:R-:W-:-:S04]  /*19ad0*/  IMAD.HI.U32 R57, R4, R65, RZ ;  /* 0x0000004104397227 */ /* 0x000fc800078e00ff */
[C---:B------:R-:W-:Y:S02]  /*19ae0*/  IMAD R49, R2.reuse, R26, R49 ;  /* 0x0000001a02317224 */ /* 0x040fe400078e0231 */
[----:B------:R-:W-:Y:S01]  /*19af0*/  @!P5 IMAD.MOV R230, RZ, RZ, -R230 ;  /* 0x000000ffffe6d224 */ /* 0x000fe200078e0ae6 */
[C---:B------:R-:W-:Y:S01]  /*19b00*/  ISETP.GT.U32.AND P5, PT, R2.reuse, R34, PT ;  /* 0x000000220200720c */ /* 0x040fe20003fa4070 */
[----:B------:R-:W-:Y:S01]  /*19b10*/  IMAD.MOV R26, RZ, RZ, -R57 ;  /* 0x000000ffff1a7224 */ /* 0x000fe200078e0a39 */
[----:B------:R-:W-:Y:S01]  /*19b20*/  ISETP.GT.U32.AND P1, PT, R2, R49, PT ;  /* 0x000000310200720c */ /* 0x000fe20003f24070 */
[----:B------:R-:W-:-:S04]  /*19b30*/  IMAD.HI.U32 R57, R4, R80, RZ ;  /* 0x0000005004397227 */ /* 0x000fc800078e00ff */
[----:B------:R-:W-:Y:S02]  /*19b40*/  IMAD R65, R2, R26, R65 ;  /* 0x0000001a02417224 */ /* 0x000fe400078e0241 */
[----:B------:R-:W-:Y:S02]  /*19b50*/  IMAD.MOV R26, RZ, RZ, -R57 ;  /* 0x000000ffff1a7224 */ /* 0x000fe400078e0a39 */
[----:B------:R-:W-:Y:S02]  /*19b60*/  @!P2 IMAD.IADD R102, R102, 0x1, -R2 ;  /* 0x000000016666a824 */ /* 0x000fe400078e0a02 */
[----:B------:R-:W-:Y:S02]  /*19b70*/  IMAD R80, R2, R26, R80 ;  /* 0x0000001a02507224 */ /* 0x000fe400078e0250 */
[--C-:B------:R-:W-:Y:S01]  /*19b80*/  @!P5 IMAD.IADD R34, R34, 0x1, -R2.reuse ;  /* 0x000000012222d824 */ /* 0x100fe200078e0a02 */
[C---:B------:R-:W-:Y:S01]  /*19b90*/  ISETP.GT.U32.AND P2, PT, R2.reuse, R102, PT ;  /* 0x000000660200720c */ /* 0x040fe20003f44070 */
[----:B------:R-:W-:Y:S01]  /*19ba0*/  VIADD R246, R3, 0x16 ;  /* 0x0000001603f67836 */ /* 0x000fe20000000000 */
[----:B------:R-:W-:Y:S01]  /*19bb0*/  ISETP.GT.U32.AND P5, PT, R2, R80, PT ;  /* 0x000000500200720c */ /* 0x000fe20003fa4070 */
[----:B------:R-:W-:-:S02]  /*19bc0*/  @!P3 IMAD.IADD R18, R18, 0x1, -R2 ;  /* 0x000000011212b824 */ /* 0x000fc400078e0a02 */
[--C-:B------:R-:W-:Y:S01]  /*19bd0*/  @!P1 IMAD.IADD R49, R49, 0x1, -R2.reuse ;  /* 0x0000000131319824 */ /* 0x100fe200078e0a02 */
[----:B------:R-:W-:Y:S01]  /*19be0*/  IABS R94, R246 ;  /* 0x000000f6005e7213 */ /* 0x000fe20000000000 */
[----:B------:R-:W-:Y:S01]  /*19bf0*/  @!P4 IMAD.MOV R219, RZ, RZ, -R219 ;  /* 0x000000ffffdbc224 */ /* 0x000fe200078e0adb */
[----:B------:R-:W-:Y:S01]  /*19c00*/  ISETP.GT.U32.AND P3, PT, R2, R18, PT ;  /* 0x000000120200720c */ /* 0x000fe20003f64070 */
[----:B------:R-:W-:Y:S01]  /*19c10*/  IMAD.HI.U32 R114, R4, R154, RZ ;  /* 0x0000009a04727227 */ /* 0x000fe200078e00ff */
[----:B------:R-:W-:Y:S02]  /*19c20*/  ISETP.GT.U32.AND P1, PT, R2, R49, PT ;  /* 0x000000310200720c */ /* 0x000fe40003f24070 */
[----:B------:R-:W-:Y:S01]  /*19c30*/  ISETP.GE.AND P4, PT, R143, RZ, PT ;  /* 0x000000ff8f00720c */ /* 0x000fe20003f86270 */
[--C-:B------:R-:W-:Y:S01]  /*19c40*/  @!P2 IMAD.IADD R102, R102, 0x1, -R2.reuse ;  /* 0x000000016666a824 */ /* 0x100fe200078e0a02 */
[----:B------:R-:W-:Y:S01]  /*19c50*/  ISETP.GE.AND P2, PT, R215, RZ, PT ;  /* 0x000000ffd700720c */ /* 0x000fe20003f46270 */
[----:B------:R-:W-:Y:S01]  /*19c60*/  @!P5 IMAD.IADD R80, R80, 0x1, -R2 ;  /* 0x000000015050d824 */ /* 0x000fe200078e0a02 */
[----:B------:R-:W-:Y:S01]  /*19c70*/  IABS R215, R192 ;  /* 0x000000c000d77213 */ /* 0x000fe20000000000 */
[----:B------:R-:W-:-:S03]  /*19c80*/  IMAD.HI.U32 R26, R4, R94, RZ ;  /* 0x0000005e041a7227 */ /* 0x000fc600078e00ff */
[----:B------:R-:W-:Y:S01]  /*19c90*/  ISETP.GT.U32.AND P5, PT, R2, R80, PT ;  /* 0x000000500200720c */ /* 0x000fe20003fa4070 */
[----:B------:R-:W-:Y:S01]  /*19ca0*/  @!P6 IMAD.MOV R102, RZ, RZ, -R102 ;  /* 0x000000ffff66e224 */ /* 0x000fe200078e0a66 */
[----:B------:R-:W-:Y:S01]  /*19cb0*/  ISETP.GE.AND P6, PT, R247, RZ, PT ;  /* 0x000000fff700720c */ /* 0x000fe20003fc6270 */
[----:B------:R-:W-:Y:S02]  /*19cc0*/  VIADD R247, R3, 0x15 ;  /* 0x0000001503f77836 */ /* 0x000fe40000000000 */
[----:B------:R-:W-:Y:S02]  /*19cd0*/  IMAD.MOV R26, RZ, RZ, -R26 ;  /* 0x000000ffff1a7224 */ /* 0x000fe400078e0a1a */
[----:B------:R-:W-:Y:S01]  /*19ce0*/  @!P3 IMAD.IADD R18, R18, 0x1, -R2 ;  /* 0x000000011212b824 */ /* 0x000fe200078e0a02 */
[----:B------:R-:W-:Y:S01]  /*19cf0*/  IABS R108, R247 ;  /* 0x000000f7006c7213 */ /* 0x000fe20000000000 */
[C---:B------:R-:W-:Y:S01]  /*19d00*/  IMAD R94, R2.reuse, R26, R94 ;  /* 0x0000001a025e7224 */ /* 0x040fe200078e025e */
[----:B------:R-:W-:Y:S01]  /*19d10*/  ISETP.GT.U32.AND P3, PT, R2, R65, PT ;  /* 0x000000410200720c */ /* 0x000fe20003f64070 */
[--C-:B------:R-:W-:Y:S01]  /*19d20*/  @!P1 IMAD.IADD R49, R49, 0x1, -R2.reuse ;  /* 0x0000000131319824 */ /* 0x100fe200078e0a02 */
[----:B------:R-:W-:Y:S01]  /*19d30*/  ISETP.GE.AND P1, PT, R246, RZ, PT ;  /* 0x000000fff600720c */ /* 0x000fe20003f26270 */
[----:B------:R-:W-:Y:S01]  /*19d40*/  @!P5 IMAD.IADD R80, R80, 0x1, -R2 ;  /* 0x000000015050d824 */ /* 0x000fe200078e0a02 */
[----:B------:R-:W-:Y:S01]  /*19d50*/  ISETP.GT.U32.AND P5, PT, R2, R94, PT ;  /* 0x0000005e0200720c */ /* 0x000fe20003fa4070 */
[----:B------:R-:W-:-:S04]  /*19d60*/  IMAD.HI.U32 R57, R4, R108, RZ ;  /* 0x0000006c04397227 */ /* 0x000fc800078e00ff */
[----:B------:R-:W-:Y:S02]  /*19d70*/  IMAD.MOV R57, RZ, RZ, -R57 ;  /* 0x000000ffff397224 */ /* 0x000fe400078e0a39 */
[----:B------:R-:W-:Y:S02]  /*19d80*/  VIADD R246, R3, 0x13 ;  /* 0x0000001303f67836 */ /* 0x000fe40000000000 */
[----:B------:R-:W-:Y:S02]  /*19d90*/  IMAD R108, R2, R57, R108 ;  /* 0x00000039026c7224 */ /* 0x000fe400078e026c */
[--C-:B------:R-:W-:Y:S01]  /*19da0*/  @!P3 IMAD.IADD R65, R65, 0x1, -R2.reuse ;  /* 0x000000014141b824 */ /* 0x100fe200078e0a02 */
[----:B------:R-:W-:Y:S01]  /*19db0*/  IABS R131, R246 ;  /* 0x000000f600837213 */ /* 0x000fe20000000000 */
[----:B------:R-:W-:Y:S01]  /*19dc0*/  @!P5 IMAD.IADD R94, R94, 0x1, -R2 ;  /* 0x000000015e5ed824 */ /* 0x000fe200078e0a02 */
[----:B------:R-:W-:Y:S01]  /*19dd0*/  ISETP.GT.U32.AND P5, PT, R2, R108, PT ;  /* 0x0000006c0200720c */ /* 0x000fe20003fa4070 */
[----:B------:R-:W-:Y:S01]  /*19de0*/  @!P2 IMAD.MOV R34, RZ, RZ, -R34 ;  /* 0x000000ffff22a224 */ /* 0x000fe200078e0a22 */
[----:B------:R-:W-:Y:S01]  /*19df0*/  ISETP.GE.AND P3, PT, R238, RZ, PT ;  /* 0x000000ffee00720c */ /* 0x000fe20003f66270 */
[----:B------:R-:W-:Y:S01]  /*19e00*/  IMAD.HI.U32 R57, R4, R131, RZ ;  /* 0x0000008304397227 */ /* 0x000fe200078e00ff */
[----:B------:R-:W-:-:S02]  /*19e10*/  ISETP.GE.AND P2, PT, R247, RZ, PT ;  /* 0x000000fff700720c */ /* 0x000fc40003f46270 */
[----:B------:R-:W-:Y:S01]  /*19e20*/  IABS R238, R161 ;  /* 0x000000a100ee7213 */ /* 0x000fe20000000000 */
[----:B------:R-:W-:Y:S02]  /*19e30*/  VIADD R247, R3, 0x14 ;  /* 0x0000001403f77836 */ /* 0x000fe40000000000 */
[----:B------:R-:W-:Y:S01]  /*19e40*/  @!P4 IMAD.MOV R18, RZ, RZ, -R18 ;  /* 0x000000ffff12c224 */ /* 0x000fe200078e0a12 */
[----:B------:R-:W-:Y:S01]  /*19e50*/  ISETP.GT.U32.AND P4, PT, R2, R65, PT ;  /* 0x000000410200720c */ /* 0x000fe20003f84070 */
[----:B------:R-:W-:Y:S01]  /*19e60*/  IMAD.MOV R57, RZ, RZ, -R57 ;  /* 0x000000ffff397224 */ /* 0x000fe200078e0a39 */
[----:B------:R-:W-:Y:S01]  /*19e70*/  IABS R120, R247 ;  /* 0x000000f700787213 */ /* 0x000fe20000000000 */
[----:B------:R-:W-:Y:S02]  /*19e80*/  @!P5 IMAD.IADD R108, R108, 0x1, -R2 ;  /* 0x000000016c6cd824 */ /* 0x000fe400078e0a02 */
[----:B------:R-:W-:Y:S02]  /*19e90*/  IMAD.MOV R114, RZ, RZ, -R114 ;  /* 0x000000ffff727224 */ /* 0x000fe400078e0a72 */
[C---:B------:R-:W-:Y:S01]  /*19ea0*/  IMAD R131, R2.reuse, R57, R131 ;  /* 0x0000003902837224 */ /* 0x040fe200078e0283 */
[----:B------:R-:W-:Y:S01]  /*19eb0*/  ISETP.GT.U32.AND P5, PT, R2, R108, PT ;  /* 0x0000006c0200720c */ /* 0x000fe20003fa4070 */
[----:B------:R-:W-:-:S04]  /*19ec0*/  IMAD.HI.U32 R26, R4, R120, RZ ;  /* 0x00000078041a7227 */ /* 0x000fc800078e00ff */
[C---:B------:R-:W-:Y:S02]  /*19ed0*/  IMAD R154, R2.reuse, R114, R154 ;  /* 0x00000072029a7224 */ /* 0x040fe400078e029a */
[----:B------:R-:W-:Y:S01]  /*19ee0*/  @!P3 IMAD.MOV R80, RZ, RZ, -R80 ;  /* 0x000000ffff50b224 */ /* 0x000fe200078e0a50 */
[----:B------:R-:W-:Y:S01]  /*19ef0*/  ISETP.GT.U32.AND P3, PT, R2, R131, PT ;  /* 0x000000830200720c */ /* 0x000fe20003f64070 */
[----:B------:R-:W-:Y:S02]  /*19f00*/  IMAD.MOV R26, RZ, RZ, -R26 ;  /* 0x000000ffff1a7224 */ /* 0x000fe400078e0a1a */
[--C-:B------:R-:W-:Y:S01]  /*19f10*/  @!P4 IMAD.IADD R65, R65, 0x1, -R2.reuse ;  /* 0x000000014141c824 */ /* 0x100fe200078e0a02 */
[----:B------:R-:W-:Y:S01]  /*19f20*/  ISETP.GE.AND P4, PT, R247, RZ, PT ;  /* 0x000000fff700720c */ /* 0x000fe20003f86270 */
[----:B------:R-:W-:Y:S01]  /*19f30*/  @!P5 IMAD.IADD R108, R108, 0x1, -R2 ;  /* 0x000000016c6cd824 */ /* 0x000fe200078e0a02 */
[C---:B------:R-:W-:Y:S01]  /*19f40*/  ISETP.GT.U32.AND P5, PT, R2.reuse, R154, PT ;  /* 0x0000009a0200720c */ /* 0x040fe20003fa4070 */
[----:B------:R-:W-:-:S02]  /*19f50*/  IMAD R120, R2, R26, R120 ;  /* 0x0000001a02787224 */ /* 0x000fc400078e0278 */
[----:B------:R-:W-:Y:S02]  /*19f60*/  VIADD R247, R3, 0x12 ;  /* 0x0000001203f77836 */ /* 0x000fe40000000000 */
[----:B------:R-:W-:Y:S01]  /*19f70*/  @!P6 IMAD.MOV R65, RZ, RZ, -R65 ;  /* 0x000000ffff41e224 */ /* 0x000fe200078e0a41 */
[----:B------:R-:W-:Y:S01]  /*19f80*/  ISETP.GT.U32.AND P6, PT, R2, R120, PT ;  /* 0x000000780200720c */ /* 0x000fe20003fc4070 */
[----:B------:R-:W-:Y:S01]  /*19f90*/  @!P3 IMAD.IADD R131, R131, 0x1, -R2 ;  /* 0x000000018383b824 */ /* 0x000fe200078e0a02 */
[----:B------:R-:W-:Y:S01]  /*19fa0*/  IABS R143, R247 ;  /* 0x000000f7008f7213 */ /* 0x000fe20000000000 */
[----:B------:R-:W-:Y:S01]  /*19fb0*/  IMAD.MOV R137, RZ, RZ, -R137 ;  /* 0x000000ffff897224 */ /* 0x000fe200078e0a89 */
[----:B------:R-:W-:Y:S01]  /*19fc0*/  ISETP.GE.AND P3, PT, R246, RZ, PT ;  /* 0x000000fff600720c */ /* 0x000fe20003f66270 */
[----:B------:R-:W-:-:S04]  /*19fd0*/  IMAD.HI.U32 R57, R4, R200, RZ ;  /* 0x000000c804397227 */ /* 0x000fc800078e00ff */
[----:B------:R-:W-:Y:S01]  /*19fe0*/  @!P5 IMAD.IADD R154, R154, 0x1, -R2 ;  /* 0x000000019a9ad824 */ /* 0x000fe200078e0a02 */
[----:B------:R-:W-:Y:S01]  /*19ff0*/  ISETP.GT.U32.AND P5, PT, R2, R131, PT ;  /* 0x000000830200720c */ /* 0x000fe20003fa4070 */
[----:B------:R-:W-:-:S04]  /*1a000*/  IMAD.HI.U32 R88, R4, R143, RZ ;  /* 0x0000008f04587227 */ /* 0x000fc800078e00ff */
[----:B------:R-:W-:Y:S02]  /*1a010*/  IMAD R169, R2, R137, R169 ;  /* 0x0000008902a97224 */ /* 0x000fe400078e02a9 */
[----:B------:R-:W-:Y:S02]  /*1a020*/  IMAD.MOV R88, RZ, RZ, -R88 ;  /* 0x000000ffff587224 */ /* 0x000fe400078e0a58 */
[----:B------:R-:W-:-:S04]  /*1a030*/  IMAD.HI.U32 R26, R4, R184, RZ ;  /* 0x000000b8041a7227 */ /* 0x000fc800078e00ff */
[----:B------:R-:W-:Y:S02]  /*1a040*/  IMAD.MOV R57, RZ, RZ, -R57 ;  /* 0x000000ffff397224 */ /* 0x000fe400078e0a39 */
[----:B------:R-:W-:Y:S01]  /*1a050*/  @!P6 IMAD.IADD R120, R120, 0x1, -R2 ;  /* 0x000000017878e824 */ /* 0x000fe200078e0a02 */
[C---:B------:R-:W-:Y:S01]  /*1a060*/  ISETP.GT.U32.AND P6, PT, R2.reuse, R169, PT ;  /* 0x000000a90200720c */ /* 0x040fe20003fc4070 */
[C---:B------:R-:W-:Y:S02]  /*1a070*/  IMAD R143, R2.reuse, R88, R143 ;  /* 0x00000058028f7224 */ /* 0x040fe400078e028f */
[----:B------:R-:W-:Y:S01]  /*1a080*/  @!P0 IMAD.MOV R49, RZ, RZ, -R49 ;  /* 0x000000ffff318224 */ /* 0x000fe200078e0a31 */
[C---:B------:R-:W-:Y:S01]  /*1a090*/  ISETP.GT.U32.AND P0, PT, R2.reuse, R94, PT ;  /* 0x0000005e0200720c */ /* 0x040fe20003f04070 */
[----:B------:R-:W-:Y:S02]  /*1a0a0*/  IMAD.MOV R26, RZ, RZ, -R26 ;  /* 0x000000ffff1a7224 */ /* 0x000fe400078e0a1a */
[----:B------:R-:W-:-:S02]  /*1a0b0*/  IMAD R200, R2, R57, R200 ;  /* 0x0000003902c87224 */ /* 0x000fc400078e02c8 */
[----:B------:R-:W-:-:S04]  /*1a0c0*/  IMAD.HI.U32 R88, R4, R215, RZ ;  /* 0x000000d704587227 */ /* 0x000fc800078e00ff */
[C---:B------:R-:W-:Y:S02]  /*1a0d0*/  IMAD R184, R2.reuse, R26, R184 ;  /* 0x0000001a02b87224 */ /* 0x040fe400078e02b8 */
[----:B------:R-:W-:Y:S01]  /*1a0e0*/  @!P5 IMAD.IADD R131, R131, 0x1, -R2 ;  /* 0x000000018383d824 */ /* 0x000fe200078e0a02 */
[----:B------:R-:W-:Y:S01]  /*1a0f0*/  ISETP.GT.U32.AND P5, PT, R2, R200, PT ;  /* 0x000000c80200720c */ /* 0x000fe20003fa4070 */
[----:B------:R-:W-:Y:S02]  /*1a100*/  IMAD.MOV R26, RZ, RZ, -R88 ;  /* 0x000000ffff1a7224 */ /* 0x000fe400078e0a58 */
[----:B------:R-:W-:-:S04]  /*1a110*/  IMAD.HI.U32 R57, R4, R238, RZ ;  /* 0x000000ee04397227 */ /* 0x000fc800078e00ff */
[----:B------:R-:W-:Y:S02]  /*1a120*/  VIADD R246, R3, 0xb ;  /* 0x0000000b03f67836 */ /* 0x000fe40000000000 */
[C---:B------:R-:W-:Y:S02]  /*1a130*/  IMAD R215, R2.reuse, R26, R215 ;  /* 0x0000001a02d77224 */ /* 0x040fe400078e02d7 */
[--C-:B------:R-:W-:Y:S01]  /*1a140*/  @!P6 IMAD.IADD R169, R169, 0x1, -R2.reuse ;  /* 0x00000001a9a9e824 */ /* 0x100fe200078e0a02 */
[----:B------:R-:W-:Y:S01]  /*1a150*/  ISETP.GT.U32.AND P6, PT, R2, R154, PT ;  /* 0x0000009a0200720c */ /* 0x000fe20003fc4070 */
[----:B------:R-:W-:Y:S01]  /*1a160*/  IMAD.MOV R26, RZ, RZ, -R57 ;  /* 0x000000ffff1a7224 */ /* 0x000fe200078e0a39 */
[----:B------:R-:W-:Y:S01]  /*1a170*/  IABS R57, R246 ;  /* 0x000000f600397213 */ /* 0x000fe20000000000 */
[----:B------:R-:W-:Y:S01]  /*1a180*/  @!P0 IMAD.IADD R94, R94, 0x1, -R2 ;  /* 0x000000015e5e8824 */ /* 0x000fe200078e0a02 */
[C---:B------:R-:W-:Y:S01]  /*1a190*/  ISETP.GT.U32.AND P0, PT, R2.reuse, R143, PT ;  /* 0x0000008f0200720c */ /* 0x040fe20003f04070 */
[----:B------:R-:W-:Y:S01]  /*1a1a0*/  @!P2 IMAD.MOV R108, RZ, RZ, -R108 ;  /* 0x000000ffff6ca224 */ /* 0x000fe200078e0a6c */
[C---:B------:R-:W-:Y:S01]  /*1a1b0*/  ISETP.GT.U32.AND P2, PT, R2.reuse, R169, PT ;  /* 0x000000a90200720c */ /* 0x040fe20003f44070 */
[----:B------:R-:W-:-:S02]  /*1a1c0*/  IMAD R238, R2, R26, R238 ;  /* 0x0000001a02ee7224 */ /* 0x000fc400078e02ee */
[----:B------:R-:W-:Y:S02]  /*1a1d0*/  IMAD.MOV.U32 R26, RZ, RZ, R57 ;  /* 0x000000ffff1a7224 */ /* 0x000fe400078e0039 */
[----:B------:R-:W-:Y:S01]  /*1a1e0*/  @!P5 IMAD.IADD R200, R200, 0x1, -R2 ;  /* 0x00000001c8c8d824 */ /* 0x000fe200078e0a02 */
[----:B------:R-:W-:Y:S01]  /*1a1f0*/  ISETP.GE.AND P5, PT, R248, RZ, PT ;  /* 0x000000fff800720c */ /* 0x000fe20003fa6270 */
[----:B------:R-:W-:Y:S01]  /*1a200*/  IMAD.HI.U32 R88, R4, R26, RZ ;  /* 0x0000001a04587227 */ /* 0x000fe200078e00ff */
[----:B------:R-:W-:-:S03]  /*1a210*/  IABS R248, R3 ;  /* 0x0000000300f87213 */ /* 0x000fc60000000000 */
[----:B------:R-:W-:Y:S02]  /*1a220*/  IMAD.MOV R88, RZ, RZ, -R88 ;  /* 0x000000ffff587224 */ /* 0x000fe400078e0a58 */
[--C-:B------:R-:W-:Y:S01]  /*1a230*/  @!P6 IMAD.IADD R154, R154, 0x1, -R2.reuse ;  /* 0x000000019a9ae824 */ /* 0x100fe200078e0a02 */
[----:B------:R-:W-:Y:S01]  /*1a240*/  ISETP.GE.AND P6, PT, R247, RZ, PT ;  /* 0x000000fff700720c */ /* 0x000fe20003fc6270 */
[--C-:B------:R-:W-:Y:S01]  /*1a250*/  @!P0 IMAD.IADD R143, R143, 0x1, -R2.reuse ;  /* 0x000000018f8f8824 */ /* 0x100fe200078e0a02 */
[C---:B------:R-:W-:Y:S01]  /*1a260*/  ISETP.GT.U32.AND P0, PT, R2.reuse, R120, PT ;  /* 0x000000780200720c */ /* 0x040fe20003f04070 */
[----:B------:R-:W-:Y:S01]  /*1a270*/  @!P2 IMAD.IADD R169, R169, 0x1, -R2 ;  /* 0x00000001a9a9a824 */ /* 0x000fe200078e0a02 */
[C---:B------:R-:W-:Y:S01]  /*1a280*/  ISETP.GT.U32.AND P2, PT, R2.reuse, R238, PT ;  /* 0x000000ee0200720c */ /* 0x040fe20003f44070 */
[----:B------:R-:W-:Y:S02]  /*1a290*/  VIADD R247, R3, 0xa ;  /* 0x0000000a03f77836 */ /* 0x000fe40000000000 */
[----:B------:R-:W-:-:S02]  /*1a2a0*/  IMAD R26, R2, R88, R26 ;  /* 0x00000058021a7224 */ /* 0x000fc400078e021a */
[----:B------:R-:W-:Y:S01]  /*1a2b0*/  @!P1 IMAD.MOV R94, RZ, RZ, -R94 ;  /* 0x000000ffff5e9224 */ /* 0x000fe200078e0a5e */
[C---:B------:R-:W-:Y:S01]  /*1a2c0*/  ISETP.GT.U32.AND P1, PT, R2.reuse, R143, PT ;  /* 0x0000008f0200720c */ /* 0x040fe20003f24070 */
[----:B------:R-:W-:Y:S01]  /*1a2d0*/  @!P5 IMAD.MOV R169, RZ, RZ, -R169 ;  /* 0x000000ffffa9d224 */ /* 0x000fe200078e0aa9 */
[----:B------:R-:W-:Y:S01]  /*1a2e0*/  IABS R57, R247 ;  /* 0x000000f700397213 */ /* 0x000fe20000000000 */
[----:B------:R-:W-:Y:S01]  /*1a2f0*/  @!P3 IMAD.MOV R131, RZ, RZ, -R131 ;  /* 0x000000ffff83b224 */ /* 0x000fe200078e0a83 */
[C---:B------:R-:W-:Y:S01]  /*1a300*/  ISETP.GT.U32.AND P5, PT, R2.reuse, R26, PT ;  /* 0x0000001a0200720c */ /* 0x040fe20003fa4070 */
[----:B------:R-:W-:Y:S01]  /*1a310*/  VIADD R223, R3, 0x9 ;  /* 0x0000000903df7836 */ /* 0x000fe20000000000 */
[----:B------:R-:W-:Y:S01]  /*1a320*/  ISETP.GT.U32.AND P3, PT, R2, R200, PT ;  /* 0x000000c80200720c */ /* 0x000fe20003f64070 */
[----:B------:R-:W-:-:S04]  /*1a330*/  IMAD.HI.U32 R88, R4, R57, RZ ;  /* 0x0000003904587227 */ /* 0x000fc800078e00ff */
[----:B------:R-:W-:Y:S02]  /*1a340*/  IMAD.MOV R88, RZ, RZ, -R88 ;  /* 0x000000ffff587224 */ /* 0x000fe400078e0a58 */
[--C-:B------:R-:W-:Y:S01]  /*1a350*/  @!P1 IMAD.IADD R143, R143, 0x1, -R2.reuse ;  /* 0x000000018f8f9824 */ /* 0x100fe200078e0a02 */
[----:B------:R-:W-:Y:S01]  /*1a360*/  ISETP.GT.U32.AND P1, PT, R2, R215, PT ;  /* 0x000000d70200720c */ /* 0x000fe20003f24070 */
[--C-:B------:R-:W-:Y:S02]  /*1a370*/  @!P2 IMAD.IADD R238, R238, 0x1, -R2.reuse ;  /* 0x00000001eeeea824 */ /* 0x100fe400078e0a02 */
[----:B------:R-:W-:Y:S01]  /*1a380*/  IMAD R57, R2, R88, R57 ;  /* 0x0000005802397224 */ /* 0x000fe200078e0239 */
[----:B------:R-:W-:Y:S01]  /*1a390*/  IABS R88, R223 ;  /* 0x000000df00587213 */ /* 0x000fe20000000000 */
[--C-:B------:R-:W-:Y:S02]  /*1a3a0*/  @!P5 IMAD.IADD R26, R26, 0x1, -R2.reuse ;  /* 0x000000011a1ad824 */ /* 0x100fe400078e0a02 */
[----:B------:R-:W-:Y:S01]  /*1a3b0*/  @!P6 IMAD.MOV R143, RZ, RZ, -R143 ;  /* 0x000000ffff8fe224 */ /* 0x000fe200078e0a8f */
[----:B------:R-:W-:Y:S01]  /*1a3c0*/  ISETP.GT.U32.AND P6, PT, R2, R238, PT ;  /* 0x000000ee0200720c */ /* 0x000fe20003fc4070 */
[----:B------:R-:W-:Y:S01]  /*1a3d0*/  @!P3 IMAD.IADD R200, R200, 0x1, -R2 ;  /* 0x00000001c8c8b824 */ /* 0x000fe200078e0a02 */
[----:B------:R-:W-:Y:S01]  /*1a3e0*/  ISETP.GE.AND P3, PT, R161, RZ, PT ;  /* 0x000000ffa100720c */ /* 0x000fe20003f66270 */
[----:B------:R-:W-:Y:S01]  /*1a3f0*/  IMAD.HI.U32 R161, R4, R88, RZ ;  /* 0x0000005804a17227 */ /* 0x000fe200078e00ff */
[----:B------:R-:W-:-:S03]  /*1a400*/  ISETP.GT.U32.AND P5, PT, R2, R26, PT ;  /* 0x0000001a0200720c */ /* 0x000fc60003fa4070 */
        /* <DEDUP_REMOVED lines=12> */
[----:B------:R-:W-:Y:S01]  /*1a4d0*/  @!P1 IMAD.IADD R215, R215, 0x1, -R2 ;  /* 0x00000001d7d79824 */ /* 0x000fe200078e0a02 */
[----:B------:R-:W-:Y:S01]  /*1a4e0*/  ISETP.GE.AND P1, PT, R251, RZ, PT ;  /* 0x000000fffb00720c */ /* 0x000fe20003f26270 */
[C---:B------:R-:W-:Y:S02]  /*1a4f0*/  IMAD R137, R2.reuse, R246, R137 ;  /* 0x000000f602897224 */ /* 0x040fe400078e0289 */
[----:B------:R-:W-:Y:S01]  /*1a500*/  @!P4 IMAD.MOV R120, RZ, RZ, -R120 ;  /* 0x000000ffff78c224 */ /* 0x000fe200078e0a78 */
[----:B------:R-:W-:Y:S01]  /*1a510*/  ISETP.GT.U32.AND P4, PT, R2, R215, PT ;  /* 0x000000d70200720c */ /* 0x000fe20003f84070 */
[--C-:B------:R-:W-:Y:S01]  /*1a520*/  @!P5 IMAD.IADD R88, R88, 0x1, -R2.reuse ;  /* 0x000000015858d824 */ /* 0x100fe200078e0a02 */
[----:B------:R-:W-:Y:S01]  /*1a530*/  ISETP.GT.U32.AND P5, PT, R2, R137, PT ;  /* 0x000000890200720c */ /* 0x000fe20003fa4070 */
[----:B------:R-:W-:Y:S01]  /*1a540*/  @!P0 IMAD.IADD R184, R184, 0x1, -R2 ;  /* 0x00000001b8b88824 */ /* 0x000fe200078e0a02 */
[----:B------:R-:W-:Y:S01]  /*1a550*/  ISETP.GE.AND P0, PT, R252, RZ, PT ;  /* 0x000000fffc00720c */ /* 0x000fe20003f06270 */
[----:B------:R-:W-:-:S02]  /*1a560*/  VIADD R235, R3, 0x8 ;  /* 0x0000000803eb7836 */ /* 0x000fc40000000000 */
[C---:B------:R-:W-:Y:S01]  /*1a570*/  VIADD R233, R3.reuse, 0x6 ;  /* 0x0000000603e97836 */ /* 0x040fe20000000000 */
[C---:B------:R-:W-:Y:S01]  /*1a580*/  ISETP.GT.U32.AND P2, PT, R2.reuse, R184, PT ;  /* 0x000000b80200720c */ /* 0x040fe20003f44070 */
[C---:B------:R-:W-:Y:S01]  /*1a590*/  VIADD R231, R3.reuse, 0x5 ;  /* 0x0000000503e77836 */ /* 0x040fe20000000000 */
[----:B------:R-:W-:Y:S01]  /*1a5a0*/  IABS R114, R235 ;  /* 0x000000eb00727213 */ /* 0x000fe20000000000 */
[----:B------:R-:W-:Y:S01]  /*1a5b0*/  VIADD R252, R3, 0x3 ;  /* 0x0000000303fc7836 */ /* 0x000fe20000000000 */
[----:B------:R-:W-:Y:S01]  /*1a5c0*/  IABS R161, R233 ;  /* 0x000000e900a17213 */ /* 0x000fe20000000000 */
[--C-:B------:R-:W-:Y:S01]  /*1a5d0*/  @!P4 IMAD.IADD R215, R215, 0x1, -R2.reuse ;  /* 0x00000001d7d7c824 */ /* 0x100fe200078e0a02 */
[----:B------:R-:W-:Y:S01]  /*1a5e0*/  ISETP.GT.U32.AND P4, PT, R2, R57, PT ;  /* 0x000000390200720c */ /* 0x000fe20003f84070 */
[----:B------:R-:W-:Y:S01]  /*1a5f0*/  @!P5 IMAD.IADD R137, R137, 0x1, -R2 ;  /* 0x000000018989d824 */ /* 0x000fe200078e0a02 */
[----:B------:R-:W-:Y:S01]  /*1a600*/  ISETP.GE.AND P5, PT, R223, RZ, PT ;  /* 0x000000ffdf00720c */ /* 0x000fe20003fa6270 */
[----:B------:R-:W-:Y:S01]  /*1a610*/  IMAD.HI.U32 R246, R4, R161, RZ ;  /* 0x000000a104f67227 */ /* 0x000fe200078e00ff */
[----:B------:R-:W2:Y:S01]  /*1a620*/  LDL R223, [R1+0x1f80] ;  /* 0x001f800001df7983 */ /* 0x000ea20000100800 */
[----:B------:R-:W-:-:S02]  /*1a630*/  IABS R251, R252 ;  /* 0x000000fc00fb7213 */ /* 0x000fc40000000000 */
[----:B------:R-:W-:Y:S01]  /*1a640*/  @!P2 IMAD.IADD R184, R184, 0x1, -R2 ;  /* 0x00000001b8b8a824 */ /* 0x000fe200078e0a02 */
[----:B------:R-:W-:Y:S01]  /*1a650*/  ISETP.GE.AND P2, PT, R192, RZ, PT ;  /* 0x000000ffc000720c */ /* 0x000fe20003f46270 */
[----:B------:R-:W-:-:S04]  /*1a660*/  IMAD.HI.U32 R192, R4, R114, RZ ;  /* 0x0000007204c07227 */ /* 0x000fc800078e00ff */
[----:B------:R-:W-:Y:S02]  /*1a670*/  @!P4 IMAD.IADD R57, R57, 0x1, -R2 ;  /* 0x000000013939c824 */ /* 0x000fe400078e0a02 */
[----:B------:R-:W-:Y:S02]  /*1a680*/  IMAD.MOV R192, RZ, RZ, -R192 ;  /* 0x000000ffffc07224 */ /* 0x000fe400078e0ac0 */
[----:B------:R-:W-:Y:S01]  /*1a690*/  IMAD.MOV R246, RZ, RZ, -R246 ;  /* 0x000000fffff67224 */ /* 0x000fe200078e0af6 */
[C---:B------:R-:W-:Y:S01]  /*1a6a0*/  ISETP.GT.U32.AND P4, PT, R2.reuse, R57, PT ;  /* 0x000000390200720c */ /* 0x040fe20003f84070 */
[C---:B------:R-:W-:Y:S01]  /*1a6b0*/  IMAD R114, R2.reuse, R192, R114 ;  /* 0x000000c002727224 */ /* 0x040fe200078e0272 */
[----:B------:R-:W-:Y:S01]  /*1a6c0*/  IABS R192, R231 ;  /* 0x000000e700c07213 */ /* 0x000fe20000000000 */
[----:B------:R-:W-:Y:S02]  /*1a6d0*/  IMAD R161, R2, R246, R161 ;  /* 0x000000f602a17224 */ /* 0x000fe400078e02a1 */
[----:B------:R-:W-:-:S02]  /*1a6e0*/  VIADD R229, R3, 0x4 ;  /* 0x0000000403e57836 */ /* 0x000fc40000000000 */
[----:B------:R-:W-:-:S04]  /*1a6f0*/  IMAD.HI.U32 R246, R4, R192, RZ ;  /* 0x000000c004f67227 */ /* 0x000fc800078e00ff */
[----:B-1----:R-:W-:-:S04]  /*1a700*/  IMAD.HI.U32 R0, R4, R251, RZ ;  /* 0x000000fb04007227 */ /* 0x002fc800078e00ff */
[----:B------:R-:W-:Y:S01]  /*1a710*/  @!P4 IMAD.IADD R57, R57, 0x1, -R2 ;  /* 0x000000013939c824 */ /* 0x000fe200078e0a02 */
[----:B------:R-:W-:Y:S01]  /*1a720*/  ISETP.GT.U32.AND P4, PT, R2, R114, PT ;  /* 0x000000720200720c */ /* 0x000fe20003f84070 */
[----:B------:R-:W-:Y:S01]  /*1a730*/  @!P0 IMAD.MOV R154, RZ, RZ, -R154 ;  /* 0x000000ffff9a8224 */ /* 0x000fe200078e0a9a */
[----:B------:R-:W-:Y:S01]  /*1a740*/  ISETP.GE.AND P0, PT, R250, RZ, PT ;  /* 0x000000fffa00720c */ /* 0x000fe20003f06270 */
[----:B------:R-:W-:Y:S01]  /*1a750*/  IMAD.MOV R246, RZ, RZ, -R246 ;  /* 0x000000fffff67224 */ /* 0x000fe200078e0af6 */
[----:B------:R-:W-:Y:S01]  /*1a760*/  IABS R250, R229 ;  /* 0x000000e500fa7213 */ /* 0x000fe20000000000 */
[----:B------:R-:W-:Y:S02]  /*1a770*/  IMAD.MOV R6, RZ, RZ, -R0 ;  /* 0x000000ffff067224 */ /* 0x000fe400078e0a00 */
[----:B------:R-:W-:-:S04]  /*1a780*/  IMAD.HI.U32 R0, R4, R248, RZ ;  /* 0x000000f804007227 */ /* 0x000fc800078e00ff */
[----:B------:R-:W-:Y:S01]  /*1a790*/  @!P1 IMAD.MOV R184, RZ, RZ, -R184 ;  /* 0x000000ffffb89224 */ /* 0x000fe200078e0ab8 */
[----:B------:R-:W-:Y:S01]  /*1a7a0*/  ISETP.GE.AND P1, PT, R247, RZ, PT ;  /* 0x000000fff700720c */ /* 0x000fe20003f26270 */
[----:B------:R-:W-:Y:S01]  /*1a7b0*/  @!P4 IMAD.IADD R114, R114, 0x1, -R2 ;  /* 0x000000017272c824 */ /* 0x000fe200078e0a02 */
[C---:B------:R-:W-:Y:S01]  /*1a7c0*/  ISETP.GT.U32.AND P4, PT, R2.reuse, R161, PT ;  /* 0x000000a10200720c */ /* 0x040fe20003f84070 */
[----:B------:R-:W-:Y:S02]  /*1a7d0*/  IMAD R192, R2, R246, R192 ;  /* 0x000000f602c07224 */ /* 0x000fe400078e02c0 */
[----:B------:R-:W-:Y:S02]  /*1a7e0*/  IMAD.MOV R246, RZ, RZ, -R0 ;  /* 0x000000fffff67224 */ /* 0x000fe400078e0a00 */
[----:B------:R-:W-:Y:S02]  /*1a7f0*/  VIADD R225, R3, 0x2 ;  /* 0x0000000203e17836 */ /* 0x000fe40000000000 */
[----:B------:R-:W-:-:S04]  /*1a800*/  IMAD.HI.U32 R247, R4, R250, RZ ;  /* 0x000000fa04f77227 */ /* 0x000fc800078e00ff */
[C---:B------:R-:W-:Y:S02]  /*1a810*/  IMAD R251, R2.reuse, R6, R251 ;  /* 0x0000000602fb7224 */ /* 0x040fe400078e02fb */
[----:B------:R-:W-:Y:S02]  /*1a820*/  @!P4 IMAD.IADD R161, R161, 0x1, -R2 ;  /* 0x00000001a1a1c824 */ /* 0x000fe400078e0a02 */
[C---:B------:R-:W-:Y:S02]  /*1a830*/  IMAD R248, R2.reuse, R246, R248 ;  /* 0x000000f602f87224 */ /* 0x040fe400078e02f8 */
[----:B------:R-:W-:Y:S01]  /*1a840*/  IMAD.MOV R247, RZ, RZ, -R247 ;  /* 0x000000fffff77224 */ /* 0x000fe200078e0af7 */
[C---:B------:R-:W-:Y:S02]  /*1a850*/  ISETP.GT.U32.AND P4, PT, R2.reuse, R161, PT ;  /* 0x000000a10200720c */ /* 0x040fe40003f84070 */
[----:B------:R-:W-:Y:S01]  /*1a860*/  IABS R246, R225 ;  /* 0x000000e100f67213 */ /* 0x000fe20000000000 */
[----:B------:R-:W-:-:S10]  /*1a870*/  IMAD R250, R2, R247, R250 ;  /* 0x000000f702fa7224 */ /* 0x000fd400078e02fa */
[----:B------:R-:W-:Y:S01]  /*1a880*/  @!P4 IMAD.IADD R161, R161, 0x1, -R2 ;  /* 0x00000001a1a1c824 */ /* 0x000fe200078e0a02 */
[----:B------:R-:W-:Y:S01]  /*1a890*/  ISETP.GE.AND P4, PT, R227, RZ, PT ;  /* 0x000000ffe300720c */ /* 0x000fe20003f86270 */
[----:B------:R-:W-:Y:S02]  /*1a8a0*/  VIADD R227, R3, 0x1 ;  /* 0x0000000103e37836 */ /* 0x000fe40000000000 */
[----:B------:R-:W-:-:S03]  /*1a8b0*/  IMAD.HI.U32 R247, R4, R246, RZ ;  /* 0x000000f604f77227 */ /* 0x000fc600078e00ff */
[----:B------:R-:W-:Y:S01]  /*1a8c0*/  IABS R8, R227 ;  /* 0x000000e300087213 */ /* 0x000fe20000000000 */
[----:B------:R-:W-:-:S04]  /*1a8d0*/  IMAD.MOV R6, RZ, RZ, -R247 ;  /* 0x000000ffff067224 */ /* 0x000fc800078e0af7 */
[----:B------:R-:W-:Y:S02]  /*1a8e0*/  IMAD.MOV.U32 R247, RZ, RZ, R8 ;  /* 0x000000fffff77224 */ /* 0x000fe400078e0008 */
[----:B--2---:R-:W-:Y:S01]  /*1a8f0*/  VIADD R0, R223, 0x20000 ;  /* 0x00020000df007836 */ /* 0x004fe20000000000 */
[----:B------:R-:W-:Y:S02]  /*1a900*/  SHF.R.U32.HI R8, RZ, 0x4, R223 ;  /* 0x00000004ff087819 */ /* 0x000fe400000116df */
[----:B------:R-:W2:Y:S01]  /*1a910*/  LDL.LU R223, [R1+0x510] ;  /* 0x0005100001df7983 */ /* 0x000ea20000300800 */
[----:B------:R-:W-:Y:S01]  /*1a920*/  @!P3 IMAD.MOV R238, RZ, RZ, -R238 ;  /* 0x000000ffffeeb224 */ /* 0x000fe200078e0aee */
[C---:B------:R-:W-:Y:S01]  /*1a930*/  ISETP.GT.U32.AND P3, PT, R2.reuse, R137, PT ;  /* 0x000000890200720c */ /* 0x040fe20003f64070 */
[----:B------:R-:W-:Y:S01]  /*1a940*/  @!P2 IMAD.MOV R215, RZ, RZ, -R215 ;  /* 0x000000ffffd7a224 */ /* 0x000fe200078e0ad7 */
[C---:B------:R-:W-:Y:S01]  /*1a950*/  ISETP.GT.U32.AND P2, PT, R2.reuse, R114, PT ;  /* 0x000000720200720c */ /* 0x040fe20003f44070 */
[----:B------:R-:W-:Y:S01]  /*1a960*/  @!P0 IMAD.MOV R200, RZ, RZ, -R200 ;  /* 0x000000ffffc88224 */ /* 0x000fe200078e0ac8 */
[----:B------:R-:W-:-:S09]  /*1a970*/  ISETP.GT.U32.AND P0, PT, R2, R88, PT ;  /* 0x000000580200720c */ /* 0x000fd20003f04070 */
[--C-:B------:R-:W-:Y:S01]  /*1a980*/  @!P3 IMAD.IADD R137, R137, 0x1, -R2.reuse ;  /* 0x000000018989b824 */ /* 0x100fe200078e0a02 */
[----:B------:R-:W-:Y:S01]  /*1a990*/  ISETP.GT.U32.AND P3, PT, R2, R248, PT ;  /* 0x000000f80200720c */ /* 0x000fe20003f64070 */
[--C-:B------:R-:W-:Y:S01]  /*1a9a0*/  @!P2 IMAD.IADD R114, R114, 0x1, -R2.reuse ;  /* 0x000000017272a824 */ /* 0x100fe200078e0a02 */
[----:B------:R-:W-:Y:S01]  /*1a9b0*/  ISETP.GT.U32.AND P2, PT, R2, R251, PT ;  /* 0x000000fb0200720c */ /* 0x000fe20003f44070 */
[----:B------:R-:W-:-:S04]  /*1a9c0*/  @!P0 IMAD.IADD R88, R88, 0x1, -R2 ;  /* 0x0000000158588824 */ /* 0x000fc800078e0a02 */
[----:B------:R-:W-:-:S06]  /*1a9d0*/  @!P5 IMAD.MOV R88, RZ, RZ, -R88 ;  /* 0x000000ffff58d224 */ /* 0x000fcc00078e0a58 */
[--C-:B------:R-:W-:Y:S02]  /*1a9e0*/  @!P3 IMAD.IADD R248, R248, 0x1, -R2.reuse ;  /* 0x00000001f8f8b824 */ /* 0x100fe400078e0a02 */
[----:B------:R-:W-:-:S03]  /*1a9f0*/  @!P2 IMAD.IADD R251, R251, 0x1, -R2 ;  /* 0x00000001fbfba824 */ /* 0x000fc600078e0a02 */
[----:B------:R-:W-:Y:S01]  /*1aa00*/  ISETP.GT.U32.AND P5, PT, R2, R248, PT ;  /* 0x000000f80200720c */ /* 0x000fe20003fa4070 */
[----:B------:R-:W-:Y:S01]  /*1aa10*/  IMAD.HI.U32 R4, R4, R247, RZ ;  /* 0x000000f704047227 */ /* 0x000fe200078e00ff */
[----:B------:R-:W-:Y:S02]  /*1aa20*/  ISETP.GT.U32.AND P3, PT, R2, R251, PT ;  /* 0x000000fb0200720c */ /* 0x000fe40003f64070 */
[----:B------:R-:W-:Y:S01]  /*1aa30*/  SHF.R.U32.HI R0, RZ, 0x4, R0 ;  /* 0x00000004ff007819 */ /* 0x000fe20000011600 */
[----:B------:R-:W-:-:S03]  /*1aa40*/  IMAD.MOV R4, RZ, RZ, -R4 ;  /* 0x000000ffff047224 */ /* 0x000fc600078e0a04 */
[----:B------:R-:W-:Y:S01]  /*1aa50*/  SGXT.U32 R17, R0, 0xe ;  /* 0x0000000e0011781a */ /* 0x000fe20000000000 */
[----:B------:R-:W-:Y:S02]  /*1aa60*/  IMAD R246, R2, R6, R246 ;  /* 0x0000000602f67224 */ /* 0x000fe400078e02f6 */
[----:B------:R-:W-:Y:S02]  /*1aa70*/  IMAD.MOV.U32 R6, RZ, RZ, RZ ;  /* 0x000000ffff067224 */ /* 0x000fe400078e00ff */
[----:B------:R-:W-:Y:S01]  /*1aa80*/  @!P5 IMAD.IADD R248, R248, 0x1, -R2 ;  /* 0x00000001f8f8d824 */ /* 0x000fe200078e0a02 */
[----:B------:R-:W-:Y:S01]  /*1aa90*/  IADD3 R13, P5, R17, 0x80, RZ ;  /* 0x00000080110d7810 */ /* 0x000fe20007fbe0ff */
[----:B------:R-:W-:Y:S02]  /*1aaa0*/  IMAD R247, R2, R4, R247 ;  /* 0x0000000402f77224 */ /* 0x000fe400078e02f7 */
[----:B------:R-:W-:Y:S01]  /*1aab0*/  @!P6 IMAD.MOV R26, RZ, RZ, -R26 ;  /* 0x000000ffff1ae224 */ /* 0x000fe200078e0a1a */
[----:B------:R-:W-:Y:S01]  /*1aac0*/  IADD3.X R10, R6, 0x40000040, RZ, P5, !PT ;  /* 0x40000040060a7810 */ /* 0x000fe20002ffe4ff */
[----:B------:R-:W-:Y:S01]  /*1aad0*/  @!P1 IMAD.MOV R57, RZ, RZ, -R57 ;  /* 0x000000ffff399224 */ /* 0x000fe200078e0a39 */
[C---:B------:R-:W-:Y:S01]  /*1aae0*/  ISETP.GT.U32.AND P6, PT, R2.reuse, R192, PT ;  /* 0x000000c00200720c */ /* 0x040fe20003fc4070 */
[----:B------:R-:W-:Y:S01]  /*1aaf0*/  @!P3 IMAD.IADD R251, R251, 0x1, -R2 ;  /* 0x00000001fbfbb824 */ /* 0x000fe200078e0a02 */
[----:B------:R-:W-:-:S02]  /*1ab00*/  ISETP.GT.U32.AND P1, PT, R2, R250, PT ;  /* 0x000000fa0200720c */ /* 0x000fc40003f24070 */
[C---:B------:R-:W-:Y:S02]  /*1ab10*/  ISETP.GT.U32.AND P3, PT, R2.reuse, R246, PT ;  /* 0x000000f60200720c */ /* 0x040fe40003f64070 */
[----:B------:R-:W-:Y:S02]  /*1ab20*/  ISETP.GT.U32.AND P5, PT, R2, R247, PT ;  /* 0x000000f70200720c */ /* 0x000fe40003fa4070 */
[----:B------:R-:W-:Y:S02]  /*1ab30*/  ISETP.GE.AND P0, PT, R235, RZ, PT ;  /* 0x000000ffeb00720c */ /* 0x000fe40003f06270 */
[----:B------:R-:W-:Y:S02]  /*1ab40*/  SGXT.U32 R4, R8, 0xe ;  /* 0x0000000e0804781a */ /* 0x000fe40000000000 */
[----:B------:R-:W2:Y:S01]  /*1ab50*/  LDC R8, c[0x0][0x234] ;  /* 0x00008d00ff087b82 */ /* 0x000ea20000000800 */
[--C-:B------:R-:W-:Y:S02]  /*1ab60*/  @!P6 IMAD.IADD R192, R192, 0x1, -R2.reuse ;  /* 0x00000001c0c0e824 */ /* 0x100fe400078e0a02 */
[----:B------:R-:W-:-:S02]  /*1ab70*/  @!P1 IMAD.IADD R250, R250, 0x1, -R2 ;  /* 0x00000001fafa9824 */ /* 0x000fc400078e0a02 */
[--C-:B------:R-:W-:Y:S02]  /*1ab80*/  @!P3 IMAD.IADD R246, R246, 0x1, -R2.reuse ;  /* 0x00000001f6f6b824 */ /* 0x100fe400078e0a02 */
[----:B------:R-:W-:Y:S01]  /*1ab90*/  @!P5 IMAD.IADD R247, R247, 0x1, -R2 ;  /* 0x00000001f7f7d824 */ /* 0x000fe200078e0a02 */
[----:B------:R-:W-:Y:S01]  /*1aba0*/  ISETP.GE.AND P3, PT, R252, RZ, PT ;  /* 0x000000fffc00720c */ /* 0x000fe20003f66270 */
[----:B------:R-:W-:Y:S01]  /*1abb0*/  @!P4 IMAD.MOV R137, RZ, RZ, -R137 ;  /* 0x000000ffff89c224 */ /* 0x000fe200078e0a89 */
[C---:B------:R-:W-:Y:S01]  /*1abc0*/  ISETP.GT.U32.AND P1, PT, R2.reuse, R192, PT ;  /* 0x000000c00200720c */ /* 0x040fe20003f24070 */
[----:B------:R-:W1:Y:S01]  /*1abd0*/  S2R R252, SR_TID.X ;  /* 0x0000000000fc7919 */ /* 0x000e620000002100 */
[C---:B------:R-:W-:Y:S01]  /*1abe0*/  ISETP.GT.U32.AND P2, PT, R2.reuse, R250, PT ;  /* 0x000000fa0200720c */ /* 0x040fe20003f44070 */
[----:B------:R-:W-:Y:S01]  /*1abf0*/  IMAD.MOV.U32 R0, RZ, RZ, RZ ;  /* 0x000000ffff007224 */ /* 0x000fe200078e00ff */
[C---:B------:R-:W-:Y:S01]  /*1ac00*/  ISETP.GT.U32.AND P4, PT, R2.reuse, R246, PT ;  /* 0x000000f60200720c */ /* 0x040fe20003f84070 */
[----:B------:R-:W-:Y:S01]  /*1ac10*/  @!P0 IMAD.MOV R114, RZ, RZ, -R114 ;  /* 0x000000ffff728224 */ /* 0x000fe200078e0a72 */
[----:B------:R-:W-:-:S02]  /*1ac20*/  ISETP.GT.U32.AND P5, PT, R2, R247, PT ;  /* 0x000000f70200720c */ /* 0x000fc40003fa4070 */
[----:B------:R-:W-:-:S04]  /*1ac30*/  IADD3 R15, P0, R4, 0x2, RZ ;  /* 0x00000002040f7810 */ /* 0x000fc80007f1e0ff */
[----:B------:R-:W-:Y:S02]  /*1ac40*/  IADD3.X R11, R0, 0x40000040, RZ, P0, !PT ;  /* 0x40000040000b7810 */ /* 0x000fe400007fe4ff */
[----:B------:R-:W-:Y:S01]  /*1ac50*/  ISETP.GE.AND P0, PT, R225, RZ, PT ;  /* 0x000000ffe100720c */ /* 0x000fe20003f06270 */
[--C-:B------:R-:W-:Y:S01]  /*1ac60*/  @!P1 IMAD.IADD R192, R192, 0x1, -R2.reuse ;  /* 0x00000001c0c09824 */ /* 0x100fe200078e0a02 */
[----:B------:R-:W3:Y:S01]  /*1ac70*/  LDC R225, c[0x0][0x230] ;  /* 0x00008c00ffe17b82 */ /* 0x000ee20000000800 */
[--C-:B------:R-:W-:Y:S02]  /*1ac80*/  @!P2 IMAD.IADD R250, R250, 0x1, -R2.reuse ;  /* 0x00000001fafaa824 */ /* 0x100fe400078e0a02 */
[--C-:B------:R-:W-:Y:S02]  /*1ac90*/  @!P4 IMAD.IADD R246, R246, 0x1, -R2.reuse ;  /* 0x00000001f6f6c824 */ /* 0x100fe400078e0a02 */
[----:B------:R-:W-:Y:S01]  /*1aca0*/  @!P5 IMAD.IADD R247, R247, 0x1, -R2 ;  /* 0x00000001f7f7d824 */ /* 0x000fe200078e0a02 */
[----:B0-----:R0:W-:Y:S01]  /*1acb0*/  STL [R1+0xe4], R73 ;  /* 0x0000e44901007387 */ /* 0x0011e20000100800 */
[----:B------:R-:W-:Y:S01]  /*1acc0*/  IMAD.MOV.U32 R6, RZ, RZ, R72 ;  /* 0x000000ffff067224 */ /* 0x000fe200078e0048 */
[----:B------:R-:W-:Y:S01]  /*1acd0*/  ISETP.GE.AND P5, PT, R3, RZ, PT ;  /* 0x000000ff0300720c */ /* 0x000fe20003fa6270 */
[----:B------:R-:W4:Y:S01]  /*1ace0*/  LDC R0, c[0x0][0x23c] ;  /* 0x00008f00ff007b82 */ /* 0x000f220000000800 */
[----:B0-----:R-:W2:Y:S01]  /*1acf0*/  LDL.LU.64 R72, [R1+0x2088] ;  /* 0x0020880001487983 */ /* 0x001ea20000300a00 */
[C---:B-1----:R-:W-:Y:S01]  /*1ad00*/  IMAD.SHL.U32 R21, R252.reuse, 0x2, RZ ;  /* 0x00000002fc157824 */ /* 0x042fe200078e00ff */
[----:B------:R-:W-:Y:S01]  /*1ad10*/  LOP3.LUT R19, R252, 0x40, RZ, 0xc0, !PT ;  /* 0x00000040fc137812 */ /* 0x000fe200078ec0ff */
[----:B---3--:R-:W-:-:S03]  /*1ad20*/  VIADD R225, R225, 0x7f ;  /* 0x0000007fe1e17836 */ /* 0x008fc60000000000 */
[----:B------:R-:W-:Y:S02]  /*1ad30*/  LOP3.LUT R21, R21, 0x7e, RZ, 0xc0, !PT ;  /* 0x0000007e15157812 */ /* 0x000fe400078ec0ff */
[----:B------:R-:W-:-:S04]  /*1ad40*/  SHF.R.S32.HI R23, RZ, 0x1f, R225 ;  /* 0x0000001fff177819 */ /* 0x000fc800000114e1 */
[----:B------:R-:W-:Y:S01]  /*1ad50*/  LEA.HI R25, R23, R225, RZ, 0x7 ;  /* 0x000000e117197211 */ /* 0x000fe200078f38ff */
[C-C-:B------:R-:W-:Y:S01]  /*1ad60*/  IMAD R23, R19.reuse, 0x100, R21.reuse ;  /* 0x0000010013177824 */ /* 0x140fe200078e0215 */
[----:B------:R-:W-:Y:S01]  /*1ad70*/  R2UR UR7, R4 ;  /* 0x00000000040772ca */ /* 0x000fe200000e0000 */
[----:B------:R-:W-:Y:S01]  /*1ad80*/  IMAD R4, R19, 0x200, R21 ;  /* 0x0000020013047824 */ /* 0x000fe200078e0215 */
[----:B------:R-:W-:Y:S02]  /*1ad90*/  ISETP.GE.AND P1, PT, R231, RZ, PT ;  /* 0x000000ffe700720c */ /* 0x000fe40003f26270 */
[----:B------:R-:W-:Y:S02]  /*1ada0*/  R2UR UR6, R17 ;  /* 0x00000000110672ca */ /* 0x000fe400000e0000 */
[----:B------:R-:W-:Y:S02]  /*1adb0*/  LOP3.LUT R252, R252, 0x7f, RZ, 0xc0, !PT ;  /* 0x0000007ffcfc7812 */ /* 0x000fe400078ec0ff */
[----:B------:R-:W-:-:S02]  /*1adc0*/  R2UR UR38, R15 ;  /* 0x000000000f2672ca */ /* 0x000fc400000e0000 */
[----:B------:R-:W-:Y:S01]  /*1add0*/  R2UR UR36, R13 ;  /* 0x000000000d2472ca */ /* 0x000fe200000e0000 */
[----:B----4-:R-:W-:Y:S01]  /*1ade0*/  IMAD R0, R252, R0, RZ ;  /* 0x00000000fc007224 */ /* 0x010fe200078e02ff */
[----:B------:R-:W-:Y:S02]  /*1adf0*/  R2UR UR39, R11 ;  /* 0x000000000b2772ca */ /* 0x000fe400000e0000 */
[----:B------:R-:W-:Y:S01]  /*1ae00*/  R2UR UR37, R10 ;  /* 0x000000000a2572ca */ /* 0x000fe200000e0000 */
[----:B------:R-:W-:Y:S01]  /*1ae10*/  @!P1 IMAD.MOV R192, RZ, RZ, -R192 ;  /* 0x000000ffffc09224 */ /* 0x000fe200078e0ac0 */
[----:B------:R-:W-:Y:S02]  /*1ae20*/  ISETP.GE.AND P6, PT, R233, RZ, PT ;  /* 0x000000ffe900720c */ /* 0x000fe40003fc6270 */
[----:B------:R-:W-:Y:S02]  /*1ae30*/  ISETP.GE.AND P2, PT, R229, RZ, PT ;  /* 0x000000ffe500720c */ /* 0x000fe40003f46270 */
[----:B------:R-:W-:Y:S01]  /*1ae40*/  ISETP.GE.AND P4, PT, R227, RZ, PT ;  /* 0x000000ffe300720c */ /* 0x000fe20003f86270 */
[----:B--2---:R-:W-:-:S05]  /*1ae50*/  IMAD R2, R223, R8, RZ ;  /* 0x00000008df027224 */ /* 0x004fca00078e02ff */
[----:B------:R-:W-:Y:S04]  /*1ae60*/  STL [R1+0xbc], R2 ;  /* 0x0000bc0201007387 */ /* 0x000fe80000100800 */
[----:B------:R0:W-:Y:S02]  /*1ae70*/  STL [R1+0x1f8c], R3 ;  /* 0x001f8c0301007387 */ /* 0x0001e40000100800 */
[----:B0-----:R-:W0:Y:S02]  /*1ae80*/  LDC.64 R2, c[0x0][0x210] ;  /* 0x00008400ff027b82 */ /* 0x001e240000000a00 */
[----:B0-----:R0:W-:Y:S04]  /*1ae90*/  STL [R1+0xc0], R2 ;  /* 0x0000c00201007387 */ /* 0x0011e80000100800 */
[----:B------:R-:W2:Y:S04]  /*1aea0*/  LDL.LU R27, [R1+0x720] ;  /* 0x00072000011b7983 */ /* 0x000ea80000300800 */
[----:B------:R-:W3:Y:S04]  /*1aeb0*/  LDL.LU R25, [R1+0x71c] ;  /* 0x00071c0001197983 */ /* 0x000ee80000300800 */
[----:B------:R-:W4:Y:S04]  /*1aec0*/  LDL.LU R23, [R1+0x718] ;  /* 0x0007180001177983 */ /* 0x000f280000300800 */
[----:B------:R-:W4:Y:S04]  /*1aed0*/  LDL.LU R21, [R1+0x714] ;  /* 0x0007140001157983 */ /* 0x000f280000300800 */
[----:B------:R-:W4:Y:S04]  /*1aee0*/  LDL.LU R19, [R1+0x710] ;  /* 0x0007100001137983 */ /* 0x000f280000300800 */
[----:B------:R-:W4:Y:S04]  /*1aef0*/  LDL.LU R17, [R1+0x708] ;  /* 0x0007080001117983 */ /* 0x000f280000300800 */
[----:B------:R-:W4:Y:S04]  /*1af00*/  LDL.LU R15, [R1+0x704] ;  /* 0x00070400010f7983 */ /* 0x000f280000300800 */
[----:B------:R-:W4:Y:S04]  /*1af10*/  LDL.LU R13, [R1+0x6f4] ;  /* 0x0006f400010d7983 */ /* 0x000f280000300800 */
[----:B------:R-:W4:Y:S01]  /*1af20*/  LDL.LU R11, [R1+0x6ec] ;  /* 0x0006ec00010b7983 */ /* 0x000f220000300800 */
[----:B0-----:R-:W-:-:S03]  /*1af30*/  LEA R2, P1, R0, R6, 0x1 ;  /* 0x0000000600027211 */ /* 0x001fc600078208ff */
[----:B------:R-:W4:Y:S04]  /*1af40*/  LDL.LU R10, [R1+0x6e0] ;  /* 0x0006e000010a7983 */ /* 0x000f280000300800 */
        /* <DEDUP_REMOVED lines=15> */
[----:B------:R-:W4:Y:S01]  /*1b040*/  LDL.LU R252, [R1+0x67c] ;  /* 0x00067c0001fc7983 */ /* 0x000f220000300800 */
[----:B------:R-:W-:Y:S01]  /*1b050*/  @!P6 IMAD.MOV R161, RZ, RZ, -R161 ;  /* 0x000000ffffa1e224 */ /* 0x000fe200078e0aa1 */
[----:B------:R-:W-:-:S02]  /*1b060*/  ISETP.NE.AND P6, PT, R249, RZ, PT ;  /* 0x000000fff900720c */ /* 0x000fc40003fc5270 */
[----:B------:R-:W-:Y:S01]  /*1b070*/  LOP3.LUT R249, RZ, R249, RZ, 0x33, !PT ;  /* 0x000000f9fff97212 */ /* 0x000fe200078e33ff */
[----:B------:R-:W-:Y:S01]  /*1b080*/  IMAD.MOV.U32 R4, RZ, RZ, R3 ;  /* 0x000000ffff047224 */ /* 0x000fe200078e0003 */
[----:B------:R4:W-:Y:S02]  /*1b090*/  STL [R1+0x1f98], R2 ;  /* 0x001f980201007387 */ /* 0x0009e40000100800 */
[C---:B--2---:R-:W-:Y:S02]  /*1b0a0*/  SEL R3, R249.reuse, R27, !P6 ;  /* 0x0000001bf9037207 */ /* 0x044fe40007000000 */
[----:B---3--:R-:W-:-:S03]  /*1b0b0*/  SEL R25, R249, R25, !P6 ;  /* 0x00000019f9197207 */ /* 0x008fc60007000000 */
[----:B------:R0:W-:Y:S01]  /*1b0c0*/  STL [R1+0x244], R3 ;  /* 0x0002440301007387 */ /* 0x0001e20000100800 */
[----:B----4-:R-:W-:-:S03]  /*1b0d0*/  SEL R2, R249, R23, !P6 ;  /* 0x00000017f9027207 */ /* 0x010fc60007000000 */
[----:B------:R-:W-:Y:S04]  /*1b0e0*/  STL [R1+0x250], R25 ;  /* 0x0002501901007387 */ /* 0x000fe80000100800 */
[----:B------:R1:W-:Y:S01]  /*1b0f0*/  STL [R1+0x260], R2 ;  /* 0x0002600201007387 */ /* 0x0003e20000100800 */
[C---:B0-----:R-:W-:Y:S02]  /*1b100*/  SEL R3, R249.reuse, R21, !P6 ;  /* 0x00000015f9037207 */ /* 0x041fe40007000000 */
[----:B------:R-:W-:-:S03]  /*1b110*/  SEL R19, R249, R19, !P6 ;  /* 0x00000013f9137207 */ /* 0x000fc60007000000 */
[----:B------:R0:W-:Y:S01]  /*1b120*/  STL [R1+0x268], R3 ;  /* 0x0002680301007387 */ /* 0x0001e20000100800 */
[----:B-1----:R-:W-:-:S03]  /*1b130*/  SEL R2, R249, R17, !P6 ;  /* 0x00000011f9027207 */ /* 0x002fc60007000000 */
[----:B------:R-:W-:Y:S01]  /*1b140*/  STL [R1+0x270], R19 ;  /* 0x0002701301007387 */ /* 0x000fe20000100800 */
[----:B------:R-:W-:-:S03]  /*1b150*/  SEL R13, R249, R13, !P6 ;  /* 0x0000000df90d7207 */ /* 0x000fc60007000000 */
[----:B------:R1:W-:Y:S01]  /*1b160*/  STL [R1+0x278], R2 ;  /* 0x0002780201007387 */ /* 0x0003e20000100800 */
[----:B0-----:R-:W-:-:S05]  /*1b170*/  SEL R3, R249, R15, !P6 ;  /* 0x0000000ff9037207 */ /* 0x001fca0007000000 */
        /* <DEDUP_REMOVED lines=8> */
[----:B------:R-:W-:Y:S04]  /*1b200*/  STL [R1+0x2a0], R8 ;  /* 0x0002a00801007387 */ /* 0x000fe80000100800 */
[----:B------:R1:W-:Y:S01]  /*1b210*/  STL [R1+0x2ac], R2 ;  /* 0x0002ac0201007387 */ /* 0x0003e20000100800 */
[C---:B0-----:R-:W-:Y:S02]  /*1b220*/  SEL R3, R249.reuse, R0, !P6 ;  /* 0x00000000f9037207 */ /* 0x041fe40007000000 */
[----:B------:R-:W-:-:S03]  /*1b230*/  SEL R0, R249, R245, !P6 ;  /* 0x000000f5f9007207 */ /* 0x000fc60007000000 */
[----:B------:R0:W-:Y:S01]  /*1b240*/  STL [R1+0x2b4], R3 ;  /* 0x0002b40301007387 */ /* 0x0001e20000100800 */
[----:B-1----:R-:W-:-:S03]  /*1b250*/  SEL R2, R249, R243, !P6 ;  /* 0x000000f3f9027207 */ /* 0x002fc60007000000 */
[----:B------:R1:W-:Y:S04]  /*1b260*/  STL [R1+0x2b8], R0 ;  /* 0x0002b80001007387 */ /* 0x0003e80000100800 */
[----:B------:R2:W-:Y:S01]  /*1b270*/  STL [R1+0x2c0], R2 ;  /* 0x0002c00201007387 */ /* 0x0005e20000100800 */
[C---:B0-----:R-:W-:Y:S02]  /*1b280*/  SEL R3, R249.reuse, R241, !P6 ;  /* 0x000000f1f9037207 */ /* 0x041fe40007000000 */
[----:B-1----:R-:W-:-:S03]  /*1b290*/  SEL R0, R249, R239, !P6 ;  /* 0x000000eff9007207 */ /* 0x002fc60007000000 */
[----:B------:R0:W-:Y:S01]  /*1b2a0*/  STL [R1+0x2d0], R3 ;  /* 0x0002d00301007387 */ /* 0x0001e20000100800 */
[----:B--2---:R-:W-:-:S03]  /*1b2b0*/  SEL R2, R249, R237, !P6 ;  /* 0x000000edf9027207 */ /* 0x004fc60007000000 */
        /* <DEDUP_REMOVED lines=15> */
[C---:B-1----:R-:W-:Y:S01]  /*1b3b0*/  SEL R0, R249.reuse, R252, !P6 ;  /* 0x000000fcf9007207 */ /* 0x042fe20007000000 */
[----:B--2---:R-:W2:Y:S04]  /*1b3c0*/  LDL.LU R2, [R1+0x678] ;  /* 0x0006780001027983 */ /* 0x004ea80000300800 */
[----:B------:R0:W-:Y:S04]  /*1b3d0*/  STL [R1+0x310], R3 ;  /* 0x0003100301007387 */ /* 0x0001e80000100800 */
[----:B0-----:R-:W3:Y:S04]  /*1b3e0*/  LDL.LU R3, [R1+0x670] ;  /* 0x0006700001037983 */ /* 0x001ee80000300800 */
[----:B------:R0:W-:Y:S04]  /*1b3f0*/  STL [R1+0x318], R0 ;  /* 0x0003180001007387 */ /* 0x0001e80000100800 */
        /* <DEDUP_REMOVED lines=15> */
[----:B0-----:R-:W4:Y:S04]  /*1b4f0*/  LDL.LU R0, [R1+0x608] ;  /* 0x0006080001007983 */ /* 0x001f280000300800 */
        /* <DEDUP_REMOVED lines=13> */
[----:B--2---:R-:W-:-:S05]  /*1b5d0*/  SEL R2, R249, R2, !P6 ;  /* 0x00000002f9027207 */ /* 0x004fca0007000000 */
[----:B------:R3:W-:Y:S02]  /*1b5e0*/  STL [R1+0x324], R2 ;  /* 0x0003240201007387 */ /* 0x0007e40000100800 */
[----:B---3--:R-:W-:-:S05]  /*1b5f0*/  SEL R2, R249, R3, !P6 ;  /* 0x00000003f9027207 */ /* 0x008fca0007000000 */
[----:B------:R0:W-:Y:S01]  /*1b600*/  STL [R1+0x330], R2 ;  /* 0x0003300201007387 */ /* 0x0001e20000100800 */
[C---:B----4-:R-:W-:Y:S02]  /*1b610*/  SEL R3, R249.reuse, R33, !P6 ;  /* 0x00000021f9037207 */ /* 0x050fe40007000000 */
[----:B------:R-:W-:-:S03]  /*1b620*/  SEL R31, R249, R31, !P6 ;  /* 0x0000001ff91f7207 */ /* 0x000fc60007000000 */
[----:B------:R1:W-:Y:S01]  /*1b630*/  STL [R1+0x338], R3 ;  /* 0x0003380301007387 */ /* 0x0003e20000100800 */
[----:B0-----:R-:W-:-:S03]  /*1b640*/  SEL R2, R249, R29, !P6 ;  /* 0x0000001df9027207 */ /* 0x001fc60007000000 */
[----:B------:R-:W-:Y:S04]  /*1b650*/  STL [R1+0x340], R31 ;  /* 0x0003401f01007387 */ /* 0x000fe80000100800 */
[----:B------:R0:W-:Y:S01]  /*1b660*/  STL [R1+0x348], R2 ;  /* 0x0003480201007387 */ /* 0x0001e20000100800 */
[C---:B-1----:R-:W-:Y:S02]  /*1b670*/  SEL R3, R249.reuse, R27, !P6 ;  /* 0x0000001bf9037207 */ /* 0x042fe40007000000 */
[----:B------:R-:W-:-:S03]  /*1b680*/  SEL R25, R249, R25, !P6 ;  /* 0x00000019f9197207 */ /* 0x000fc60007000000 */
[----:B------:R1:W-:Y:S01]  /*1b690*/  STL [R1+0x350], R3 ;  /* 0x0003500301007387 */ /* 0x0003e20000100800 */
[----:B0-----:R-:W-:-:S03]  /*1b6a0*/  SEL R2, R249, R23, !P6 ;  /* 0x00000017f9027207 */ /* 0x001fc60007000000 */
[----:B------:R-:W-:Y:S01]  /*1b6b0*/  STL [R1+0x354], R25 ;  /* 0x0003541901007387 */ /* 0x000fe20000100800 */
[----:B------:R-:W-:-:S03]  /*1b6c0*/  SEL R19, R249, R19, !P6 ;  /* 0x00000013f9137207 */ /* 0x000fc60007000000 */
[----:B------:R0:W-:Y:S01]  /*1b6d0*/  STL [R1+0x35c], R2 ;  /* 0x00035c0201007387 */ /* 0x0001e20000100800 */
[----:B-1----:R-:W-:-:S05]  /*1b6e0*/  SEL R3, R249, R21, !P6 ;  /* 0x00000015f9037207 */ /* 0x002fca0007000000 */
        /* <DEDUP_REMOVED lines=20> */
[----:B------:R0:W-:Y:S04]  /*1b830*/  STL [R1+0x3bc], R0 ;  /* 0x0003bc0001007387 */ /* 0x0001e80000100800 */
[----:B------:R2:W-:Y:S01]  /*1b840*/  STL [R1+0x3c4], R2 ;  /* 0x0003c40201007387 */ /* 0x0005e20000100800 */
[C---:B-1----:R-:W-:Y:S02]  /*1b850*/  SEL R3, R249.reuse, R241, !P6 ;  /* 0x000000f1f9037207 */ /* 0x042fe40007000000 */
[----:B0-----:R-:W-:-:S03]  /*1b860*/  SEL R0, R249, R239, !P6 ;  /* 0x000000eff9007207 */ /* 0x001fc60007000000 */
        /* <DEDUP_REMOVED lines=424> */
[----:B------:R4:W-:Y:S01]  /*1d2f0*/  STL [R1+0x430], R2 ;  /* 0x0004300201007387 */ /* 0x0009e20000100800 */
[----:B---3--:R-:W-:-:S05]  /*1d300*/  SEL R3, R249, R3, !P6 ;  /* 0x00000003f9037207 */ /* 0x008fca0007000000 */
[----:B------:R0:W-:Y:S01]  /*1d310*/  STL [R1+0x420], R3 ;  /* 0x0004200301007387 */ /* 0x0001e20000100800 */
[C---:B----4-:R-:W-:Y:S02]  /*1d320*/  SEL R2, R249.reuse, R33, !P6 ;  /* 0x00000021f9027207 */ /* 0x050fe40007000000 */
[----:B------:R-:W-:-:S03]  /*1d330*/  SEL R31, R249, R31, !P6 ;  /* 0x0000001ff91f7207 */ /* 0x000fc60007000000 */
[----:B------:R1:W-:Y:S01]  /*1d340*/  STL [R1+0x418], R2 ;  /* 0x0004180201007387 */ /* 0x0003e20000100800 */
[----:B0-----:R-:W-:-:S03]  /*1d350*/  SEL R3, R249, R29, !P6 ;  /* 0x0000001df9037207 */ /* 0x001fc60007000000 */
[----:B------:R-:W-:Y:S01]  /*1d360*/  STL [R1+0x414], R31 ;  /* 0x0004141f01007387 */ /* 0x000fe20000100800 */
[----:B-1----:R-:W-:-:S03]  /*1d370*/  SEL R2, R249, R27, !P6 ;  /* 0x0000001bf9027207 */ /* 0x002fc60007000000 */
[----:B------:R0:W-:Y:S01]  /*1d380*/  STL [R1+0x3f8], R3 ;  /* 0x0003f80301007387 */ /* 0x0001e20000100800 */
        /* <DEDUP_REMOVED lines=27> */
[----:B------:R0:W-:Y:S01]  /*1d540*/  STL [R1+0x388], R0 ;  /* 0x0003880001007387 */ /* 0x0001e20000100800 */
[----:B-1----:R-:W-:-:S03]  /*1d550*/  SEL R2, R249, R241, !P6 ;  /* 0x000000f1f9027207 */ /* 0x002fc60007000000 */
        /* <DEDUP_REMOVED lines=18> */
[----:B------:R-:W-:Y:S01]  /*1d680*/  STL [R1+0x33c], R3 ;  /* 0x00033c0301007387 */ /* 0x000fe20000100800 */
[----:B-1----:R-:W-:-:S03]  /*1d690*/  SEL R0, R249, R252, !P6 ;  /* 0x000000fcf9007207 */ /* 0x002fc60007000000 */
[----:B------:R-:W2:Y:S04]  /*1d6a0*/  LDL.LU R33, [R1+0x78] ;  /* 0x0000780001217983 */ /* 0x000ea80000300800 */
[----:B------:R-:W-:Y:S04]  /*1d6b0*/  STL [R1+0x334], R2 ;  /* 0x0003340201007387 */ /* 0x000fe80000100800 */
[----:B------:R-:W3:Y:S04]  /*1d6c0*/  LDL.LU R31, [R1+0x74] ;  /* 0x00007400011f7983 */ /* 0x000ee80000300800 */
        /* <DEDUP_REMOVED lines=29> */
[----:B------:R-:W4:Y:S01]  /*1d8a0*/  LDL.LU R3, [R1] ;  /* 0x0000000001037983 */ /* 0x000f220000300800 */
[----:B--2---:R-:W-:-:S05]  /*1d8b0*/  SEL R33, R249, R33, !P6 ;  /* 0x00000021f9217207 */ /* 0x004fca0007000000 */
[----:B------:R0:W-:Y:S01]  /*1d8c0*/  STL [R1+0x328], R33 ;  /* 0x0003282101007387 */ /* 0x0001e20000100800 */
[----:B---3--:R-:W-:-:S03]  /*1d8d0*/  SEL R31, R249, R31, !P6 ;  /* 0x0000001ff91f7207 */ /* 0x008fc60007000000 */
[----:B0-----:R-:W2:Y:S01]  /*1d8e0*/  LDL.LU R33, [R1+0x2080] ;  /* 0x0020800001217983 */ /* 0x001ea20000300800 */
[----:B----4-:R-:W-:-:S03]  /*1d8f0*/  SEL R29, R249, R29, !P6 ;  /* 0x0000001df91d7207 */ /* 0x010fc60007000000 */
[----:B------:R0:W-:Y:S01]  /*1d900*/  STL [R1+0x320], R31 ;  /* 0x0003201f01007387 */ /* 0x0001e20000100800 */
[C---:B------:R-:W-:Y:S02]  /*1d910*/  SEL R27, R249.reuse, R27, !P6 ;  /* 0x0000001bf91b7207 */ /* 0x040fe40007000000 */
[C---:B------:R-:W-:Y:S01]  /*1d920*/  SEL R25, R249.reuse, R25, !P6 ;  /* 0x00000019f9197207 */ /* 0x040fe20007000000 */
[----:B0-----:R-:W3:Y:S01]  /*1d930*/  LDL.LU R31, [R1+0x207c] ;  /* 0x00207c00011f7983 */ /* 0x001ee20000300800 */
[----:B------:R-:W-:-:S03]  /*1d940*/  SEL R23, R249, R23, !P6 ;  /* 0x00000017f9177207 */ /* 0x000fc60007000000 */
[----:B------:R0:W-:Y:S01]  /*1d950*/  STL [R1+0x31c], R29 ;  /* 0x00031c1d01007387 */ /* 0x0001e20000100800 */
[C---:B------:R-:W-:Y:S02]  /*1d960*/  SEL R21, R249.reuse, R21, !P6 ;  /* 0x00000015f9157207 */ /* 0x040fe40007000000 */
[C---:B------:R-:W-:Y:S01]  /*1d970*/  SEL R19, R249.reuse, R19, !P6 ;  /* 0x00000013f9137207 */ /* 0x040fe20007000000 */
[----:B0-----:R-:W4:Y:S04]  /*1d980*/  LDL.LU R29, [R1+0x2078] ;  /* 0x00207800011d7983 */ /* 0x001f280000300800 */
[----:B------:R0:W-:Y:S01]  /*1d990*/  STL [R1+0x314], R27 ;  /* 0x0003141b01007387 */ /* 0x0001e20000100800 */
[C---:B------:R-:W-:Y:S02]  /*1d9a0*/  SEL R17, R249.reuse, R17, !P6 ;  /* 0x00000011f9117207 */ /* 0x040fe40007000000 */
[C---:B------:R-:W-:Y:S01]  /*1d9b0*/  SEL R15, R249.reuse, R15, !P6 ;  /* 0x0000000ff90f7207 */ /* 0x040fe20007000000 */
[----:B0-----:R-:W2:Y:S04]  /*1d9c0*/  LDL.LU R27, [R1+0x2074] ;  /* 0x00207400011b7983 */ /* 0x001ea80000300800 */
[----:B------:R0:W-:Y:S01]  /*1d9d0*/  STL [R1+0x308], R25 ;  /* 0x0003081901007387 */ /* 0x0001e20000100800 */
[----:B------:R-:W-:-:S03]  /*1d9e0*/  SEL R13, R249, R13, !P6 ;  /* 0x0000000df90d7207 */ /* 0x000fc60007000000 */
[----:B0-----:R-:W3:Y:S04]  /*1d9f0*/  LDL.LU R25, [R1+0x2070] ;  /* 0x0020700001197983 */ /* 0x001ee80000300800 */
[----:B------:R0:W-:Y:S01]  /*1da00*/  STL [R1+0x304], R23 ;  /* 0x0003041701007387 */ /* 0x0001e20000100800 */
[----:B------:R-:W-:-:S03]  /*1da10*/  SEL R11, R249, R11, !P6 ;  /* 0x0000000bf90b7207 */ /* 0x000fc60007000000 */
[----:B0-----:R-:W4:Y:S04]  /*1da20*/  LDL.LU R23, [R1+0x206c] ;  /* 0x00206c0001177983 */ /* 0x001f280000300800 */
[----:B------:R0:W-:Y:S01]  /*1da30*/  STL [R1+0x2fc], R21 ;  /* 0x0002fc1501007387 */ /* 0x0001e20000100800 */
[----:B------:R-:W-:-:S03]  /*1da40*/  SEL R10, R249, R10, !P6 ;  /* 0x0000000af90a7207 */ /* 0x000fc60007000000 */
        /* <DEDUP_REMOVED lines=49> */
[----:B------:R0:W-:Y:S04]  /*1dd60*/  STL [R1+0x274], R231 ;  /* 0x000274e701007387 */ /* 0x0001e80000100800 */
[----:B0-----:R-:W4:Y:S04]  /*1dd70*/  LDL.LU R231, [R1+0x2024] ;  /* 0x0020240001e77983 */ /* 0x001f280000300800 */
[----:B------:R0:W-:Y:S04]  /*1dd80*/  STL [R1+0x26c], R229 ;  /* 0x00026ce501007387 */ /* 0x0001e80000100800 */
        /* <DEDUP_REMOVED lines=8> */
[----:B0-----:R-:W4:Y:S01]  /*1de10*/  LDL.LU R252, [R1+0x2010] ;  /* 0x0020100001fc7983 */ /* 0x001f220000300800 */
[----:B------:R-:W-:-:S02]  /*1de20*/  SEL R2, R249, R2, !P6 ;  /* 0x00000002f9027207 */ /* 0x000fc40007000000 */
[----:B------:R-:W-:-:S03]  /*1de30*/  SEL R3, R249, R3, !P6 ;  /* 0x00000003f9037207 */ /* 0x000fc60007000000 */
[----:B------:R-:W-:Y:S04]  /*1de40*/  STL [R1+0x24c], R2 ;  /* 0x00024c0201007387 */ /* 0x000fe80000100800 */
[----:B------:R3:W-:Y:S01]  /*1de50*/  STL [R1+0x248], R3 ;  /* 0x0002480301007387 */ /* 0x0007e20000100800 */
[C---:B--2---:R-:W-:Y:S02]  /*1de60*/  SEL R0, R249.reuse, R0, !P6 ;  /* 0x00000000f9007207 */ /* 0x044fe40007000000 */
[C---:B---3--:R-:W-:Y:S02]  /*1de70*/  SEL R3, R249.reuse, R225, !P6 ;  /* 0x000000e1f9037207 */ /* 0x048fe40007000000 */
[C---:B----4-:R-:W-:Y:S02]  /*1de80*/  SEL R223, R249.reuse, R223, !P6 ;  /* 0x000000dff9df7207 */ /* 0x050fe40007000000 */
[----:B------:R-:W-:-:S05]  /*1de90*/  SEL R2, R249, R252, !P6 ;  /* 0x000000fcf9027207 */ /* 0x000fca0007000000 */
[----:B------:R0:W-:Y:S04]  /*1dea0*/  STL [R1+0x240], R2 ;  /* 0x0002400201007387 */ /* 0x0001e80000100800 */
        /* <DEDUP_REMOVED lines=18> */
[----:B------:R-:W-:Y:S01]  /*1dfd0*/  STL [R1+0x218], R223 ;  /* 0x000218df01007387 */ /* 0x000fe20000100800 */
[----:B--2---:R-:W-:-:S03]  /*1dfe0*/  SEL R2, R249, R245, !P6 ;  /* 0x000000f5f9027207 */ /* 0x004fc60007000000 */
        /* <DEDUP_REMOVED lines=175> */
[----:B------:R-:W4:Y:S01]  /*1eae0*/  LDL.LU R231, [R1+0x14c] ;  /* 0x00014c0001e77983 */ /* 0x000f220000300800 */
[----:B------:R-:W-:-:S02]  /*1eaf0*/  SEL R2, R249, R142, !P6 ;  /* 0x0000008ef9027207 */ /* 0x000fc40007000000 */
[C---:B------:R-:W-:Y:S01]  /*1eb00*/  SEL R3, R249.reuse, R144, !P6 ;  /* 0x00000090f9037207 */ /* 0x040fe20007000000 */
[----:B------:R-:W4:Y:S01]  /*1eb10*/  LDL.LU R229, [R1+0x144] ;  /* 0x0001440001e57983 */ /* 0x000f220000300800 */
[C---:B------:R-:W-:Y:S02]  /*1eb20*/  SEL R252, R249.reuse, R145, !P6 ;  /* 0x00000091f9fc7207 */ /* 0x040fe40007000000 */
[C---:B------:R-:W-:Y:S01]  /*1eb30*/  SEL R243, R249.reuse, R147, !P6 ;  /* 0x00000093f9f37207 */ /* 0x040fe20007000000 */
[----:B------:R-:W4:Y:S01]  /*1eb40*/  LDL.LU R227, [R1+0x140] ;  /* 0x0001400001e37983 */ /* 0x000f220000300800 */
[----:B------:R-:W-:-:S03]  /*1eb50*/  SEL R239, R249, R148, !P6 ;  /* 0x00000094f9ef7207 */ /* 0x000fc60007000000 */
[----:B------:R-:W4:Y:S01]  /*1eb60*/  LDL.LU R225, [R1+0x13c] ;  /* 0x00013c0001e17983 */ /* 0x000f220000300800 */
[----:B------:R-:W-:-:S03]  /*1eb70*/  SEL R149, R249, R149, !P6 ;  /* 0x00000095f9957207 */ /* 0x000fc60007000000 */
[----:B------:R-:W4:Y:S01]  /*1eb80*/  LDL.LU R223, [R1+0x138] ;  /* 0x0001380001df7983 */ /* 0x000f220000300800 */
[----:B------:R-:W-:-:S03]  /*1eb90*/  SEL R150, R249, R150, !P6 ;  /* 0x00000096f9967207 */ /* 0x000fc60007000000 */
[----:B------:R-:W-:Y:S01]  /*1eba0*/  STL [R1+0x1f9c], R2 ;  /* 0x001f9c0201007387 */ /* 0x000fe20000100800 */
        /* <DEDUP_REMOVED lines=27> */
[----:B------:R0:W-:Y:S01]  /*1ed60*/  STL [R1+0x1fd4], R164 ;  /* 0x001fd4a401007387 */ /* 0x0001e20000100800 */
        /* <DEDUP_REMOVED lines=15> */
[----:B------:R1:W-:Y:S04]  /*1ee60*/  STL [R1+0x1ff4], R179 ;  /* 0x001ff4b301007387 */ /* 0x0003e80000100800 */
[----:B------:R-:W-:Y:S04]  /*1ee70*/  STL [R1+0x1ff8], R181 ;  /* 0x001ff8b501007387 */ /* 0x000fe80000100800 */
[----:B------:R-:W-:Y:S04]  /*1ee80*/  STL [R1+0x1ffc], R183 ;  /* 0x001ffcb701007387 */ /* 0x000fe80000100800 */
[----:B------:R-:W-:Y:S04]  /*1ee90*/  STL [R1+0x2000], R185 ;  /* 0x002000b901007387 */ /* 0x000fe80000100800 */
[----:B------:R-:W-:Y:S04]  /*1eea0*/  STL [R1+0x2004], R187 ;  /* 0x002004bb01007387 */ /* 0x000fe80000100800 */
[----:B------:R-:W-:Y:S04]  /*1eeb0*/  STL [R1+0x2008], R189 ;  /* 0x002008bd01007387 */ /* 0x000fe80000100800 */
[----:B------:R-:W-:Y:S04]  /*1eec0*/  STL [R1+0x200c], R191 ;  /* 0x00200cbf01007387 */ /* 0x000fe80000100800 */
[----:B------:R-:W4:Y:S04]  /*1eed0*/  LDL.LU R126, [R1+0xc0] ;  /* 0x0000c000017e7983 */ /* 0x000f280000300800 */
[----:B------:R-:W4:Y:S04]  /*1eee0*/  LDL.LU R122, [R1+0xbc] ;  /* 0x0000bc00017a7983 */ /* 0x000f280000300800 */
[----:B------:R-:W4:Y:S01]  /*1eef0*/  LDL.LU R119, [R1+0xe4] ;  /* 0x0000e40001777983 */ /* 0x000f220000300800 */
[----:B--2---:R-:W-:-:S02]  /*1ef00*/  SEL R44, R249, R37, !P6 ;  /* 0x00000025f92c7207 */ /* 0x004fc40007000000 */
[C---:B---3--:R-:W-:Y:S02]  /*1ef10*/  SEL R46, R249.reuse, R35, !P6 ;  /* 0x00000023f92e7207 */ /* 0x048fe40007000000 */
[C---:B----4-:R-:W-:Y:S02]  /*1ef20*/  SEL R48, R249.reuse, R21, !P6 ;  /* 0x00000015f9307207 */ /* 0x050fe40007000000 */
[C---:B------:R-:W-:Y:S02]  /*1ef30*/  SEL R50, R249.reuse, R19, !P6 ;  /* 0x00000013f9327207 */ /* 0x040fe40007000000 */
[C---:B------:R-:W-:Y:S02]  /*1ef40*/  SEL R52, R249.reuse, R17, !P6 ;  /* 0x00000011f9347207 */ /* 0x040fe40007000000 */
[C---:B------:R-:W-:Y:S02]  /*1ef50*/  SEL R54, R249.reuse, R15, !P6 ;  /* 0x0000000ff9367207 */ /* 0x040fe40007000000 */
[----:B------:R-:W-:-:S02]  /*1ef60*/  SEL R70, R249, R237, !P6 ;  /* 0x000000edf9467207 */ /* 0x000fc40007000000 */
[----:B------:R-:W2:Y:S01]  /*1ef70*/  LDL.LU R237, [R1+0x244] ;  /* 0x0002440001ed7983 */ /* 0x000ea20000300800 */
[----:B------:R-:W-:-:S03]  /*1ef80*/  SEL R72, R249, R235, !P6 ;  /* 0x000000ebf9487207 */ /* 0x000fc60007000000 */
[----:B------:R-:W3:Y:S01]  /*1ef90*/  LDL.LU R235, [R1+0x250] ;  /* 0x0002500001eb7983 */ /* 0x000ee20000300800 */
[----:B------:R-:W-:-:S03]  /*1efa0*/  SEL R75, R249, R231, !P6 ;  /* 0x000000e7f94b7207 */ /* 0x000fc60007000000 */
[----:B------:R-:W4:Y:S04]  /*1efb0*/  LDL.LU R231, [R1+0x260] ;  /* 0x0002600001e77983 */ /* 0x000f280000300800 */
        /* <DEDUP_REMOVED lines=14> */
[----:B------:R-:W-:-:S03]  /*1f0a0*/  SEL R56, R249, R13, !P6 ;  /* 0x0000000df9387207 */ /* 0x000fc60007000000 */
        /* <DEDUP_REMOVED lines=10> */
[----:B------:R-:W4:Y:S04]  /*1f150*/  LDL.LU R8, [R1+0x300] ;  /* 0x0003000001087983 */ /* 0x000f280000300800 */
[----:B------:R-:W4:Y:S04]  /*1f160*/  LDL.LU R245, [R1+0x30c] ;  /* 0x00030c0001f57983 */ /* 0x000f280000300800 */
[----:B------:R-:W4:Y:S01]  /*1f170*/  LDL.LU R241, [R1+0x310] ;  /* 0x0003100001f17983 */ /* 0x000f220000300800 */
[----:B------:R-:W-:Y:S01]  /*1f180*/  @!P0 IMAD.MOV R246, RZ, RZ, -R246 ;  /* 0x000000fffff68224 */ /* 0x000fe200078e0af6 */
[----:B------:R-:W-:-:S02]  /*1f190*/  SEL R141, R249, R154, !P6 ;  /* 0x0000009af98d7207 */ /* 0x000fc40007000000 */
[C---:B------:R-:W-:Y:S02]  /*1f1a0*/  SEL R64, R249.reuse, R0, !P6 ;  /* 0x00000000f9407207 */ /* 0x040fe40007000000 */
[----:B------:R-:W1:Y:S01]  /*1f1b0*/  S2R R0, SR_TID.X ;  /* 0x0000000000007919 */ /* 0x000e620000002100 */
[C---:B------:R-:W-:Y:S02]  /*1f1c0*/  SEL R79, R249.reuse, R227, !P6 ;  /* 0x000000e3f94f7207 */ /* 0x040fe40007000000 */
[C---:B------:R-:W-:Y:S02]  /*1f1d0*/  SEL R227, R249.reuse, R137, !P6 ;  /* 0x00000089f9e37207 */ /* 0x040fe40007000000 */
[----:B------:R-:W-:Y:S02]  /*1f1e0*/  SEL R138, R249, R131, !P6 ;  /* 0x00000083f98a7207 */ /* 0x000fe40007000000 */
[C---:B------:R-:W-:Y:S02]  /*1f1f0*/  LEA R154, P0, R122.reuse, R126, 0x1 ;  /* 0x0000007e7a9a7211 */ /* 0x040fe400078008ff */
[----:B------:R-:W1:Y:S02]  /*1f200*/  LDC R126, c[0x0][0x23c] ;  /* 0x00008f00ff7e7b82 */ /* 0x000e640000000800 */
[----:B------:R-:W-:-:S06]  /*1f210*/  LEA.HI.X.SX32 R153, R122, R4, 0x1, P0 ;  /* 0x000000047a997211 */ /* 0x000fcc00000f0eff */
[----:B------:R-:W2:Y:S01]  /*1f220*/  LDC R4, c[0x0][0x240] ;  /* 0x00009000ff047b82 */ /* 0x000ea20000000800 */
[----:B------:R4:W-:Y:S04]  /*1f230*/  STL [R1+0x1f90], R154 ;  /* 0x001f909a01007387 */ /* 0x0009e80000100800 */
[----:B------:R4:W-:Y:S04]  /*1f240*/  STL [R1+0x1f94], R153 ;  /* 0x001f949901007387 */ /* 0x0009e80000100800 */
[----:B0-----:R-:W4:Y:S04]  /*1f250*/  LDL.LU R164, [R1+0x318] ;  /* 0x0003180001a47983 */ /* 0x001f280000300800 */
[----:B------:R-:W4:Y:S04]  /*1f260*/  LDL.LU R162, [R1+0x324] ;  /* 0x0003240001a27983 */ /* 0x000f280000300800 */
[----:B------:R-:W4:Y:S04]  /*1f270*/  LDL.LU R160, [R1+0x330] ;  /* 0x0003300001a07983 */ /* 0x000f280000300800 */
[----:B------:R-:W4:Y:S04]  /*1f280*/  LDL.LU R158, [R1+0x338] ;  /* 0x00033800019e7983 */ /* 0x000f280000300800 */
[----:B------:R-:W4:Y:S01]  /*1f290*/  LDL.LU R156, [R1+0x340] ;  /* 0x00034000019c7983 */ /* 0x000f220000300800 */
[----:B-1----:R-:W-:-:S05]  /*1f2a0*/  LOP3.LUT R0, R0, 0x7f, RZ, 0xc0, !PT ;  /* 0x0000007f00007812 */ /* 0x002fca00078ec0ff */
[----:B------:R-:W-:Y:S01]  /*1f2b0*/  IMAD R0, R0, R126, RZ ;  /* 0x0000007e00007224 */ /* 0x000fe200078e02ff */
[C---:B------:R-:W-:Y:S02]  /*1f2c0*/  SEL R73, R249.reuse, R233, !P6 ;  /* 0x000000e9f9497207 */ /* 0x040fe40007000000 */
[C---:B------:R-:W-:Y:S02]  /*1f2d0*/  SEL R136, R249.reuse, R120, !P6 ;  /* 0x00000078f9887207 */ /* 0x040fe40007000000 */
[C---:B------:R-:W-:Y:S02]  /*1f2e0*/  SEL R77, R249.reuse, R229, !P6 ;  /* 0x000000e5f94d7207 */ /* 0x040fe40007000000 */
[C---:B------:R-:W-:Y:S02]  /*1f2f0*/  SEL R233, R249.reuse, R192, !P6 ;  /* 0x000000c0f9e97207 */ /* 0x040fe40007000000 */
[----:B------:R-:W-:Y:S02]  /*1f300*/  LEA.HI.X.SX32 R0, R0, R119, 0x1, P1 ;  /* 0x0000007700007211 */ /* 0x000fe400008f0eff */
[----:B------:R-:W-:-:S02]  /*1f310*/  SEL R229, R249, R161, !P6 ;  /* 0x000000a1f9e57207 */ /* 0x000fc40007000000 */
[C---:B------:R-:W-:Y:S02]  /*1f320*/  SEL R81, R249.reuse, R225, !P6 ;  /* 0x000000e1f9517207 */ /* 0x040fe40007000000 */
[C---:B------:R-:W-:Y:S02]  /*1f330*/  SEL R225, R249.reuse, R114, !P6 ;  /* 0x00000072f9e17207 */ /* 0x040fe40007000000 */
[C---:B------:R-:W-:Y:S02]  /*1f340*/  SEL R135, R249.reuse, R108, !P6 ;  /* 0x0000006cf9877207 */ /* 0x040fe40007000000 */
[----:B------:R-:W-:Y:S01]  /*1f350*/  SEL R109, R249, R105, !P6 ;  /* 0x00000069f96d7207 */ /* 0x000fe20007000000 */
[-C--:B--2---:R-:W-:Y:S02]  /*1f360*/  IMAD R192, R118, R4.reuse, RZ ;  /* 0x0000000476c07224 */ /* 0x084fe400078e02ff */
[-C--:B---3--:R-:W-:Y:S02]  /*1f370*/  IMAD R161, R116, R4.reuse, RZ ;  /* 0x0000000474a17224 */ /* 0x088fe400078e02ff */
[----:B----4-:R-:W-:-:S02]  /*1f380*/  IMAD R137, R85, R4, RZ ;  /* 0x0000000455897224 */ /* 0x010fc400078e02ff */
[----:B------:R-:W2:Y:S04]  /*1f390*/  LDL.LU R85, [R1+0x348] ;  /* 0x0003480001557983 */ /* 0x000ea80000300800 */
[----:B------:R-:W3:Y:S04]  /*1f3a0*/  LDL.LU R155, [R1+0x350] ;  /* 0x00035000019b7983 */ /* 0x000ee80000300800 */
[----:B------:R-:W4:Y:S04]  /*1f3b0*/  LDL.LU R6, [R1+0x354] ;  /* 0x0003540001067983 */ /* 0x000f280000300800 */
[----:B------:R-:W2:Y:S04]  /*1f3c0*/  LDL.LU R152, [R1+0x35c] ;  /* 0x00035c0001987983 */ /* 0x000ea80000300800 */
[----:B------:R-:W2:Y:S04]  /*1f3d0*/  LDL.LU R150, [R1+0x364] ;  /* 0x0003640001967983 */ /* 0x000ea80000300800 */
[----:B------:R-:W2:Y:S04]  /*1f3e0*/  LDL.LU R149, [R1+0x36c] ;  /* 0x00036c0001957983 */ /* 0x000ea80000300800 */
[----:B------:R-:W2:Y:S01]  /*1f3f0*/  LDL.LU R239, [R1+0x378] ;  /* 0x0003780001ef7983 */ /* 0x000ea20000300800 */
[----:B------:R-:W-:-:S03]  /*1f400*/  IMAD R131, R42, R4, RZ ;  /* 0x000000042a837224 */ /* 0x000fc600078e02ff */
        /* <DEDUP_REMOVED lines=18> */
[----:B------:R-:W2:Y:S04]  /*1f530*/  LDL.LU R21, [R1+0x3cc] ;  /* 0x0003cc0001157983 */ /* 0x000ea80000300800 */
[----:B------:R-:W2:Y:S01]  /*1f540*/  LDL.LU R19, [R1+0x3d4] ;  /* 0x0003d40001137983 */ /* 0x000ea20000300800 */
[----:B------:R-:W-:-:S03]  /*1f550*/  IMAD R114, R13, R4, RZ ;  /* 0x000000040d727224 */ /* 0x000fc600078e02ff */
[----:B------:R-:W2:Y:S01]  /*1f560*/  LDL.LU R17, [R1+0x400] ;  /* 0x0004000001117983 */ /* 0x000ea20000300800 */
[----:B------:R-:W-:-:S03]  /*1f570*/  IMAD R144, R113, R4, RZ ;  /* 0x0000000471907224 */ /* 0x000fc600078e02ff */
[----:B------:R-:W2:Y:S01]  /*1f580*/  LDL.LU R15, [R1+0x404] ;  /* 0x00040400010f7983 */ /* 0x000ea20000300800 */
[-C--:B------:R-:W-:Y:S02]  /*1f590*/  IMAD R142, R112, R4.reuse, RZ ;  /* 0x00000004708e7224 */ /* 0x080fe400078e02ff */
[-C--:B------:R-:W-:Y:S01]  /*1f5a0*/  IMAD R113, R11, R4.reuse, RZ ;  /* 0x000000040b717224 */ /* 0x080fe200078e02ff */
[----:B------:R-:W2:Y:S01]  /*1f5b0*/  LDL.LU R13, [R1+0x408] ;  /* 0x00040800010d7983 */ /* 0x000ea20000300800 */
[-C--:B------:R-:W-:Y:S02]  /*1f5c0*/  IMAD R112, R10, R4.reuse, RZ ;  /* 0x000000040a707224 */ /* 0x080fe400078e02ff */
[-C--:B------:R-:W-:Y:S01]  /*1f5d0*/  IMAD R139, R110, R4.reuse, RZ ;  /* 0x000000046e8b7224 */ /* 0x080fe200078e02ff */
        /* <DEDUP_REMOVED lines=8> */
[C---:B------:R-:W-:Y:S02]  /*1f660*/  SEL R92, R249.reuse, R30, !P6 ;  /* 0x0000001ef95c7207 */ /* 0x040fe40007000000 */
[C---:B------:R-:W-:Y:S02]  /*1f670*/  SEL R147, R249.reuse, R26, !P6 ;  /* 0x0000001af9937207 */ /* 0x040fe40007000000 */
[C---:B------:R-:W-:Y:S02]  /*1f680*/  SEL R33, R249.reuse, R24, !P6 ;  /* 0x00000018f9217207 */ /* 0x040fe40007000000 */
[----:B------:R-:W-:-:S02]  /*1f690*/  SEL R93, R249, R38, !P6 ;  /* 0x00000026f95d7207 */ /* 0x000fc40007000000 */
[C---:B------:R-:W-:Y:S02]  /*1f6a0*/  SEL R90, R249.reuse, R22, !P6 ;  /* 0x00000016f95a7207 */ /* 0x040fe40007000000 */
[C---:B------:R-:W-:Y:S02]  /*1f6b0*/  SEL R31, R249.reuse, R20, !P6 ;  /* 0x00000014f91f7207 */ /* 0x040fe40007000000 */
[C---:B------:R-:W-:Y:S02]  /*1f6c0*/  SEL R124, R249.reuse, R18, !P6 ;  /* 0x00000012f97c7207 */ /* 0x040fe40007000000 */
[C---:B------:R-:W-:Y:S02]  /*1f6d0*/  SEL R125, R249.reuse, R34, !P6 ;  /* 0x00000022f97d7207 */ /* 0x040fe40007000000 */
[C---:B------:R-:W-:Y:S02]  /*1f6e0*/  SEL R121, R249.reuse, R102, !P6 ;  /* 0x00000066f9797207 */ /* 0x040fe40007000000 */
[----:B------:R-:W-:-:S02]  /*1f6f0*/  SEL R107, R249, R98, !P6 ;  /* 0x00000062f96b7207 */ /* 0x000fc40007000000 */
[C---:B------:R-:W-:Y:S01]  /*1f700*/  SEL R133, R249.reuse, R94, !P6 ;  /* 0x0000005ef9857207 */ /* 0x040fe20007000000 */
[-C--:B------:R-:W-:Y:S02]  /*1f710*/  IMAD R102, R164, R4.reuse, RZ ;  /* 0x00000004a4667224 */ /* 0x080fe400078e02ff */
[-C--:B------:R-:W-:Y:S01]  /*1f720*/  IMAD R98, R162, R4.reuse, RZ ;  /* 0x00000004a2627224 */ /* 0x080fe200078e02ff */
[C---:B------:R-:W-:Y:S01]  /*1f730*/  SEL R83, R249.reuse, R223, !P6 ;  /* 0x000000dff9537207 */ /* 0x040fe20007000000 */
[----:B------:R-:W-:Y:S01]  /*1f740*/  IMAD R94, R160, R4, RZ ;  /* 0x00000004a05e7224 */ /* 0x000fe200078e02ff */
[C---:B------:R-:W-:Y:S02]  /*1f750*/  SEL R106, R249.reuse, R91, !P6 ;  /* 0x0000005bf96a7207 */ /* 0x040fe40007000000 */
[C---:B------:R-:W-:Y:S01]  /*1f760*/  SEL R223, R249.reuse, R88, !P6 ;  /* 0x00000058f9df7207 */ /* 0x040fe20007000000 */
[----:B------:R-:W-:Y:S01]  /*1f770*/  IMAD R91, R158, R4, RZ ;  /* 0x000000049e5b7224 */ /* 0x000fe200078e02ff */
[----:B------:R-:W-:-:S02]  /*1f780*/  SEL R104, R249, R84, !P6 ;  /* 0x00000054f9687207 */ /* 0x000fc40007000000 */
[C---:B------:R-:W-:Y:S01]  /*1f790*/  SEL R132, R249.reuse, R80, !P6 ;  /* 0x00000050f9847207 */ /* 0x040fe20007000000 */
[----:B------:R-:W-:Y:S01]  /*1f7a0*/  IMAD R88, R156, R4, RZ ;  /* 0x000000049c587224 */ /* 0x000fe200078e02ff */
[C---:B------:R-:W-:Y:S02]  /*1f7b0*/  SEL R103, R249.reuse, R76, !P6 ;  /* 0x0000004cf9677207 */ /* 0x040fe40007000000 */
[C---:B------:R-:W-:Y:S02]  /*1f7c0*/  SEL R101, R249.reuse, R69, !P6 ;  /* 0x00000045f9657207 */ /* 0x040fe40007000000 */
[C---:B------:R-:W-:Y:S02]  /*1f7d0*/  SEL R129, R249.reuse, R65, !P6 ;  /* 0x00000041f9817207 */ /* 0x040fe40007000000 */
[C---:B------:R-:W-:Y:S02]  /*1f7e0*/  SEL R99, R249.reuse, R61, !P6 ;  /* 0x0000003df9637207 */ /* 0x040fe40007000000 */
[----:B------:R-:W-:-:S02]  /*1f7f0*/  SEL R148, R249, R57, !P6 ;  /* 0x00000039f9947207 */ /* 0x000fc40007000000 */
[C---:B------:R-:W-:Y:S02]  /*1f800*/  SEL R97, R249.reuse, R53, !P6 ;  /* 0x00000035f9617207 */ /* 0x040fe40007000000 */
[C---:B------:R-:W-:Y:S02]  /*1f810*/  SEL R127, R249.reuse, R49, !P6 ;  /* 0x00000031f97f7207 */ /* 0x040fe40007000000 */
[----:B------:R-:W-:Y:S01]  /*1f820*/  SEL R95, R249, R45, !P6 ;  /* 0x0000002df95f7207 */ /* 0x000fe20007000000 */
[-C--:B---3--:R-:W-:Y:S02]  /*1f830*/  IMAD R84, R155, R4.reuse, RZ ;  /* 0x000000049b547224 */ /* 0x088fe400078e02ff */
[-C--:B----4-:R-:W-:Y:S02]  /*1f840*/  IMAD R80, R6, R4.reuse, RZ ;  /* 0x0000000406507224 */ /* 0x090fe400078e02ff */
[-C--:B--2---:R-:W-:Y:S02]  /*1f850*/  IMAD R76, R152, R4.reuse, RZ ;  /* 0x00000004984c7224 */ /* 0x084fe400078e02ff */
[----:B------:R-:W-:-:S02]  /*1f860*/  IMAD R69, R150, R4, RZ ;  /* 0x0000000496457224 */ /* 0x000fc400078e02ff */
[-C--:B------:R-:W-:Y:S02]  /*1f870*/  IMAD R65, R149, R4.reuse, RZ ;  /* 0x0000000495417224 */ /* 0x080fe400078e02ff */
[-C--:B------:R-:W-:Y:S02]  /*1f880*/  IMAD R38, R37, R4.reuse, RZ ;  /* 0x0000000425267224 */ /* 0x080fe400078e02ff */
[-C--:B------:R-:W-:Y:S02]  /*1f890*/  IMAD R37, R35, R4.reuse, RZ ;  /* 0x0000000423257224 */ /* 0x080fe400078e02ff */
[-C--:B------:R-:W-:Y:S02]  /*1f8a0*/  IMAD R35, R21, R4.reuse, RZ ;  /* 0x0000000415237224 */ /* 0x080fe400078e02ff */
[-C--:B------:R-:W-:Y:S02]  /*1f8b0*/  IMAD R30, R17, R4.reuse, RZ ;  /* 0x00000004111e7224 */ /* 0x080fe400078e02ff */
[----:B------:R-:W2:Y:S01]  /*1f8c0*/  LDL.LU R17, [R1+0x42c] ;  /* 0x00042c0001117983 */ /* 0x000ea20000300800 */
[----:B------:R-:W-:-:S03]  /*1f8d0*/  IMAD R26, R15, R4, RZ ;  /* 0x000000040f1a7224 */ /* 0x000fc600078e02ff */
[----:B------:R-:W3:Y:S01]  /*1f8e0*/  LDL.LU R179, [R1+0x434] ;  /* 0x0004340001b37983 */ /* 0x000ee20000300800 */
[----:B------:R-:W-:-:S03]  /*1f8f0*/  IMAD R24, R13, R4, RZ ;  /* 0x000000040d187224 */ /* 0x000fc600078e02ff */
[----:B------:R-:W4:Y:S01]  /*1f900*/  LDL.LU R15, [R1+0x614] ;  /* 0x00061400010f7983 */ /* 0x000f220000300800 */
[----:B------:R-:W-:-:S03]  /*1f910*/  IMAD R22, R11, R4, RZ ;  /* 0x000000040b167224 */ /* 0x000fc600078e02ff */
[----:B------:R-:W2:Y:S01]  /*1f920*/  LDL.LU R177, [R1+0x610] ;  /* 0x0006100001b17983 */ /* 0x000ea20000300800 */
[----:B------:R-:W-:-:S03]  /*1f930*/  IMAD R21, R10, R4, RZ ;  /* 0x000000040a157224 */ /* 0x000fc600078e02ff */
[----:B------:R-:W4:Y:S04]  /*1f940*/  LDL.LU R13, [R1+0x60c] ;  /* 0x00060c00010d7983 */ /* 0x000f280000300800 */
[----:B------:R-:W4:Y:S01]  /*1f950*/  LDL.LU R176, [R1+0x608] ;  /* 0x0006080001b07983 */ /* 0x000f220000300800 */
[----:B------:R-:W-:-:S03]  /*1f960*/  IMAD R20, R8, R4, RZ ;  /* 0x0000000408147224 */ /* 0x000fc600078e02ff */
[----:B------:R-:W4:Y:S04]  /*1f970*/  LDL.LU R11, [R1+0x5fc] ;  /* 0x0005fc00010b7983 */ /* 0x000f280000300800 */
[----:B------:R-:W4:Y:S01]  /*1f980*/  LDL.LU R10, [R1+0x5f8] ;  /* 0x0005f800010a7983 */ /* 0x000f220000300800 */
[----:B------:R-:W-:-:S03]  /*1f990*/  IMAD R34, R19, R4, RZ ;  /* 0x0000000413227224 */ /* 0x000fc600078e02ff */
[----:B------:R-:W4:Y:S01]  /*1f9a0*/  LDL.LU R174, [R1+0x5f4] ;  /* 0x0005f40001ae7983 */ /* 0x000f220000300800 */
[----:B------:R-:W-:-:S03]  /*1f9b0*/  IMAD R18, R241, R4, RZ ;  /* 0x00000004f1127224 */ /* 0x000fc600078e02ff */
[----:B------:R-:W4:Y:S01]  /*1f9c0*/  LDL.LU R8, [R1+0x5f0] ;  /* 0x0005f00001087983 */ /* 0x000f220000300800 */
[----:B------:R-:W-:-:S03]  /*1f9d0*/  IMAD R19, R245, R4, RZ ;  /* 0x00000004f5137224 */ /* 0x000fc600078e02ff */
[----:B------:R-:W4:Y:S04]  /*1f9e0*/  LDL.LU R172, [R1+0x5ec] ;  /* 0x0005ec0001ac7983 */ /* 0x000f280000300800 */
[----:B------:R-:W4:Y:S04]  /*1f9f0*/  LDL.LU R170, [R1+0x5e8] ;  /* 0x0005e80001aa7983 */ /* 0x000f280000300800 */
[----:B------:R-:W4:Y:S04]  /*1fa00*/  LDL.LU R241, [R1+0x5e4] ;  /* 0x0005e40001f17983 */ /* 0x000f280000300800 */
[----:B------:R-:W4:Y:S04]  /*1fa10*/  LDL.LU R245, [R1+0x5e0] ;  /* 0x0005e00001f57983 */ /* 0x000f280000300800 */
[----:B------:R-:W4:Y:S04]  /*1fa20*/  LDL.LU R168, [R1+0x5dc] ;  /* 0x0005dc0001a87983 */ /* 0x000f280000300800 */
[----:B------:R-:W2:Y:S04]  /*1fa30*/  LDL.LU R166, [R1+0x5d8] ;  /* 0x0005d80001a67983 */ /* 0x000ea80000300800 */
        /* <DEDUP_REMOVED lines=9> */
[----:B------:R-:W-:-:S03]  /*1fad0*/  IMAD R61, R239, R4, RZ ;  /* 0x00000004ef3d7224 */ /* 0x000fc600078e02ff */
[----:B------:R-:W4:Y:S01]  /*1fae0*/  LDL.LU R149, [R1+0x5b0] ;  /* 0x0005b00001957983 */ /* 0x000f220000300800 */
[-C--:B------:R-:W-:Y:S02]  /*1faf0*/  IMAD R57, R243, R4.reuse, RZ ;  /* 0x00000004f3397224 */ /* 0x080fe400078e02ff */
[-C--:B------:R-:W-:Y:S01]  /*1fb00*/  IMAD R53, R252, R4.reuse, RZ ;  /* 0x00000004fc357224 */ /* 0x080fe200078e02ff */
[----:B------:R-:W4:Y:S01]  /*1fb10*/  LDL.LU R239, [R1+0x5ac] ;  /* 0x0005ac0001ef7983 */ /* 0x000f220000300800 */
[----:B------:R-:W-:-:S03]  /*1fb20*/  IMAD R49, R3, R4, RZ ;  /* 0x0000000403317224 */ /* 0x000fc600078e02ff */
[----:B------:R-:W4:Y:S04]  /*1fb30*/  LDL.LU R243, [R1+0x5a8] ;  /* 0x0005a80001f37983 */ /* 0x000f280000300800 */
[----:B------:R-:W4:Y:S04]  /*1fb40*/  LDL.LU R252, [R1+0x5a4] ;  /* 0x0005a40001fc7983 */ /* 0x000f280000300800 */
[----:B------:R-:W4:Y:S01]  /*1fb50*/  LDL.LU R3, [R1+0x5a0] ;  /* 0x0005a00001037983 */ /* 0x000f220000300800 */
[----:B------:R-:W-:-:S03]  /*1fb60*/  IMAD R45, R2, R4, RZ ;  /* 0x00000004022d7224 */ /* 0x000fc600078e02ff */
[----:B------:R-:W4:Y:S01]  /*1fb70*/  LDL.LU R2, [R1+0x59c] ;  /* 0x00059c0001027983 */ /* 0x000f220000300800 */
[C---:B------:R-:W-:Y:S02]  /*1fb80*/  SEL R29, R249.reuse, R16, !P6 ;  /* 0x00000010f91d7207 */ /* 0x040fe40007000000 */
[C---:B------:R-:W-:Y:S02]  /*1fb90*/  SEL R89, R249.reuse, R14, !P6 ;  /* 0x0000000ef9597207 */ /* 0x040fe40007000000 */
[C---:B------:R-:W-:Y:S01]  /*1fba0*/  SEL R27, R249.reuse, R12, !P6 ;  /* 0x0000000cf91b7207 */ /* 0x040fe20007000000 */
[----:B------:R-:W-:Y:S01]  /*1fbb0*/  @!P2 IMAD.MOV R250, RZ, RZ, -R250 ;  /* 0x000000fffffaa224 */ /* 0x000fe200078e0afa */
[C---:B------:R-:W-:Y:S01]  /*1fbc0*/  SEL R25, R249.reuse, R9, !P6 ;  /* 0x00000009f9197207 */ /* 0x040fe20007000000 */
[----:B------:R-:W-:Y:S01]  /*1fbd0*/  @!P3 IMAD.MOV R251, RZ, RZ, -R251 ;  /* 0x000000fffffbb224 */ /* 0x000fe200078e0afb */
[----:B------:R-:W-:Y:S01]  /*1fbe0*/  SEL R87, R249, R7, !P6 ;  /* 0x00000007f9577207 */ /* 0x000fe20007000000 */
[----:B------:R-:W-:-:S02]  /*1fbf0*/  @!P5 IMAD.MOV R248, RZ, RZ, -R248 ;  /* 0x000000fffff8d224 */ /* 0x000fc400078e0af8 */
[----:B------:R-:W-:Y:S01]  /*1fc00*/  @!P4 IMAD.MOV R247, RZ, RZ, -R247 ;  /* 0x000000fffff7c224 */ /* 0x000fe200078e0af7 */
[C---:B------:R-:W-:Y:S02]  /*1fc10*/  SEL R23, R249.reuse, R5, !P6 ;  /* 0x00000005f9177207 */ /* 0x040fe40007000000 */
[C---:B------:R-:W-:Y:S02]  /*1fc20*/  SEL R193, R249.reuse, R193, !P6 ;  /* 0x000000c1f9c17207 */ /* 0x040fe40007000000 */
        /* <DEDUP_REMOVED lines=80> */
[-C--:B--2---:R-:W-:Y:S02]  /*20130*/  IMAD R154, R166, R4.reuse, RZ ;  /* 0x00000004a69a7224 */ /* 0x084fe400078e02ff */
[----:B----4-:R-:W-:-:S03]  /*20140*/  IMAD R164, R164, R4, RZ ;  /* 0x00000004a4a47224 */ /* 0x010fc600078e02ff */
[----:B------:R0:W-:Y:S01]  /*20150*/  STL [R1], R154 ;  /* 0x0000009a01007387 */ /* 0x0001e20000100800 */
[----:B------:R-:W-:-:S03]  /*20160*/  IMAD R153, R162, R4, RZ ;  /* 0x00000004a2997224 */ /* 0x000fc600078e02ff */
[----:B------:R-:W-:Y:S01]  /*20170*/  STL [R1+0x4], R164 ;  /* 0x000004a401007387 */ /* 0x000fe20000100800 */
[----:B0-----:R-:W-:-:S03]  /*20180*/  IMAD R154, R160, R4, RZ ;  /* 0x00000004a09a7224 */ /* 0x001fc600078e02ff */
[----:B------:R0:W-:Y:S01]  /*20190*/  STL [R1+0x8], R153 ;  /* 0x0000089901007387 */ /* 0x0001e20000100800 */
[----:B------:R-:W-:-:S03]  /*201a0*/  IMAD R158, R158, R4, RZ ;  /* 0x000000049e9e7224 */ /* 0x000fc600078e02ff */
[----:B------:R1:W-:Y:S01]  /*201b0*/  STL [R1+0x10], R154 ;  /* 0x0000109a01007387 */ /* 0x0003e20000100800 */
[-C--:B0-----:R-:W-:Y:S02]  /*201c0*/  IMAD R153, R156, R4.reuse, RZ ;  /* 0x000000049c997224 */ /* 0x081fe400078e02ff */
[-C--:B------:R-:W-:Y:S02]  /*201d0*/  IMAD R6, R6, R4.reuse, RZ ;  /* 0x0000000406067224 */ /* 0x080fe400078e02ff */
[-C--:B-1----:R-:W-:Y:S01]  /*201e0*/  IMAD R154, R155, R4.reuse, RZ ;  /* 0x000000049b9a7224 */ /* 0x082fe200078e02ff */
[----:B------:R-:W-:Y:S04]  /*201f0*/  STL [R1+0x18], R158 ;  /* 0x0000189e01007387 */ /* 0x000fe80000100800 */
[----:B------:R0:W-:Y:S04]  /*20200*/  STL [R1+0x24], R153 ;  /* 0x0000249901007387 */ /* 0x0001e80000100800 */
[----:B------:R-:W-:Y:S04]  /*20210*/  STL [R1+0x28], R154 ;  /* 0x0000289a01007387 */ /* 0x000fe80000100800 */
[----:B------:R1:W-:Y:S01]  /*20220*/  STL [R1+0x2c], R6 ;  /* 0x00002c0601007387 */ /* 0x0003e20000100800 */
[----:B0-----:R-:W-:-:S02]  /*20230*/  IMAD R153, R152, R4, RZ ;  /* 0x0000000498997224 */ /* 0x001fc400078e02ff */
[-C--:B------:R-:W-:Y:S02]  /*20240*/  IMAD R152, R150, R4.reuse, RZ ;  /* 0x0000000496987224 */ /* 0x080fe400078e02ff */
[-C--:B------:R-:W-:Y:S01]  /*20250*/  IMAD R150, R239, R4.reuse, RZ ;  /* 0x00000004ef967224 */ /* 0x080fe200078e02ff */
[----:B------:R-:W-:Y:S01]  /*20260*/  STL [R1+0x34], R153 ;  /* 0x0000349901007387 */ /* 0x000fe20000100800 */
[----:B-1----:R-:W-:-:S03]  /*20270*/  IMAD R6, R149, R4, RZ ;  /* 0x0000000495067224 */ /* 0x002fc600078e02ff */
[----:B------:R-:W-:Y:S01]  /*20280*/  STL [R1+0x38], R152 ;  /* 0x0000389801007387 */ /* 0x000fe20000100800 */
[----:B------:R-:W-:-:S03]  /*20290*/  IMAD R149, R243, R4, RZ ;  /* 0x00000004f3957224 */ /* 0x000fc600078e02ff */
[----:B------:R0:W-:Y:S01]  /*202a0*/  STL [R1+0x40], R6 ;  /* 0x0000400601007387 */ /* 0x0001e20000100800 */
[----:B------:R-:W-:-:S03]  /*202b0*/  IMAD R3, R3, R4, RZ ;  /* 0x0000000403037224 */ /* 0x000fc600078e02ff */
[----:B------:R-:W-:Y:S01]  /*202c0*/  STL [R1+0x50], R150 ;  /* 0x0000509601007387 */ /* 0x000fe20000100800 */
[----:B0-----:R-:W-:-:S03]  /*202d0*/  IMAD R6, R252, R4, RZ ;  /* 0x00000004fc067224 */ /* 0x001fc600078e02ff */
[----:B------:R-:W-:Y:S01]  /*202e0*/  STL [R1+0x58], R149 ;  /* 0x0000589501007387 */ /* 0x000fe20000100800 */
[----:B------:R-:W-:-:S03]  /*202f0*/  IMAD R2, R2, R4, RZ ;  /* 0x0000000402027224 */ /* 0x000fc600078e02ff */
[----:B------:R0:W-:Y:S04]  /*20300*/  STL [R1+0x60], R6 ;  /* 0x0000600601007387 */ /* 0x0001e80000100800 */
[----:B------:R-:W2:Y:S04]  /*20310*/  LDL.LU R153, [R1+0x598] ;  /* 0x0005980001997983 */ /* 0x000ea80000300800 */
[----:B------:R1:W-:Y:S04]  /*20320*/  STL [R1+0x6c], R3 ;  /* 0x00006c0301007387 */ /* 0x0003e80000100800 */
[----:B------:R-:W3:Y:S04]  /*20330*/  LDL.LU R154, [R1+0x594] ;  /* 0x00059400019a7983 */ /* 0x000ee80000300800 */
[----:B------:R4:W-:Y:S04]  /*20340*/  STL [R1+0x7c], R2 ;  /* 0x00007c0201007387 */ /* 0x0009e80000100800 */
[----:B------:R-:W3:Y:S04]  /*20350*/  LDL.LU R191, [R1+0x590] ;  /* 0x0005900001bf7983 */ /* 0x000ee80000300800 */
[----:B------:R-:W3:Y:S04]  /*20360*/  LDL.LU R189, [R1+0x58c] ;  /* 0x00058c0001bd7983 */ /* 0x000ee80000300800 */
[----:B------:R-:W3:Y:S04]  /*20370*/  LDL.LU R187, [R1+0x588] ;  /* 0x0005880001bb7983 */ /* 0x000ee80000300800 */
[----:B------:R-:W3:Y:S04]  /*20380*/  LDL.LU R185, [R1+0x584] ;  /* 0x0005840001b97983 */ /* 0x000ee80000300800 */
[----:B------:R-:W3:Y:S01]  /*20390*/  LDL.LU R183, [R1+0x580] ;  /* 0x0005800001b77983 */ /* 0x000ee20000300800 */
[----:B------:R-:W-:-:S03]  /*203a0*/  IMAD R14, R177, R4, RZ ;  /* 0x00000004b10e7224 */ /* 0x000fc600078e02ff */
[----:B------:R-:W3:Y:S04]  /*203b0*/  LDL.LU R181, [R1+0x57c] ;  /* 0x00057c0001b57983 */ /* 0x000ee80000300800 */
[----:B------:R-:W3:Y:S01]  /*203c0*/  LDL.LU R179, [R1+0x578] ;  /* 0x0005780001b37983 */ /* 0x000ee20000300800 */
[----:B------:R-:W-:-:S03]  /*203d0*/  IMAD R12, R176, R4, RZ ;  /* 0x00000004b00c7224 */ /* 0x000fc600078e02ff */
[----:B------:R-:W3:Y:S01]  /*203e0*/  LDL.LU R177, [R1+0x574] ;  /* 0x0005740001b17983 */ /* 0x000ee20000300800 */
[-C--:B------:R-:W-:Y:S02]  /*203f0*/  IMAD R9, R174, R4.reuse, RZ ;  /* 0x00000004ae097224 */ /* 0x080fe400078e02ff */
[----:B------:R-:W-:Y:S01]  /*20400*/  IMAD R7, R172, R4, RZ ;  /* 0x00000004ac077224 */ /* 0x000fe200078e02ff */
[----:B------:R-:W3:Y:S04]  /*20410*/  LDL.LU R176, [R1+0x570] ;  /* 0x0005700001b07983 */ /* 0x000ee80000300800 */
[----:B------:R-:W3:Y:S01]  /*20420*/  LDL.LU R174, [R1+0x56c] ;  /* 0x00056c0001ae7983 */ /* 0x000ee20000300800 */
[----:B------:R-:W-:-:S03]  /*20430*/  SEL R184, R249, R184, !P6 ;  /* 0x000000b8f9b87207 */ /* 0x000fc60007000000 */
[----:B------:R-:W3:Y:S01]  /*20440*/  LDL.LU R172, [R1+0x568] ;  /* 0x0005680001ac7983 */ /* 0x000ee20000300800 */
[C---:B------:R-:W-:Y:S01]  /*20450*/  SEL R200, R249.reuse, R200, !P6 ;  /* 0x000000c8f9c87207 */ /* 0x040fe20007000000 */
[----:B------:R-:W-:Y:S01]  /*20460*/  IMAD R5, R170, R4, RZ ;  /* 0x00000004aa057224 */ /* 0x000fe200078e02ff */
[C---:B------:R-:W-:Y:S01]  /*20470*/  SEL R215, R249.reuse, R215, !P6 ;  /* 0x000000d7f9d77207 */ /* 0x040fe20007000000 */
[----:B------:R-:W3:Y:S01]  /*20480*/  LDL.LU R170, [R1+0x564] ;  /* 0x0005640001aa7983 */ /* 0x000ee20000300800 */
[C---:B------:R-:W-:Y:S02]  /*20490*/  SEL R238, R249.reuse, R238, !P6 ;  /* 0x000000eef9ee7207 */ /* 0x040fe40007000000 */
[C---:B------:R-:W-:Y:S02]  /*204a0*/  SEL R250, R249.reuse, R250, !P6 ;  /* 0x000000faf9fa7207 */ /* 0x040fe40007000000 */
[C---:B------:R-:W-:Y:S02]  /*204b0*/  SEL R251, R249.reuse, R251, !P6 ;  /* 0x000000fbf9fb7207 */ /* 0x040fe40007000000 */
[----:B------:R-:W-:-:S02]  /*204c0*/  SEL R248, R249, R248, !P6 ;  /* 0x000000f8f9f87207 */ /* 0x000fc40007000000 */
[C---:B------:R-:W-:Y:S02]  /*204d0*/  SEL R246, R249.reuse, R246, !P6 ;  /* 0x000000f6f9f67207 */ /* 0x040fe40007000000 */
[----:B------:R-:W-:Y:S01]  /*204e0*/  SEL R247, R249, R247, !P6 ;  /* 0x000000f7f9f77207 */ /* 0x000fe20007000000 */
[-C--:B------:R-:W-:Y:S02]  /*204f0*/  IMAD R249, R168, R4.reuse, RZ ;  /* 0x00000004a8f97224 */ /* 0x080fe400078e02ff */
[----:B------:R-:W3:Y:S04]  /*20500*/  LDL.LU R168, [R1+0x560] ;  /* 0x0005600001a87983 */ /* 0x000ee80000300800 */
[----:B------:R-:W3:Y:S04]  /*20510*/  LDL.LU R166, [R1+0x55c] ;  /* 0x00055c0001a67983 */ /* 0x000ee80000300800 */
[----:B------:R-:W3:Y:S04]  /*20520*/  LDL.LU R164, [R1+0x558] ;  /* 0x0005580001a47983 */ /* 0x000ee80000300800 */
[----:B------:R-:W3:Y:S04]  /*20530*/  LDL.LU R162, [R1+0x554] ;  /* 0x0005540001a27983 */ /* 0x000ee80000300800 */
[----:B------:R-:W3:Y:S04]  /*20540*/  LDL.LU R160, [R1+0x550] ;  /* 0x0005500001a07983 */ /* 0x000ee80000300800 */
[----:B------:R-:W3:Y:S04]  /*20550*/  LDL.LU R158, [R1+0x54c] ;  /* 0x00054c00019e7983 */ /* 0x000ee80000300800 */
[----:B------:R-:W3:Y:S04]  /*20560*/  LDL.LU R156, [R1+0x548] ;  /* 0x00054800019c7983 */ /* 0x000ee80000300800 */
[----:B------:R-:W3:Y:S04]  /*20570*/  LDL.LU R155, [R1+0x544] ;  /* 0x00054400019b7983 */ /* 0x000ee80000300800 */
[----:B0-----:R-:W3:Y:S04]  /*20580*/  LDL.LU R6, [R1+0x540] ;  /* 0x0005400001067983 */ /* 0x001ee80000300800 */
[----:B------:R-:W3:Y:S04]  /*20590*/  LDL.LU R152, [R1+0x53c] ;  /* 0x00053c0001987983 */ /* 0x000ee80000300800 */
[----:B------:R-:W3:Y:S04]  /*205a0*/  LDL.LU R150, [R1+0x538] ;  /* 0x0005380001967983 */ /* 0x000ee80000300800 */
[----:B------:R-:W3:Y:S04]  /*205b0*/  LDL.LU R149, [R1+0x534] ;  /* 0x0005340001957983 */ /* 0x000ee80000300800 */
[----:B------:R-:W3:Y:S04]  /*205c0*/  LDL.LU R239, [R1+0x530] ;  /* 0x0005300001ef7983 */ /* 0x000ee80000300800 */
[----:B------:R-:W3:Y:S04]  /*205d0*/  LDL.LU R243, [R1+0x52c] ;  /* 0x00052c0001f37983 */ /* 0x000ee80000300800 */
[----:B------:R-:W3:Y:S04]  /*205e0*/  LDL.LU R252, [R1+0x528] ;  /* 0x0005280001fc7983 */ /* 0x000ee80000300800 */
[----:B-1----:R-:W3:Y:S04]  /*205f0*/  LDL.LU R3, [R1+0x524] ;  /* 0x0005240001037983 */ /* 0x002ee80000300800 */
[----:B----4-:R-:W4:Y:S01]  /*20600*/  LDL.LU R2, [R1+0x520] ;  /* 0x0005200001027983 */ /* 0x010f220000300800 */
[----:B--2---:R-:W-:-:S02]  /*20610*/  IMAD R153, R153, R4, RZ ;  /* 0x0000000499997224 */ /* 0x004fc400078e02ff */
[----:B---3--:R-:W-:-:S03]  /*20620*/  IMAD R154, R154, R4, RZ ;  /* 0x000000049a9a7224 */ /* 0x008fc600078e02ff */
[----:B------:R0:W-:Y:S04]  /*20630*/  STL [R1+0x88], R153 ;  /* 0x0000889901007387 */ /* 0x0001e80000100800 */
[----:B------:R1:W-:Y:S01]  /*20640*/  STL [R1+0x94], R154 ;  /* 0x0000949a01007387 */ /* 0x0003e20000100800 */
[-C--:B0-----:R-:W-:Y:S02]  /*20650*/  IMAD R153, R191, R4.reuse, RZ ;  /* 0x00000004bf997224 */ /* 0x081fe400078e02ff */
[----:B-1----:R-:W-:-:S03]  /*20660*/  IMAD R154, R189, R4, RZ ;  /* 0x00000004bd9a7224 */ /* 0x002fc600078e02ff */
[----:B------:R0:W-:Y:S01]  /*20670*/  STL [R1+0xa0], R153 ;  /* 0x0000a09901007387 */ /* 0x0001e20000100800 */
[----:B------:R-:W-:-:S03]  /*20680*/  IMAD R187, R187, R4, RZ ;  /* 0x00000004bbbb7224 */ /* 0x000fc600078e02ff */
[----:B------:R1:W-:Y:S01]  /*20690*/  STL [R1+0xb0], R154 ;  /* 0x0000b09a01007387 */ /* 0x0003e20000100800 */
[----:B0-----:R-:W-:-:S03]  /*206a0*/  IMAD R153, R185, R4, RZ ;  /* 0x00000004b9997224 */ /* 0x001fc600078e02ff */
[----:B------:R-:W-:Y:S01]  /*206b0*/  STL [R1+0xb8], R187 ;  /* 0x0000b8bb01007387 */ /* 0x000fe20000100800 */
        /* <DEDUP_REMOVED lines=28> */
[-C--:B------:R-:W-:Y:S02]  /*20880*/  IMAD R6, R6, R4.reuse, RZ ;  /* 0x0000000406067224 */ /* 0x080fe400078e02ff */
[-C--:B0-----:R-:W-:Y:S01]  /*20890*/  IMAD R153, R156, R4.reuse, RZ ;  /* 0x000000049c997224 */ /* 0x081fe200078e02ff */
[----:B------:R-:W-:Y:S01]  /*208a0*/  STL [R1+0x14c], R158 ;  /* 0x00014c9e01007387 */ /* 0x000fe20000100800 */
[----:B-1----:R-:W-:-:S03]  /*208b0*/  IMAD R154, R155, R4, RZ ;  /* 0x000000049b9a7224 */ /* 0x002fc600078e02ff */
[----:B------:R0:W-:Y:S04]  /*208c0*/  STL [R1+0x150], R153 ;  /* 0x0001509901007387 */ /* 0x0001e80000100800 */
[----:B------:R-:W-:Y:S04]  /*208d0*/  STL [R1+0x154], R154 ;  /* 0x0001549a01007387 */ /* 0x000fe80000100800 */
[----:B------:R1:W-:Y:S01]  /*208e0*/  STL [R1+0x158], R6 ;  /* 0x0001580601007387 */ /* 0x0003e20000100800 */
[-C--:B0-----:R-:W-:Y:S02]  /*208f0*/  IMAD R153, R152, R4.reuse, RZ ;  /* 0x0000000498997224 */ /* 0x081fe400078e02ff */
[----:B------:R-:W-:-:S02]  /*20900*/  IMAD R152, R150, R4, RZ ;  /* 0x0000000496987224 */ /* 0x000fc400078e02ff */
        /* <DEDUP_REMOVED lines=10> */
[----:B----4-:R-:W-:-:S03]  /*209b0*/  IMAD R2, R2, R4, RZ ;  /* 0x0000000402027224 */ /* 0x010fc600078e02ff */
        /* <DEDUP_REMOVED lines=66> */
[----:B------:R1:W-:Y:S01]  /*20de0*/  STL [R1+0x2ac], R154 ;  /* 0x0002ac9a01007387 */ /* 0x0003e20000100800 */
[-C--:B------:R-:W-:Y:S02]  /*20df0*/  IMAD R158, R158, R4.reuse, RZ ;  /* 0x000000049e9e7224 */ /* 0x080fe400078e02ff */
[-C--:B0-----:R-:W-:Y:S01]  /*20e00*/  IMAD R153, R162, R4.reuse, RZ ;  /* 0x00000004a2997224 */ /* 0x081fe200078e02ff */
        /* <DEDUP_REMOVED lines=484> */
[-C--:B------:R-:W-:Y:S02]  /*22c50*/  IMAD R3, R3, R4.reuse, RZ ;  /* 0x0000000403037224 */ /* 0x080fe400078e02ff */
[-C--:B----4-:R-:W-:Y:S01]  /*22c60*/  IMAD R2, R2, R4.reuse, RZ ;  /* 0x0000000402027224 */ /* 0x090fe200078e02ff */
[----:B------:R-:W-:Y:S01]  /*22c70*/  STL [R1+0xfc], R150 ;  /* 0x0000fc9601007387 */ /* 0x000fe20000100800 */
[----:B0-----:R-:W-:-:S03]  /*22c80*/  IMAD R6, R252, R4, RZ ;  /* 0x00000004fc067224 */ /* 0x001fc600078e02ff */
[----:B------:R-:W-:Y:S04]  /*22c90*/  STL [R1+0xf4], R149 ;  /* 0x0000f49501007387 */ /* 0x000fe80000100800 */
        /* <DEDUP_REMOVED lines=31> */
[----:B----4-:R-:W4:Y:S04]  /*22e90*/  LDL.LU R2, [R1+0x30] ;  /* 0x0000300001027983 */ /* 0x010f280000300800 */
[----:B------:R-:W4:Y:S04]  /*22ea0*/  LDL.LU R153, [R1+0x20] ;  /* 0x0000200001997983 */ /* 0x000f280000300800 */
[----:B------:R-:W4:Y:S01]  /*22eb0*/  LDL.LU R154, [R1+0x1c] ;  /* 0x00001c00019a7983 */ /* 0x000f220000300800 */
[----:B--2---:R-:W-:-:S05]  /*22ec0*/  IMAD R191, R191, R4, RZ ;  /* 0x00000004bfbf7224 */ /* 0x004fca00078e02ff */
[----:B------:R0:W-:Y:S01]  /*22ed0*/  STL [R1+0xe0], R191 ;  /* 0x0000e0bf01007387 */ /* 0x0001e20000100800 */
[----:B---3--:R-:W-:-:S03]  /*22ee0*/  IMAD R189, R189, R4, RZ ;  /* 0x00000004bdbd7224 */ /* 0x008fc600078e02ff */
[----:B0-----:R-:W2:Y:S01]  /*22ef0*/  LDL.LU R191, [R1+0x200c] ;  /* 0x00200c0001bf7983 */ /* 0x001ea20000300800 */
[----:B------:R-:W-:-:S03]  /*22f00*/  IMAD R187, R187, R4, RZ ;  /* 0x00000004bbbb7224 */ /* 0x000fc600078e02ff */
[----:B------:R0:W-:Y:S01]  /*22f10*/  STL [R1+0xdc], R189 ;  /* 0x0000dcbd01007387 */ /* 0x0001e20000100800 */
[-C--:B------:R-:W-:Y:S02]  /*22f20*/  IMAD R185, R185, R4.reuse, RZ ;  /* 0x00000004b9b97224 */ /* 0x080fe400078e02ff */
[-C--:B------:R-:W-:Y:S01]  /*22f30*/  IMAD R183, R183, R4.reuse, RZ ;  /* 0x00000004b7b77224 */ /* 0x080fe200078e02ff */
[----:B0-----:R-:W3:Y:S01]  /*22f40*/  LDL.LU R189, [R1+0x2008] ;  /* 0x0020080001bd7983 */ /* 0x001ee20000300800 */
[----:B------:R-:W-:-:S03]  /*22f50*/  IMAD R181, R181, R4, RZ ;  /* 0x00000004b5b57224 */ /* 0x000fc600078e02ff */
[----:B------:R0:W-:Y:S01]  /*22f60*/  STL [R1+0xd8], R187 ;  /* 0x0000d8bb01007387 */ /* 0x0001e20000100800 */
[-C--:B------:R-:W-:Y:S02]  /*22f70*/  IMAD R179, R179, R4.reuse, RZ ;  /* 0x00000004b3b37224 */ /* 0x080fe400078e02ff */
[-C--:B------:R-:W-:Y:S01]  /*22f80*/  IMAD R177, R177, R4.reuse, RZ ;  /* 0x00000004b1b17224 */ /* 0x080fe200078e02ff */
[----:B0-----:R-:W2:Y:S04]  /*22f90*/  LDL.LU R187, [R1+0x2004] ;  /* 0x0020040001bb7983 */ /* 0x001ea80000300800 */
[----:B------:R0:W-:Y:S01]  /*22fa0*/  STL [R1+0xd4], R185 ;  /* 0x0000d4b901007387 */ /* 0x0001e20000100800 */
[-C--:B------:R-:W-:Y:S02]  /*22fb0*/  IMAD R176, R176, R4.reuse, RZ ;  /* 0x00000004b0b07224 */ /* 0x080fe400078e02ff */
[-C--:B------:R-:W-:Y:S01]  /*22fc0*/  IMAD R174, R174, R4.reuse, RZ ;  /* 0x00000004aeae7224 */ /* 0x080fe200078e02ff */
[----:B0-----:R-:W3:Y:S04]  /*22fd0*/  LDL.LU R185, [R1+0x2000] ;  /* 0x0020000001b97983 */ /* 0x001ee80000300800 */
[----:B------:R0:W-:Y:S01]  /*22fe0*/  STL [R1+0xd0], R183 ;  /* 0x0000d0b701007387 */ /* 0x0001e20000100800 */
[----:B------:R-:W-:-:S03]  /*22ff0*/  IMAD R172, R172, R4, RZ ;  /* 0x00000004acac7224 */ /* 0x000fc600078e02ff */
[----:B0-----:R-:W2:Y:S04]  /*23000*/  LDL.LU R183, [R1+0x1ffc] ;  /* 0x001ffc0001b77983 */ /* 0x001ea80000300800 */
[----:B------:R0:W-:Y:S01]  /*23010*/  STL [R1+0xcc], R181 ;  /* 0x0000ccb501007387 */ /* 0x0001e20000100800 */
[----:B------:R-:W-:-:S03]  /*23020*/  IMAD R170, R170, R4, RZ ;  /* 0x00000004aaaa7224 */ /* 0x000fc600078e02ff */
        /* <DEDUP_REMOVED lines=50> */
[----:B----4-:R-:W-:-:S03]  /*23350*/  IMAD R2, R2, R4, RZ ;  /* 0x0000000402027224 */ /* 0x010fc600078e02ff */
[----:B0-----:R-:W4:Y:S04]  /*23360*/  LDL.LU R150, [R1+0x1fb4] ;  /* 0x001fb40001967983 */ /* 0x001f280000300800 */
[----:B------:R0:W-:Y:S04]  /*23370*/  STL [R1+0x54], R149 ;  /* 0x0000549501007387 */ /* 0x0001e80000100800 */
[----:B0-----:R-:W2:Y:S04]  /*23380*/  LDL.LU R149, [R1+0x1fb0] ;  /* 0x001fb00001957983 */ /* 0x001ea80000300800 */
[----:B------:R0:W-:Y:S04]  /*23390*/  STL [R1+0x4c], R239 ;  /* 0x00004cef01007387 */ /* 0x0001e80000100800 */
[----:B0-----:R-:W3:Y:S04]  /*233a0*/  LDL.LU R239, [R1+0x1fac] ;  /* 0x001fac0001ef7983 */ /* 0x001ee80000300800 */
[----:B------:R0:W-:Y:S04]  /*233b0*/  STL [R1+0x48], R243 ;  /* 0x000048f301007387 */ /* 0x0001e80000100800 */
[----:B0-----:R-:W4:Y:S04]  /*233c0*/  LDL.LU R243, [R1+0x1fa8] ;  /* 0x001fa80001f37983 */ /* 0x001f280000300800 */
[----:B------:R0:W-:Y:S04]  /*233d0*/  STL [R1+0x44], R252 ;  /* 0x000044fc01007387 */ /* 0x0001e80000100800 */
[----:B0-----:R-:W2:Y:S04]  /*233e0*/  LDL.LU R252, [R1+0x1fa4] ;  /* 0x001fa40001fc7983 */ /* 0x001ea80000300800 */
[----:B------:R0:W-:Y:S04]  /*233f0*/  STL [R1+0x3c], R3 ;  /* 0x00003c0301007387 */ /* 0x0001e80000100800 */
[----:B0-----:R-:W3:Y:S04]  /*23400*/  LDL.LU R3, [R1+0x1fa0] ;  /* 0x001fa00001037983 */ /* 0x001ee80000300800 */
[----:B------:R0:W-:Y:S04]  /*23410*/  STL [R1+0x30], R2 ;  /* 0x0000300201007387 */ /* 0x0001e80000100800 */
[----:B0-----:R-:W4:Y:S01]  /*23420*/  LDL.LU R2, [R1+0x1f9c] ;  /* 0x001f9c0001027983 */ /* 0x001f220000300800 */
[----:B------:R-:W-:-:S05]  /*23430*/  IMAD R153, R153, R4, RZ ;  /* 0x0000000499997224 */ /* 0x000fca00078e02ff */
[----:B------:R0:W-:Y:S02]  /*23440*/  STL [R1+0x20], R153 ;  /* 0x0000209901007387 */ /* 0x0001e40000100800 */
[-C--:B0-----:R-:W-:Y:S02]  /*23450*/  IMAD R153, R154, R4.reuse, RZ ;  /* 0x000000049a997224 */ /* 0x081fe400078e02ff */
[-C--:B----4-:R-:W-:Y:S02]  /*23460*/  IMAD R154, R2, R4.reuse, RZ ;  /* 0x00000004029a7224 */ /* 0x090fe400078e02ff */
[----:B------:R-:W4:Y:S01]  /*23470*/  LDL.LU R2, [R1+0x1f98] ;  /* 0x001f980001027983 */ /* 0x000f220000300800 */
[-C--:B------:R-:W-:Y:S02]  /*23480*/  IMAD R237, R237, R4.reuse, RZ ;  /* 0x00000004eded7224 */ /* 0x080fe400078e02ff */
[-C--:B------:R-:W-:Y:S02]  /*23490*/  IMAD R235, R235, R4.reuse, RZ ;  /* 0x00000004ebeb7224 */ /* 0x080fe400078e02ff */
[----:B------:R-:W-:-:S02]  /*234a0*/  IMAD R231, R231, R4, RZ ;  /* 0x00000004e7e77224 */ /* 0x000fc400078e02ff */
[-C--:B------:R-:W-:Y:S02]  /*234b0*/  IMAD R85, R85, R4.reuse, RZ ;  /* 0x0000000455557224 */ /* 0x080fe400078e02ff */
[-C--:B------:R-:W-:Y:S02]  /*234c0*/  IMAD R42, R42, R4.reuse, RZ ;  /* 0x000000042a2a7224 */ /* 0x080fe400078e02ff */
[-C--:B------:R-:W-:Y:S02]  /*234d0*/  IMAD R41, R41, R4.reuse, RZ ;  /* 0x0000000429297224 */ /* 0x080fe400078e02ff */
        /* <DEDUP_REMOVED lines=9> */
[-C--:B---3--:R-:W-:Y:S02]  /*23570*/  IMAD R3, R3, R4.reuse, RZ ;  /* 0x0000000403037224 */ /* 0x088fe400078e02ff */
[-C--:B--2---:R-:W-:Y:S02]  /*23580*/  IMAD R252, R252, R4.reuse, RZ ;  /* 0x00000004fcfc7224 */ /* 0x084fe400078e02ff */
        /* <DEDUP_REMOVED lines=173> */
[----:B------:R-:W-:Y:S01]  /*24060*/  IMAD R251, R251, R4, RZ ;  /* 0x00000004fbfb7224 */ /* 0x000fe200078e02ff */
[----:B----4-:R-:W-:-:S05]  /*24070*/  LEA R4, P6, R237, R2, 0x1 ;  /* 0x00000002ed047211 */ /* 0x010fca00078c08ff */
[----:B------:R0:W-:Y:S02]  /*24080*/  STL [R1+0xb68], R4 ;  /* 0x000b680401007387 */ /* 0x0001e40000100800 */
[----:B0-----:R-:W-:-:S05]  /*24090*/  LEA R4, P5, R235, R2, 0x1 ;  /* 0x00000002eb047211 */ /* 0x001fca00078a08ff */
        /* <DEDUP_REMOVED lines=10> */
[----:B------:R0:W-:Y:S01]  /*24140*/  STL [R1+0xb98], R4 ;  /* 0x000b980401007387 */ /* 0x0001e20000100800 */
[-C--:B------:R-:W-:Y:S02]  /*24150*/  LEA.HI.X.SX32 R235, R235, R0.reuse, 0x1, P5 ;  /* 0x00000000ebeb7211 */ /* 0x080fe400028f0eff */
[----:B0-----:R-:W-:Y:S02]  /*24160*/  LEA.HI.X.SX32 R4, R237, R0, 0x1, P6 ;  /* 0x00000000ed047211 */ /* 0x001fe400030f0eff */
[----:B------:R-:W-:-:S03]  /*24170*/  LEA R237, P6, R142, R2, 0x1 ;  /* 0x000000028eed7211 */ /* 0x000fc600078c08ff */
[----:B------:R0:W-:Y:S01]  /*24180*/  STL [R1+0xb64], R4 ;  /* 0x000b640401007387 */ /* 0x0001e20000100800 */
[----:B------:R-:W-:-:S03]  /*24190*/  LEA.HI.X.SX32 R231, R231, R0, 0x1, P4 ;  /* 0x00000000e7e77211 */ /* 0x000fc600020f0eff */
[----:B------:R-:W-:Y:S01]  /*241a0*/  STL [R1+0xba0], R237 ;  /* 0x000ba0ed01007387 */ /* 0x000fe20000100800 */
[----:B0-----:R-:W-:-:S03]  /*241b0*/  LEA R4, P5, R139, R2, 0x1 ;  /* 0x000000028b047211 */ /* 0x001fc600078a08ff */
[----:B------:R0:W-:Y:S04]  /*241c0*/  STL [R1+0xb6c], R235 ;  /* 0x000b6ceb01007387 */ /* 0x0001e80000100800 */
[----:B------:R1:W-:Y:S01]  /*241d0*/  STL [R1+0xba8], R4 ;  /* 0x000ba80401007387 */ /* 0x0003e20000100800 */
[----:B0-----:R-:W-:-:S03]  /*241e0*/  LEA R235, P4, R137, R2, 0x1 ;  /* 0x0000000289eb7211 */ /* 0x001fc600078808ff */
[----:B------:R0:W-:Y:S01]  /*241f0*/  STL [R1+0xb74], R231 ;  /* 0x000b74e701007387 */ /* 0x0001e20000100800 */
[----:B-1----:R-:W-:-:S03]  /*24200*/  LEA.HI.X.SX32 R4, R192, R0, 0x1, P3 ;  /* 0x00000000c0047211 */ /* 0x002fc600018f0eff */
[----:B------:R-:W-:Y:S01]  /*24210*/  STL [R1+0xbb0], R235 ;  /* 0x000bb0eb01007387 */ /* 0x000fe20000100800 */
[----:B------:R-:W-:-:S03]  /*24220*/  LEA.HI.X.SX32 R192, R161, R0, 0x1, P2 ;  /* 0x00000000a1c07211 */ /* 0x000fc600010f0eff */
[----:B------:R1:W-:Y:S01]  /*24230*/  STL [R1+0xb7c], R4 ;  /* 0x000b7c0401007387 */ /* 0x0003e20000100800 */
[----:B0-----:R-:W-:Y:S02]  /*24240*/  LEA R231, P3, R131, R2, 0x1 ;  /* 0x0000000283e77211 */ /* 0x001fe400078608ff */
[----:B------:R-:W-:-:S03]  /*24250*/  LEA.HI.X.SX32 R161, R145, R0, 0x1, P1 ;  /* 0x0000000091a17211 */ /* 0x000fc600008f0eff */
[----:B------:R-:W-:Y:S01]  /*24260*/  STL [R1+0xbb8], R231 ;  /* 0x000bb8e701007387 */ /* 0x000fe20000100800 */
[----:B-1----:R-:W-:-:S03]  /*24270*/  LEA R4, P2, R130, R2, 0x1 ;  /* 0x0000000282047211 */ /* 0x002fc600078408ff */
[----:B------:R-:W-:Y:S01]  /*24280*/  STL [R1+0xb84], R192 ;  /* 0x000b84c001007387 */ /* 0x000fe20000100800 */
[----:B------:R-:W-:-:S03]  /*24290*/  LEA R145, P1, R126, R2, 0x1 ;  /* 0x000000027e917211 */ /* 0x000fc600078208ff */
[----:B------:R0:W-:Y:S01]  /*242a0*/  STL [R1+0xbc0], R4 ;  /* 0x000bc00401007387 */ /* 0x0001e20000100800 */
[----:B------:R-:W-:-:S03]  /*242b0*/  LEA.HI.X.SX32 R142, R142, R0, 0x1, P6 ;  /* 0x000000008e8e7211 */ /* 0x000fc600030f0eff */
[----:B------:R-:W-:Y:S01]  /*242c0*/  STL [R1+0xb8c], R161 ;  /* 0x000b8ca101007387 */ /* 0x000fe20000100800 */
[----:B0-----:R-:W-:-:S03]  /*242d0*/  LEA.HI.X.SX32 R4, R144, R0, 0x1, P0 ;  /* 0x0000000090047211 */ /* 0x001fc600000f0eff */
[----:B------:R-:W-:Y:S01]  /*242e0*/  STL [R1+0xbc8], R145 ;  /* 0x000bc89101007387 */ /* 0x000fe20000100800 */
        /* <DEDUP_REMOVED lines=187> */
[----:B------:R0:W-:Y:S04]  /*24ea0*/  STL [R1+0xd40], R4 ;  /* 0x000d400401007387 */ /* 0x0001e80000100800 */
[----:B------:R-:W-:Y:S04]  /*24eb0*/  STL [R1+0xd0c], R21 ;  /* 0x000d0c1501007387 */ /* 0x000fe80000100800 */
[----:B------:R-:W2:Y:S01]  /*24ec0*/  LDL.LU R120, [R1] ;  /* 0x0000000001787983 */ /* 0x000ea20000300800 */
[----:B0-----:R-:W-:-:S03]  /*24ed0*/  LEA.HI.X.SX32 R4, R19, R0, 0x1, P1 ;  /* 0x0000000013047211 */ /* 0x001fc600008f0eff */
[----:B------:R0:W-:Y:S01]  /*24ee0*/  STL [R1+0xd48], R20 ;  /* 0x000d481401007387 */ /* 0x0001e20000100800 */
[----:B------:R-:W-:-:S03]  /*24ef0*/  LEA.HI.X.SX32 R19, R18, R0, 0x1, P0 ;  /* 0x0000000012137211 */ /* 0x000fc600000f0eff */
[----:B------:R1:W-:Y:S01]  /*24f00*/  STL [R1+0xd14], R4 ;  /* 0x000d140401007387 */ /* 0x0003e20000100800 */
[----:B0-----:R-:W-:-:S03]  /*24f10*/  LEA R20, P1, R12, R2, 0x1 ;  /* 0x000000020c147211 */ /* 0x001fc600078208ff */
[----:B-1----:R-:W3:Y:S01]  /*24f20*/  LDL.LU R4, [R1+0x4] ;  /* 0x0000040001047983 */ /* 0x002ee20000300800 */
[----:B------:R-:W-:-:S03]  /*24f30*/  LEA R18, P0, R11, R2, 0x1 ;  /* 0x000000020b127211 */ /* 0x000fc600078008ff */
[----:B------:R-:W-:Y:S01]  /*24f40*/  STL [R1+0xd50], R20 ;  /* 0x000d501401007387 */ /* 0x000fe20000100800 */
[----:B------:R-:W-:-:S03]  /*24f50*/  LEA.HI.X.SX32 R17, R17, R0, 0x1, P6 ;  /* 0x0000000011117211 */ /* 0x000fc600030f0eff */
[----:B------:R-:W-:Y:S04]  /*24f60*/  STL [R1+0xd1c], R19 ;  /* 0x000d1c1301007387 */ /* 0x000fe80000100800 */
[----:B------:R-:W4:Y:S04]  /*24f70*/  LDL.LU R122, [R1+0x8] ;  /* 0x00000800017a7983 */ /* 0x000f280000300800 */
[----:B------:R0:W-:Y:S04]  /*24f80*/  STL [R1+0xd58], R18 ;  /* 0x000d581201007387 */ /* 0x0001e80000100800 */
[----:B------:R1:W-:Y:S04]  /*24f90*/  STL [R1+0xd24], R17 ;  /* 0x000d241101007387 */ /* 0x0003e80000100800 */
[----:B------:R-:W4:Y:S01]  /*24fa0*/  LDL.LU R126, [R1+0x10] ;  /* 0x00001000017e7983 */ /* 0x000f220000300800 */
[----:B0-----:R-:W-:-:S02]  /*24fb0*/  LEA R18, P6, R10, R2, 0x1 ;  /* 0x000000020a127211 */ /* 0x001fc400078c08ff */
[----:B-1----:R-:W-:-:S03]  /*24fc0*/  LEA.HI.X.SX32 R17, R16, R0, 0x1, P5 ;  /* 0x0000000010117211 */ /* 0x002fc600028f0eff */
[----:B------:R-:W-:Y:S01]  /*24fd0*/  STL [R1+0xd60], R18 ;  /* 0x000d601201007387 */ /* 0x000fe20000100800 */
[----:B------:R-:W-:Y:S02]  /*24fe0*/  LEA R16, P5, R9, R2, 0x1 ;  /* 0x0000000209107211 */ /* 0x000fe400078a08ff */
[----:B------:R-:W-:Y:S01]  /*24ff0*/  LEA.HI.X.SX32 R15, R15, R0, 0x1, P4 ;  /* 0x000000000f0f7211 */ /* 0x000fe200020f0eff */
        /* <DEDUP_REMOVED lines=8> */
[----:B------:R-:W-:-:S03]  /*25080*/  LEA R14, P3, R7, R2, 0x1 ;  /* 0x00000002070e7211 */ /* 0x000fc600078608ff */
[----:B------:R-:W-:Y:S01]  /*25090*/  STL [R1+0xd3c], R15 ;  /* 0x000d3c0f01007387 */ /* 0x000fe20000100800 */
[----:B------:R-:W-:-:S03]  /*250a0*/  LEA.HI.X.SX32 R13, R13, R0, 0x1, P2 ;  /* 0x000000000d0d7211 */ /* 0x000fc600010f0eff */
[----:B------:R-:W4:Y:S04]  /*250b0*/  LDL.LU R137, [R1+0x28] ;  /* 0x0000280001897983 */ /* 0x000f280000300800 */
[----:B------:R0:W-:Y:S04]  /*250c0*/  STL [R1+0xd78], R14 ;  /* 0x000d780e01007387 */ /* 0x0001e80000100800 */
[----:B------:R1:W-:Y:S04]  /*250d0*/  STL [R1+0xd44], R13 ;  /* 0x000d440d01007387 */ /* 0x0003e80000100800 */
[----:B------:R-:W4:Y:S01]  /*250e0*/  LDL.LU R139, [R1+0x2c] ;  /* 0x00002c00018b7983 */ /* 0x000f220000300800 */
[----:B0-----:R-:W-:-:S02]  /*250f0*/  LEA R14, P2, R5, R2, 0x1 ;  /* 0x00000002050e7211 */ /* 0x001fc400078408ff */
[----:B-1----:R-:W-:-:S03]  /*25100*/  LEA.HI.X.SX32 R13, R12, R0, 0x1, P1 ;  /* 0x000000000c0d7211 */ /* 0x002fc600008f0eff */
[----:B------:R-:W-:Y:S04]  /*25110*/  STL [R1+0xd80], R14 ;  /* 0x000d800e01007387 */ /* 0x000fe80000100800 */
[----:B------:R0:W-:Y:S04]  /*25120*/  STL [R1+0xd4c], R13 ;  /* 0x000d4c0d01007387 */ /* 0x0001e80000100800 */
[----:B------:R-:W4:Y:S01]  /*25130*/  LDL.LU R142, [R1+0x34] ;  /* 0x00003400018e7983 */ /* 0x000f220000300800 */
[----:B------:R-:W-:Y:S02]  /*25140*/  LEA R12, P1, R241, R2, 0x1 ;  /* 0x00000002f10c7211 */ /* 0x000fe400078208ff */
[----:B------:R-:W-:-:S03]  /*25150*/  LEA.HI.X.SX32 R11, R11, R0, 0x1, P0 ;  /* 0x000000000b0b7211 */ /* 0x000fc600000f0eff */
[----:B------:R1:W-:Y:S01]  /*25160*/  STL [R1+0xd88], R12 ;  /* 0x000d880c01007387 */ /* 0x0003e20000100800 */
[----:B------:R-:W-:Y:S01]  /*25170*/  LEA.HI.X.SX32 R9, R9, R0, 0x1, P5 ;  /* 0x0000000009097211 */ /* 0x000fe200028f0eff */
[----:B0-----:R-:W0:Y:S02]  /*25180*/  LDC R13, c[0x0][0x238] ;  /* 0x00008e00ff0d7b82 */ /* 0x001e240000000800 */
[----:B------:R1:W-:Y:S04]  /*25190*/  STL [R1+0xd54], R11 ;  /* 0x000d540b01007387 */ /* 0x0003e80000100800 */
[----:B------:R-:W4:Y:S01]  /*251a0*/  LDL.LU R144, [R1+0x38] ;  /* 0x0000380001907983 */ /* 0x000f220000300800 */
[----:B-1----:R-:W-:Y:S02]  /*251b0*/  LEA R12, P0, R245, R2, 0x1 ;  /* 0x00000002f50c7211 */ /* 0x002fe400078008ff */
[----:B------:R-:W-:-:S03]  /*251c0*/  LEA.HI.X.SX32 R11, R10, R0, 0x1, P6 ;  /* 0x000000000a0b7211 */ /* 0x000fc600030f0eff */
[----:B------:R-:W-:Y:S01]  /*251d0*/  STL [R1+0xd90], R12 ;  /* 0x000d900c01007387 */ /* 0x000fe20000100800 */
[----:B------:R-:W-:-:S03]  /*251e0*/  LEA R10, P6, R249, R2, 0x1 ;  /* 0x00000002f90a7211 */ /* 0x000fc600078c08ff */
[----:B------:R-:W-:Y:S04]  /*251f0*/  STL [R1+0xd5c], R11 ;  /* 0x000d5c0b01007387 */ /* 0x000fe80000100800 */
[----:B------:R-:W4:Y:S04]  /*25200*/  LDL.LU R145, [R1+0x40] ;  /* 0x0000400001917983 */ /* 0x000f280000300800 */
[----:B------:R-:W-:Y:S04]  /*25210*/  STL [R1+0xd98], R10 ;  /* 0x000d980a01007387 */ /* 0x000fe80000100800 */
[----:B------:R1:W-:Y:S04]  /*25220*/  STL [R1+0xd64], R9 ;  /* 0x000d640901007387 */ /* 0x0003e80000100800 */
[----:B------:R-:W4:Y:S01]  /*25230*/  LDL.LU R161, [R1+0x50] ;  /* 0x0000500001a17983 */ /* 0x000f220000300800 */
[----:B-1----:R-:W-:-:S02]  /*25240*/  LEA.HI.X.SX32 R9, R8, R0, 0x1, P4 ;  /* 0x0000000008097211 */ /* 0x002fc400020f0eff */
[----:B------:R-:W-:Y:S02]  /*25250*/  LEA.HI.X.SX32 R7, R7, R0, 0x1, P3 ;  /* 0x0000000007077211 */ /* 0x000fe400018f0eff */
[----:B--2---:R-:W-:-:S05]  /*25260*/  LEA R10, P5, R120, R2, 0x1 ;  /* 0x00000002780a7211 */ /* 0x004fca00078a08ff */
[----:B------:R-:W-:Y:S04]  /*25270*/  STL [R1+0xda0], R10 ;  /* 0x000da00a01007387 */ /* 0x000fe80000100800 */
[----:B------:R-:W-:Y:S04]  /*25280*/  STL [R1+0xd6c], R9 ;  /* 0x000d6c0901007387 */ /* 0x000fe80000100800 */
[----:B------:R-:W2:Y:S01]  /*25290*/  LDL.LU R192, [R1+0x58] ;  /* 0x0000580001c07983 */ /* 0x000ea20000300800 */
[----:B---3--:R-:W-:-:S05]  /*252a0*/  LEA R8, P4, R4, R2, 0x1 ;  /* 0x0000000204087211 */ /* 0x008fca00078808ff */
[----:B------:R4:W-:Y:S04]  /*252b0*/  STL [R1+0xda8], R8 ;  /* 0x000da80801007387 */ /* 0x0009e80000100800 */
[----:B------:R1:W-:Y:S04]  /*252c0*/  STL [R1+0xd74], R7 ;  /* 0x000d740701007387 */ /* 0x0003e80000100800 */
[----:B------:R-:W3:Y:S01]  /*252d0*/  LDL.LU R231, [R1+0x60] ;  /* 0x0000600001e77983 */ /* 0x000ee20000300800 */
[----:B----4-:R-:W-:Y:S02]  /*252e0*/  LEA R8, P3, R122, R2, 0x1 ;  /* 0x000000027a087211 */ /* 0x010fe400078608ff */
[----:B-1----:R-:W-:-:S03]  /*252f0*/  LEA.HI.X.SX32 R7, R5, R0, 0x1, P2 ;  /* 0x0000000005077211 */ /* 0x002fc600010f0eff */
[----:B------:R-:W-:Y:S04]  /*25300*/  STL [R1+0xdb0], R8 ;  /* 0x000db00801007387 */ /* 0x000fe80000100800 */
[----:B------:R1:W-:Y:S01]  /*25310*/  STL [R1+0xd7c], R7 ;  /* 0x000d7c0701007387 */ /* 0x0003e20000100800 */
[----:B------:R-:W-:-:S03]  /*25320*/  LEA R5, P2, R126, R2, 0x1 ;  /* 0x000000027e057211 */ /* 0x000fc600078408ff */
[----:B------:R-:W4:Y:S01]  /*25330*/  LDL.LU R235, [R1+0x6c] ;  /* 0x00006c0001eb7983 */ /* 0x000f220000300800 */
[----:B-1----:R-:W-:-:S03]  /*25340*/  LEA.HI.X.SX32 R7, R241, R0, 0x1, P1 ;  /* 0x00000000f1077211 */ /* 0x002fc600008f0eff */
[----:B------:R1:W-:Y:S04]  /*25350*/  STL [R1+0xdb8], R5 ;  /* 0x000db80501007387 */ /* 0x0003e80000100800 */
[----:B------:R0:W-:Y:S04]  /*25360*/  STL [R1+0xd84], R7 ;  /* 0x000d840701007387 */ /* 0x0001e80000100800 */
[----:B------:R-:W4:Y:S01]  /*25370*/  LDL.LU R119, [R1+0x7c] ;  /* 0x00007c0001777983 */ /* 0x000f220000300800 */
[----:B-1----:R-:W-:Y:S02]  /*25380*/  LEA R5, P1, R130, R2, 0x1 ;  /* 0x0000000282057211 */ /* 0x002fe400078208ff */
[----:B0-----:R-:W-:-:S03]  /*25390*/  LEA.HI.X.SX32 R7, R245, R0, 0x1, P0 ;  /* 0x00000000f5077211 */ /* 0x001fc600000f0eff */
[----:B------:R0:W-:Y:S04]  /*253a0*/  STL [R1+0xdc0], R5 ;  /* 0x000dc00501007387 */ /* 0x0001e80000100800 */
[----:B------:R1:W-:Y:S04]  /*253b0*/  STL [R1+0xd8c], R7 ;  /* 0x000d8c0701007387 */ /* 0x0003e80000100800 */
[----:B------:R-:W4:Y:S01]  /*253c0*/  LDL.LU R237, [R1+0x88] ;  /* 0x0000880001ed7983 */ /* 0x000f220000300800 */
[----:B0-----:R-:W-:Y:S02]  /*253d0*/  LEA R5, P0, R131, R2, 0x1 ;  /* 0x0000000283057211 */ /* 0x001fe400078008ff */
[----:B-1----:R-:W-:-:S03]  /*253e0*/  LEA.HI.X.SX32 R7, R249, R0, 0x1, P6 ;  /* 0x00000000f9077211 */ /* 0x002fc600030f0eff */
[----:B------:R0:W-:Y:S04]  /*253f0*/  STL [R1+0xdc8], R5 ;  /* 0x000dc80501007387 */ /* 0x0001e80000100800 */
[----:B------:R1:W-:Y:S01]  /*25400*/  STL [R1+0xd94], R7 ;  /* 0x000d940701007387 */ /* 0x0003e20000100800 */
[----:B0-----:R-:W-:Y:S02]  /*25410*/  LEA R5, P6, R137, R2, 0x1 ;  /* 0x0000000289057211 */ /* 0x001fe400078c08ff */
[----:B-1----:R-:W-:Y:S02]  /*25420*/  LEA.HI.X.SX32 R7, R120, R0, 0x1, P5 ;  /* 0x0000000078077211 */ /* 0x002fe400028f0eff */
[----:B------:R-:W4:Y:S04]  /*25430*/  LDL.LU R120, [R1+0x94] ;  /* 0x0000940001787983 */ /* 0x000f280000300800 */
[----:B------:R0:W-:Y:S04]  /*25440*/  STL [R1+0xdd0], R5 ;  /* 0x000dd00501007387 */ /* 0x0001e80000100800 */
[----:B------:R1:W-:Y:S01]  /*25450*/  STL [R1+0xd9c], R7 ;  /* 0x000d9c0701007387 */ /* 0x0003e20000100800 */
[----:B0-----:R-:W-:-:S02]  /*25460*/  LEA R5, P5, R139, R2, 0x1 ;  /* 0x000000028b057211 */ /* 0x001fc400078a08ff */
[----:B-1----:R-:W-:Y:S02]  /*25470*/  LEA.HI.X.SX32 R7, R4, R0, 0x1, P4 ;  /* 0x0000000004077211 */ /* 0x002fe400020f0eff */
[----:B------:R-:W4:Y:S04]  /*25480*/  LDL.LU R4, [R1+0xa0] ;  /* 0x0000a00001047983 */ /* 0x000f280000300800 */
[----:B------:R0:W-:Y:S04]  /*25490*/  STL [R1+0xdd8], R5 ;  /* 0x000dd80501007387 */ /* 0x0001e80000100800 */
[----:B------:R1:W-:Y:S01]  /*254a0*/  STL [R1+0xda4], R7 ;  /* 0x000da40701007387 */ /* 0x0003e20000100800 */
[----:B0-----:R-:W-:-:S02]  /*254b0*/  LEA R5, P4, R142, R2, 0x1 ;  /* 0x000000028e057211 */ /* 0x001fc400078808ff */
[-C--:B-1----:R-:W-:Y:S02]  /*254c0*/  LEA.HI.X.SX32 R7, R122, R0.reuse, 0x1, P3 ;  /* 0x000000007a077211 */ /* 0x082fe400018f0eff */
[----:B------:R-:W4:Y:S04]  /*254d0*/  LDL.LU R122, [R1+0xb0] ;  /* 0x0000b000017a7983 */ /* 0x000f280000300800 */
[----:B------:R-:W-:Y:S04]  /*254e0*/  STL [R1+0xde0], R5 ;  /* 0x000de00501007387 */ /* 0x000fe80000100800 */
[----:B------:R0:W-:Y:S02]  /*254f0*/  STL [R1+0xdac], R7 ;  /* 0x000dac0701007387 */ /* 0x0001e40000100800 */
[----:B0-----:R-:W-:-:S02]  /*25500*/  LEA.HI.X.SX32 R7, R126, R0, 0x1, P2 ;  /* 0x000000007e077211 */ /* 0x001fc400010f0eff */
[----:B------:R-:W4:Y:S01]  /*25510*/  LDL.LU R126, [R1+0xb8] ;  /* 0x0000b800017e7983 */ /* 0x000f220000300800 */
[----:B------:R-:W-:-:S05]  /*25520*/  LEA R5, P3, R144, R2, 0x1 ;  /* 0x0000000290057211 */ /* 0x000fca00078608ff */
        /* <DEDUP_REMOVED lines=14> */
[----:B--2---:R-:W-:-:S05]  /*25610*/  LEA R5, P0, R192, R2, 0x1 ;  /* 0x00000002c0057211 */ /* 0x004fca00078008ff */
[----:B------:R3:W-:Y:S04]  /*25620*/  STL [R1+0xe00], R5 ;  /* 0x000e000501007387 */ /* 0x0007e80000100800 */
[----:B------:R0:W-:Y:S01]  /*25630*/  STL [R1+0xdcc], R7 ;  /* 0x000dcc0701007387 */ /* 0x0001e20000100800 */
[----:B---3--:R-:W-:Y:S02]  /*25640*/  LEA R5, P6, R231, R2, 0x1 ;  /* 0x00000002e7057211 */ /* 0x008fe400078c08ff */
[----:B0-----:R-:W-:Y:S02]  /*25650*/  LEA.HI.X.SX32 R7, R139, R0, 0x1, P5 ;  /* 0x000000008b077211 */ /* 0x001fe400028f0eff */
[----:B------:R-:W2:Y:S04]  /*25660*/  LDL.LU R139, [R1+0xe4] ;  /* 0x0000e400018b7983 */ /* 0x000ea80000300800 */
[----:B------:R4:W-:Y:S04]  /*25670*/  STL [R1+0xe08], R5 ;  /* 0x000e080501007387 */ /* 0x0009e80000100800 */
[----:B------:R0:W-:Y:S01]  /*25680*/  STL [R1+0xdd4], R7 ;  /* 0x000dd40701007387 */ /* 0x0001e20000100800 */
[----:B----4-:R-:W-:-:S02]  /*25690*/  LEA R5, P5, R235, R2, 0x1 ;  /* 0x00000002eb057211 */ /* 0x010fc400078a08ff */
[----:B0-----:R-:W-:Y:S02]  /*256a0*/  LEA.HI.X.SX32 R7, R142, R0, 0x1, P4 ;  /* 0x000000008e077211 */ /* 0x001fe400020f0eff */
[----:B------:R-:W3:Y:S04]  /*256b0*/  LDL.LU R142, [R1+0xf8] ;  /* 0x0000f800018e7983 */ /* 0x000ee80000300800 */
        /* <DEDUP_REMOVED lines=50> */
[----:B------:R-:W-:Y:S04]  /*259e0*/  STL [R1+0xe60], R5 ;  /* 0x000e600501007387 */ /* 0x000fe80000100800 */
[----:B------:R0:W-:Y:S02]  /*259f0*/  STL [R1+0xe2c], R7 ;  /* 0x000e2c0701007387 */ /* 0x0001e40000100800 */
[----:B0-----:R-:W-:Y:S02]  /*25a00*/  LEA.HI.X.SX32 R7, R122, R0, 0x1, P0 ;  /* 0x000000007a077211 */ /* 0x001fe400000f0eff */
[-C--:B---3--:R-:W-:Y:S01]  /*25a10*/  LEA R5, P1, R142, R2.reuse, 0x1 ;  /* 0x000000028e057211 */ /* 0x088fe200078208ff */
        /* <DEDUP_REMOVED lines=59> */
[----:B------:R-:W2:Y:S01]  /*25dd0*/  LDL.LU R235, [R1+0x180] ;  /* 0x0001800001eb7983 */ /* 0x000ea20000300800 */
[----:B---3--:R-:W-:-:S05]  /*25de0*/  LEA R5, P3, R126, R2, 0x1 ;  /* 0x000000027e057211 */ /* 0x008fca00078608ff */
[----:B------:R-:W-:Y:S04]  /*25df0*/  STL [R1+0xec8], R5 ;  /* 0x000ec80501007387 */ /* 0x000fe80000100800 */
[----:B------:R0:W-:Y:S02]  /*25e00*/  STL [R1+0xe94], R7 ;  /* 0x000e940701007387 */ /* 0x0001e40000100800 */
[----:B0-----:R-:W-:Y:S02]  /*25e10*/  LEA.HI.X.SX32 R7, R119, R0, 0x1, P1 ;  /* 0x0000000077077211 */ /* 0x001fe400008f0eff */
[----:B----4-:R-:W-:Y:S01]  /*25e20*/  LEA R5, P2, R130, R2, 0x1 ;  /* 0x0000000282057211 */ /* 0x010fe200078408ff */
[----:B------:R-:W3:Y:S04]  /*25e30*/  LDL.LU R119, [R1+0x18c] ;  /* 0x00018c0001777983 */ /* 0x000ee80000300800 */
[----:B------:R-:W-:Y:S04]  /*25e40*/  STL [R1+0xed0], R5 ;  /* 0x000ed00501007387 */ /* 0x000fe80000100800 */
[----:B------:R0:W-:Y:S02]  /*25e50*/  STL [R1+0xe9c], R7 ;  /* 0x000e9c0701007387 */ /* 0x0001e40000100800 */
[----:B0-----:R-:W-:-:S02]  /*25e60*/  LEA.HI.X.SX32 R7, R237, R0, 0x1, P0 ;  /* 0x00000000ed077211 */ /* 0x001fc400000f0eff */
[-C--:B------:R-:W-:Y:S01]  /*25e70*/  LEA R5, P1, R131, R2.reuse, 0x1 ;  /* 0x0000000283057211 */ /* 0x080fe200078208ff */
        /* <DEDUP_REMOVED lines=59> */
[----:B------:R-:W-:Y:S01]  /*26230*/  LEA R5, P3, R120, R2, 0x1 ;  /* 0x0000000278057211 */ /* 0x000fe200078608ff */
[----:B------:R-:W4:Y:S04]  /*26240*/  LDL.LU R161, [R1+0x2ac] ;  /* 0x0002ac0001a17983 */ /* 0x000f280000300800 */
        /* <DEDUP_REMOVED lines=63> */
[----:B------:R-:W4:Y:S01]  /*26640*/  LDL.LU R139, [R1+0x310] ;  /* 0x00031000018b7983 */ /* 0x000f220000300800 */
[----:B------:R-:W-:-:S05]  /*26650*/  LEA R5, P4, R231, R2, 0x1 ;  /* 0x00000002e7057211 */ /* 0x000fca00078808ff */
[----:B------:R-:W-:Y:S04]  /*26660*/  STL [R1+0x13b8], R5 ;  /* 0x0013b80501007387 */ /* 0x000fe80000100800 */
[----:B------:R0:W-:Y:S02]  /*26670*/  STL [R1+0x1384], R7 ;  /* 0x0013840701007387 */ /* 0x0001e40000100800 */
[----:B0-----:R-:W-:Y:S02]  /*26680*/  LEA.HI.X.SX32 R7, R142, R0, 0x1, P2 ;  /* 0x000000008e077211 */ /* 0x001fe400010f0eff */
        /* <DEDUP_REMOVED lines=195> */
[----:B------:R-:W-:Y:S01]  /*272c0*/  LEA R5, P6, R122, R2, 0x1 ;  /* 0x000000027a057211 */ /* 0x000fe200078c08ff */
        /* <DEDUP_REMOVED lines=432> */
[----:B------:R0:W-:Y:S04]  /*28dd0*/  STL [R1+0x1774], R7 ;  /* 0x0017740701007387 */ /* 0x0001e80000100800 */
[----:B------:R-:W4:Y:S01]  /*28de0*/  LDL.LU R118, [R1+0x1c8] ;  /* 0x0001c80001767983 */ /* 0x000f220000300800 */
[----:B0-----:R-:W-:Y:S02]  /*28df0*/  LEA.HI.X.SX32 R7, R119, R0, 0x1, P2 ;  /* 0x0000000077077211 */ /* 0x001fe400010f0eff */
[----:B------:R-:W-:-:S05]  /*28e00*/  LEA R5, P3, R130, R2, 0x1 ;  /* 0x0000000282057211 */ /* 0x000fca00078608ff */
[----:B------:R-:W-:Y:S04]  /*28e10*/  STL [R1+0x17b0], R5 ;  /* 0x0017b00501007387 */ /* 0x000fe80000100800 */
[----:B------:R0:W-:Y:S02]  /*28e20*/  STL [R1+0x177c], R7 ;  /* 0x00177c0701007387 */ /* 0x0001e40000100800 */
[----:B0-----:R-:W-:Y:S02]  /*28e30*/  LEA.HI.X.SX32 R7, R237, R0, 0x1, P1 ;  /* 0x00000000ed077211 */ /* 0x001fe400008f0eff */
[----:B------:R-:W4:Y:S01]  /*28e40*/  LDL.LU R237, [R1+0x1c4] ;  /* 0x0001c40001ed7983 */ /* 0x000f220000300800 */
[----:B--2---:R-:W-:-:S05]  /*28e50*/  LEA R5, P2, R131, R2, 0x1 ;  /* 0x0000000283057211 */ /* 0x004fca00078408ff */
[----:B------:R-:W-:Y:S04]  /*28e60*/  STL [R1+0x17b8], R5 ;  /* 0x0017b80501007387 */ /* 0x000fe80000100800 */
[----:B------:R0:W-:Y:S04]  /*28e70*/  STL [R1+0x1784], R7 ;  /* 0x0017840701007387 */ /* 0x0001e80000100800 */
[----:B------:R-:W2:Y:S01]  /*28e80*/  LDL.LU R119, [R1+0x1c0] ;  /* 0x0001c00001777983 */ /* 0x000ea20000300800 */
[----:B0-----:R-:W-:Y:S02]  /*28e90*/  LEA.HI.X.SX32 R7, R120, R0, 0x1, P0 ;  /* 0x0000000078077211 */ /* 0x001fe400000f0eff */
[----:B---3--:R-:W-:-:S05]  /*28ea0*/  LEA R5, P1, R137, R2, 0x1 ;  /* 0x0000000289057211 */ /* 0x008fca00078208ff */
[----:B------:R-:W-:Y:S04]  /*28eb0*/  STL [R1+0x17c0], R5 ;  /* 0x0017c00501007387 */ /* 0x000fe80000100800 */
[----:B------:R0:W-:Y:S02]  /*28ec0*/  STL [R1+0x178c], R7 ;  /* 0x00178c0701007387 */ /* 0x0001e40000100800 */
[----:B0-----:R-:W-:Y:S02]  /*28ed0*/  LEA.HI.X.SX32 R7, R4, R0, 0x1, P6 ;  /* 0x0000000004077211 */ /* 0x001fe400030f0eff */
[----:B----4-:R-:W-:Y:S01]  /*28ee0*/  LEA R5, P0, R139, R2, 0x1 ;  /* 0x000000028b057211 */ /* 0x010fe200078008ff */
[----:B------:R-:W3:Y:S04]  /*28ef0*/  LDL.LU R4, [R1+0x1bc] ;  /* 0x0001bc0001047983 */ /* 0x000ee80000300800 */
[----:B------:R-:W-:Y:S04]  /*28f00*/  STL [R1+0x17c8], R5 ;  /* 0x0017c80501007387 */ /* 0x000fe80000100800 */
[----:B------:R0:W-:Y:S04]  /*28f10*/  STL [R1+0x1794], R7 ;  /* 0x0017940701007387 */ /* 0x0001e80000100800 */
[----:B------:R-:W4:Y:S01]  /*28f20*/  LDL.LU R120, [R1+0x1b8] ;  /* 0x0001b80001787983 */ /* 0x000f220000300800 */
[----:B0-----:R-:W-:-:S02]  /*28f30*/  LEA.HI.X.SX32 R7, R122, R0, 0x1, P5 ;  /* 0x000000007a077211 */ /* 0x001fc400028f0eff */
[----:B------:R-:W-:-:S05]  /*28f40*/  LEA R5, P6, R142, R2, 0x1 ;  /* 0x000000028e057211 */ /* 0x000fca00078c08ff */
[----:B------:R-:W-:Y:S04]  /*28f50*/  STL [R1+0x17d0], R5 ;  /* 0x0017d00501007387 */ /* 0x000fe80000100800 */
[----:B------:R0:W-:Y:S04]  /*28f60*/  STL [R1+0x179c], R7 ;  /* 0x00179c0701007387 */ /* 0x0001e80000100800 */
[----:B------:R-:W4:Y:S01]  /*28f70*/  LDL.LU R122, [R1+0x1b4] ;  /* 0x0001b400017a7983 */ /* 0x000f220000300800 */
[----:B0-----:R-:W-:Y:S02]  /*28f80*/  LEA.HI.X.SX32 R7, R126, R0, 0x1, P4 ;  /* 0x000000007e077211 */ /* 0x001fe400020f0eff */
        /* <DEDUP_REMOVED lines=26> */
[----:B------:R0:W-:Y:S04]  /*29130*/  STL [R1+0x1800], R5 ;  /* 0x0018000501007387 */ /* 0x0001e80000100800 */
[----:B------:R1:W-:Y:S04]  /*29140*/  STL [R1+0x17cc], R7 ;  /* 0x0017cc0701007387 */ /* 0x0003e80000100800 */
[----:B------:R-:W4:Y:S01]  /*29150*/  LDL.LU R142, [R1+0x19c] ;  /* 0x00019c00018e7983 */ /* 0x000f220000300800 */
[----:B0-----:R-:W-:Y:S02]  /*29160*/  LEA R5, P6, R118, R2, 0x1 ;  /* 0x0000000276057211 */ /* 0x001fe400078c08ff */
[----:B-1----:R-:W-:-:S03]  /*29170*/  LEA.HI.X.SX32 R7, R144, R0, 0x1, P5 ;  /* 0x0000000090077211 */ /* 0x002fc600028f0eff */
        /* <DEDUP_REMOVED lines=8> */
[-C--:B0-----:R-:W-:Y:S02]  /*29200*/  LEA.HI.X.SX32 R7, R161, R0.reuse, 0x1, P3 ;  /* 0x00000000a1077211 */ /* 0x081fe400018f0eff */
[----:B------:R-:W-:-:S02]  /*29210*/  LEA.HI.X.SX32 R8, R118, R0, 0x1, P6 ;  /* 0x0000000076087211 */ /* 0x000fc400030f0eff */
[----:B--2---:R-:W-:-:S05]  /*29220*/  LEA R5, P4, R119, R2, 0x1 ;  /* 0x0000000277057211 */ /* 0x004fca00078808ff */
[----:B------:R-:W-:Y:S04]  /*29230*/  STL [R1+0x1818], R5 ;  /* 0x0018180501007387 */ /* 0x000fe80000100800 */
[----:B------:R-:W2:Y:S04]  /*29240*/  LDL.LU R161, [R1+0x188] ;  /* 0x0001880001a17983 */ /* 0x000ea80000300800 */
[----:B------:R0:W-:Y:S02]  /*29250*/  STL [R1+0x17e4], R7 ;  /* 0x0017e40701007387 */ /* 0x0001e40000100800 */
[----:B0-----:R-:W-:-:S02]  /*29260*/  LEA.HI.X.SX32 R7, R192, R0, 0x1, P2 ;  /* 0x00000000c0077211 */ /* 0x001fc400010f0eff */
[----:B---3--:R-:W-:-:S05]  /*29270*/  LEA R5, P3, R4, R2, 0x1 ;  /* 0x0000000204057211 */ /* 0x008fca00078608ff */
[----:B------:R4:W-:Y:S04]  /*29280*/  STL [R1+0x1820], R5 ;  /* 0x0018200501007387 */ /* 0x0009e80000100800 */
[----:B------:R-:W3:Y:S01]  /*29290*/  LDL.LU R192, [R1+0x184] ;  /* 0x0001840001c07983 */ /* 0x000ee20000300800 */
[----:B----4-:R-:W-:-:S03]  /*292a0*/  LEA R5, P2, R120, R2, 0x1 ;  /* 0x0000000278057211 */ /* 0x010fc600078408ff */
[----:B------:R0:W-:Y:S04]  /*292b0*/  STL [R1+0x17ec], R7 ;  /* 0x0017ec0701007387 */ /* 0x0001e80000100800 */
[----:B------:R1:W-:Y:S01]  /*292c0*/  STL [R1+0x1828], R5 ;  /* 0x0018280501007387 */ /* 0x0003e20000100800 */
[----:B0-----:R-:W-:-:S03]  /*292d0*/  LEA.HI.X.SX32 R7, R231, R0, 0x1, P1 ;  /* 0x00000000e7077211 */ /* 0x001fc600008f0eff */
[----:B------:R-:W4:Y:S01]  /*292e0*/  LDL.LU R231, [R1+0x134] ;  /* 0x0001340001e77983 */ /* 0x000f220000300800 */
[----:B-1----:R-:W-:-:S03]  /*292f0*/  LEA R5, P1, R122, R2, 0x1 ;  /* 0x000000027a057211 */ /* 0x002fc600078208ff */
[----:B------:R0:W-:Y:S04]  /*29300*/  STL [R1+0x17f4], R7 ;  /* 0x0017f40701007387 */ /* 0x0001e80000100800 */
[----:B------:R1:W-:Y:S01]  /*29310*/  STL [R1+0x1830], R5 ;  /* 0x0018300501007387 */ /* 0x0003e20000100800 */
[----:B0-----:R-:W-:-:S03]  /*29320*/  LEA.HI.X.SX32 R7, R235, R0, 0x1, P0 ;  /* 0x00000000eb077211 */ /* 0x001fc600000f0eff */
[----:B------:R-:W4:Y:S04]  /*29330*/  LDL.LU R235, [R1+0x130] ;  /* 0x0001300001eb7983 */ /* 0x000f280000300800 */
[----:B------:R-:W-:Y:S01]  /*29340*/  STL [R1+0x17fc], R7 ;  /* 0x0017fc0701007387 */ /* 0x000fe20000100800 */
[----:B-1----:R-:W-:-:S05]  /*29350*/  LEA R5, P0, R126, R2, 0x1 ;  /* 0x000000027e057211 */ /* 0x002fca00078008ff */
[----:B------:R0:W-:Y:S04]  /*29360*/  STL [R1+0x1838], R5 ;  /* 0x0018380501007387 */ /* 0x0001e80000100800 */
[----:B------:R-:W-:Y:S01]  /*29370*/  STL [R1+0x1804], R8 ;  /* 0x0018040801007387 */ /* 0x000fe20000100800 */
[----:B0-----:R-:W-:-:S03]  /*29380*/  LEA.HI.X.SX32 R5, R237, R0, 0x1, P5 ;  /* 0x00000000ed057211 */ /* 0x001fc600028f0eff */
        /* <DEDUP_REMOVED lines=23> */
[----:B------:R-:W-:Y:S01]  /*29500*/  STL [R1+0x182c], R5 ;  /* 0x00182c0501007387 */ /* 0x000fe20000100800 */
[----:B------:R-:W-:Y:S02]  /*29510*/  LEA R8, P1, R144, R2, 0x1 ;  /* 0x0000000290087211 */ /* 0x000fe400078208ff */
[----:B0-----:R-:W-:-:S03]  /*29520*/  LEA.HI.X.SX32 R7, R126, R0, 0x1, P0 ;  /* 0x000000007e077211 */ /* 0x001fc600000f0eff */
[----:B------:R-:W-:Y:S04]  /*29530*/  STL [R1+0x1868], R8 ;  /* 0x0018680801007387 */ /* 0x000fe80000100800 */
[----:B------:R-:W4:Y:S04]  /*29540*/  LDL.LU R120, [R1+0x10c] ;  /* 0x00010c0001787983 */ /* 0x000f280000300800 */
[----:B------:R0:W-:Y:S02]  /*29550*/  STL [R1+0x1834], R7 ;  /* 0x0018340701007387 */ /* 0x0001e40000100800 */
[----:B0-----:R-:W-:-:S02]  /*29560*/  LEA.HI.X.SX32 R7, R130, R0, 0x1, P6 ;  /* 0x0000000082077211 */ /* 0x001fc400030f0eff */
[----:B------:R-:W-:-:S05]  /*29570*/  LEA R5, P0, R145, R2, 0x1 ;  /* 0x0000000291057211 */ /* 0x000fca00078008ff */
[----:B------:R-:W-:Y:S04]  /*29580*/  STL [R1+0x1870], R5 ;  /* 0x0018700501007387 */ /* 0x000fe80000100800 */
[----:B------:R-:W4:Y:S04]  /*29590*/  LDL.LU R122, [R1+0x104] ;  /* 0x00010400017a7983 */ /* 0x000f280000300800 */
[----:B------:R0:W-:Y:S02]  /*295a0*/  STL [R1+0x183c], R7 ;  /* 0x00183c0701007387 */ /* 0x0001e40000100800 */
[----:B0-----:R-:W-:-:S02]  /*295b0*/  LEA.HI.X.SX32 R7, R131, R0, 0x1, P5 ;  /* 0x0000000083077211 */ /* 0x001fc400028f0eff */
[----:B--2---:R-:W-:-:S05]  /*295c0*/  LEA R5, P6, R161, R2, 0x1 ;  /* 0x00000002a1057211 */ /* 0x004fca00078c08ff */
[----:B------:R-:W-:Y:S04]  /*295d0*/  STL [R1+0x1878], R5 ;  /* 0x0018780501007387 */ /* 0x000fe80000100800 */
[----:B------:R-:W2:Y:S04]  /*295e0*/  LDL.LU R126, [R1+0x100] ;  /* 0x00010000017e7983 */ /* 0x000ea80000300800 */
[----:B------:R0:W-:Y:S02]  /*295f0*/  STL [R1+0x1844], R7 ;  /* 0x0018440701007387 */ /* 0x0001e40000100800 */
[----:B0-----:R-:W-:-:S02]  /*29600*/  LEA.HI.X.SX32 R7, R137, R0, 0x1, P4 ;  /* 0x0000000089077211 */ /* 0x001fc400020f0eff */
[----:B---3--:R-:W-:-:S05]  /*29610*/  LEA R5, P5, R192, R2, 0x1 ;  /* 0x00000002c0057211 */ /* 0x008fca00078a08ff */
[----:B------:R4:W-:Y:S04]  /*29620*/  STL [R1+0x1880], R5 ;  /* 0x0018800501007387 */ /* 0x0009e80000100800 */
[----:B------:R-:W3:Y:S04]  /*29630*/  LDL.LU R130, [R1+0xfc] ;  /* 0x0000fc0001827983 */ /* 0x000ee80000300800 */
[----:B------:R0:W-:Y:S01]  /*29640*/  STL [R1+0x184c], R7 ;  /* 0x00184c0701007387 */ /* 0x0001e20000100800 */
[----:B----4-:R-:W-:Y:S02]  /*29650*/  LEA R5, P4, R231, R2, 0x1 ;  /* 0x00000002e7057211 */ /* 0x010fe400078808ff */
[----:B0-----:R-:W-:-:S03]  /*29660*/  LEA.HI.X.SX32 R7, R139, R0, 0x1, P3 ;  /* 0x000000008b077211 */ /* 0x001fc600018f0eff */
[----:B------:R0:W-:Y:S04]  /*29670*/  STL [R1+0x1888], R5 ;  /* 0x0018880501007387 */ /* 0x0001e80000100800 */
[----:B------:R-:W4:Y:S04]  /*29680*/  LDL.LU R131, [R1+0xf4] ;  /* 0x0000f40001837983 */ /* 0x000f280000300800 */
[----:B------:R1:W-:Y:S01]  /*29690*/  STL [R1+0x1854], R7 ;  /* 0x0018540701007387 */ /* 0x0003e20000100800 */
[----:B0-----:R-:W-:Y:S02]  /*296a0*/  LEA R5, P3, R235, R2, 0x1 ;  /* 0x00000002eb057211 */ /* 0x001fe400078608ff */
[----:B-1----:R-:W-:-:S03]  /*296b0*/  LEA.HI.X.SX32 R7, R142, R0, 0x1, P2 ;  /* 0x000000008e077211 */ /* 0x002fc600010f0eff */
[----:B------:R-:W-:Y:S04]  /*296c0*/  STL [R1+0x1890], R5 ;  /* 0x0018900501007387 */ /* 0x000fe80000100800 */
[----:B------:R-:W4:Y:S04]  /*296d0*/  LDL.LU R137, [R1+0xf0] ;  /* 0x0000f00001897983 */ /* 0x000f280000300800 */
[----:B------:R0:W-:Y:S04]  /*296e0*/  STL [R1+0x185c], R7 ;  /* 0x00185c0701007387 */ /* 0x0001e80000100800 */
[----:B------:R-:W4:Y:S01]  /*296f0*/  LDL.LU R139, [R1+0xec] ;  /* 0x0000ec00018b7983 */ /* 0x000f220000300800 */
[----:B0-----:R-:W-:-:S02]  /*29700*/  LEA.HI.X.SX32 R7, R144, R0, 0x1, P1 ;  /* 0x0000000090077211 */ /* 0x001fc400008f0eff */
        /* <DEDUP_REMOVED lines=11> */
[----:B------:R0:W-:Y:S04]  /*297c0*/  STL [R1+0x18a8], R5 ;  /* 0x0018a80501007387 */ /* 0x0001e80000100800 */
[----:B------:R-:W4:Y:S04]  /*297d0*/  LDL.LU R145, [R1+0xdc] ;  /* 0x0000dc0001917983 */ /* 0x000f280000300800 */
[----:B------:R1:W-:Y:S01]  /*297e0*/  STL [R1+0x1874], R7 ;  /* 0x0018740701007387 */ /* 0x0003e20000100800 */
[----:B0-----:R-:W-:-:S05]  /*297f0*/  LEA R5, P6, R118, R2, 0x1 ;  /* 0x0000000276057211 */ /* 0x001fca00078c08ff */
[----:B------:R0:W-:Y:S01]  /*29800*/  STL [R1+0x18b0], R5 ;  /* 0x0018b00501007387 */ /* 0x0001e20000100800 */
[----:B-1----:R-:W-:-:S03]  /*29810*/  LEA.HI.X.SX32 R7, R192, R0, 0x1, P5 ;  /* 0x00000000c0077211 */ /* 0x002fc600028f0eff */
[----:B------:R-:W4:Y:S04]  /*29820*/  LDL.LU R161, [R1+0xd8] ;  /* 0x0000d80001a17983 */ /* 0x000f280000300800 */
[----:B------:R1:W-:Y:S01]  /*29830*/  STL [R1+0x187c], R7 ;  /* 0x00187c0701007387 */ /* 0x0003e20000100800 */
[----:B0-----:R-:W-:-:S05]  /*29840*/  LEA R5, P5, R119, R2, 0x1 ;  /* 0x0000000277057211 */ /* 0x001fca00078a08ff */
[----:B------:R-:W-:Y:S04]  /*29850*/  STL [R1+0x18b8], R5 ;  /* 0x0018b80501007387 */ /* 0x000fe80000100800 */
[----:B------:R-:W4:Y:S01]  /*29860*/  LDL.LU R192, [R1+0xd4] ;  /* 0x0000d40001c07983 */ /* 0x000f220000300800 */
[----:B-1----:R-:W-:-:S05]  /*29870*/  LEA.HI.X.SX32 R7, R231, R0, 0x1, P4 ;  /* 0x00000000e7077211 */ /* 0x002fca00020f0eff */
        /* <DEDUP_REMOVED lines=9> */
[----:B------:R-:W-:-:S05]  /*29910*/  LEA R5, P3, R122, R2, 0x1 ;  /* 0x000000027a057211 */ /* 0x000fca00078608ff */
[----:B------:R2:W-:Y:S04]  /*29920*/  STL [R1+0x18c8], R5 ;  /* 0x0018c80501007387 */ /* 0x0005e80000100800 */
[----:B------:R-:W-:Y:S04]  /*29930*/  STL [R1+0x1894], R7 ;  /* 0x0018940701007387 */ /* 0x000fe80000100800 */
[----:B------:R-:W4:Y:S01]  /*29940*/  LDL.LU R237, [R1+0xc8] ;  /* 0x0000c80001ed7983 */ /* 0x000f220000300800 */
[----:B--2---:R-:W-:-:S05]  /*29950*/  LEA R5, P2, R126, R2, 0x1 ;  /* 0x000000027e057211 */ /* 0x004fca00078408ff */
[----:B------:R0:W-:Y:S04]  /*29960*/  STL [R1+0x18d0], R5 ;  /* 0x0018d00501007387 */ /* 0x0001e80000100800 */
[----:B------:R4:W-:Y:S01]  /*29970*/  STL [R1+0x189c], R8 ;  /* 0x00189c0801007387 */ /* 0x0009e20000100800 */
[----:B0-----:R-:W-:-:S03]  /*29980*/  LEA.HI.X.SX32 R5, R4, R0, 0x1, P0 ;  /* 0x0000000004057211 */ /* 0x001fc600000f0eff */
[----:B------:R-:W2:Y:S01]  /*29990*/  LDL.LU R4, [R1+0xb4] ;  /* 0x0000b40001047983 */ /* 0x000ea20000300800 */
[----:B---3--:R-:W-:-:S05]  /*299a0*/  LEA R7, P1, R130, R2, 0x1 ;  /* 0x0000000282077211 */ /* 0x008fca00078208ff */
[----:B------:R0:W-:Y:S04]  /*299b0*/  STL [R1+0x18d8], R7 ;  /* 0x0018d80701007387 */ /* 0x0001e80000100800 */
[----:B------:R-:W-:Y:S01]  /*299c0*/  STL [R1+0x18a4], R5 ;  /* 0x0018a40501007387 */ /* 0x000fe20000100800 */
[----:B----4-:R-:W-:Y:S02]  /*299d0*/  LEA R8, P0, R131, R2, 0x1 ;  /* 0x0000000283087211 */ /* 0x010fe400078008ff */
[----:B0-----:R-:W-:-:S03]  /*299e0*/  LEA.HI.X.SX32 R7, R118, R0, 0x1, P6 ;  /* 0x0000000076077211 */ /* 0x001fc600030f0eff */
[----:B------:R0:W-:Y:S04]  /*299f0*/  STL [R1+0x18e0], R8 ;  /* 0x0018e00801007387 */ /* 0x0001e80000100800 */
[----:B------:R-:W3:Y:S01]  /*29a00*/  LDL.LU R113, [R1+0xac] ;  /* 0x0000ac0001717983 */ /* 0x000ee20000300800 */
[----:B0-----:R-:W-:Y:S02]  /*29a10*/  LEA.HI.X.SX32 R8, R119, R0, 0x1, P5 ;  /* 0x0000000077087211 */ /* 0x001fe400028f0eff */
[-C--:B------:R-:W-:Y:S01]  /*29a20*/  LEA R5, P6, R137, R2.reuse, 0x1 ;  /* 0x0000000289057211 */ /* 0x080fe200078c08ff */
[----:B------:R0:W-:Y:S04]  /*29a30*/  STL [R1+0x18ac], R7 ;  /* 0x0018ac0701007387 */ /* 0x0001e80000100800 */
[----:B------:R1:W-:Y:S04]  /*29a40*/  STL [R1+0x18e8], R5 ;  /* 0x0018e80501007387 */ /* 0x0003e80000100800 */
[----:B------:R4:W-:Y:S01]  /*29a50*/  STL [R1+0x18b4], R8 ;  /* 0x0018b40801007387 */ /* 0x0009e20000100800 */
[----:B0-----:R-:W-:-:S03]  /*29a60*/  LEA R7, P5, R139, R2, 0x1 ;  /* 0x000000028b077211 */ /* 0x001fc600078a08ff */
[----:B------:R-:W3:Y:S01]  /*29a70*/  LDL.LU R114, [R1+0xa8] ;  /* 0x0000a80001727983 */ /* 0x000ee20000300800 */
[----:B-1----:R-:W-:-:S03]  /*29a80*/  LEA.HI.X.SX32 R5, R120, R0, 0x1, P4 ;  /* 0x0000000078057211 */ /* 0x002fc600020f0eff */
[----:B------:R0:W-:Y:S04]  /*29a90*/  STL [R1+0x18f0], R7 ;  /* 0x0018f00701007387 */ /* 0x0001e80000100800 */
[----:B------:R-:W-:Y:S01]  /*29aa0*/  STL [R1+0x18bc], R5 ;  /* 0x0018bc0501007387 */ /* 0x000fe20000100800 */
[----:B----4-:R-:W-:Y:S02]  /*29ab0*/  LEA R8, P4, R142, R2, 0x1 ;  /* 0x000000028e087211 */ /* 0x010fe400078808ff */
[----:B0-----:R-:W-:-:S03]  /*29ac0*/  LEA.HI.X.SX32 R7, R122, R0, 0x1, P3 ;  /* 0x000000007a077211 */ /* 0x001fc600018f0eff */
[----:B------:R0:W-:Y:S04]  /*29ad0*/  STL [R1+0x18f8], R8 ;  /* 0x0018f80801007387 */ /* 0x0001e80000100800 */
[----:B------:R-:W4:Y:S01]  /*29ae0*/  LDL.LU R115, [R1+0xa4] ;  /* 0x0000a40001737983 */ /* 0x000f220000300800 */
[----:B0-----:R-:W-:Y:S02]  /*29af0*/  LEA.HI.X.SX32 R8, R126, R0, 0x1, P2 ;  /* 0x000000007e087211 */ /* 0x001fe400010f0eff */
[----:B------:R-:W-:Y:S01]  /*29b00*/  LEA R5, P3, R144, R2, 0x1 ;  /* 0x0000000290057211 */ /* 0x000fe200078608ff */
[----:B------:R-:W-:Y:S04]  /*29b10*/  STL [R1+0x18c4], R7 ;  /* 0x0018c40701007387 */ /* 0x000fe80000100800 */
[----:B------:R0:W-:Y:S04]  /*29b20*/  STL [R1+0x1900], R5 ;  /* 0x0019000501007387 */ /* 0x0001e80000100800 */
[----:B------:R1:W-:Y:S04]  /*29b30*/  STL [R1+0x18cc], R8 ;  /* 0x0018cc0801007387 */ /* 0x0003e80000100800 */
[----:B------:R-:W4:Y:S01]  /*29b40*/  LDL.LU R116, [R1+0x9c] ;  /* 0x00009c0001747983 */ /* 0x000f220000300800 */
[----:B0-----:R-:W-:-:S02]  /*29b50*/  LEA.HI.X.SX32 R5, R130, R0, 0x1, P1 ;  /* 0x0000000082057211 */ /* 0x001fc400008f0eff */
[----:B------:R-:W-:-:S05]  /*29b60*/  LEA R7, P2, R145, R2, 0x1 ;  /* 0x0000000291077211 */ /* 0x000fca00078408ff */
[----:B------:R0:W-:Y:S04]  /*29b70*/  STL [R1+0x1908], R7 ;  /* 0x0019080701007387 */ /* 0x0001e80000100800 */
[----:B------:R-:W-:Y:S01]  /*29b80*/  STL [R1+0x18d4], R5 ;  /* 0x0018d40501007387 */ /* 0x000fe20000100800 */
[----:B-1----:R-:W-:Y:S02]  /*29b90*/  LEA R8, P1, R161, R2, 0x1 ;  /* 0x00000002a1087211 */ /* 0x002fe400078208ff */
[----:B0-----:R-:W-:-:S03]  /*29ba0*/  LEA.HI.X.SX32 R7, R131, R0, 0x1, P0 ;  /* 0x0000000083077211 */ /* 0x001fc600000f0eff */
[----:B------:R0:W-:Y:S04]  /*29bb0*/  STL [R1+0x1910], R8 ;  /* 0x0019100801007387 */ /* 0x0001e80000100800 */
[----:B------:R-:W4:Y:S01]  /*29bc0*/  LDL.LU R118, [R1+0x98] ;  /* 0x0000980001767983 */ /* 0x000f220000300800 */
[----:B0-----:R-:W-:-:S03]  /*29bd0*/  LEA.HI.X.SX32 R8, R137, R0, 0x1, P6 ;  /* 0x0000000089087211 */ /* 0x001fc600030f0eff */
[----:B------:R0:W-:Y:S01]  /*29be0*/  STL [R1+0x18dc], R7 ;  /* 0x0018dc0701007387 */ /* 0x0001e20000100800 */
[----:B------:R-:W-:-:S05]  /*29bf0*/  LEA R5, P0, R192, R2, 0x1 ;  /* 0x00000002c0057211 */ /* 0x000fca00078008ff */
[----:B------:R1:W-:Y:S04]  /*29c00*/  STL [R1+0x1918], R5 ;  /* 0x0019180501007387 */ /* 0x0003e80000100800 */
[----:B------:R-:W-:Y:S04]  /*29c10*/  STL [R1+0x18e4], R8 ;  /* 0x0018e40801007387 */ /* 0x000fe80000100800 */
[----:B------:R-:W4:Y:S01]  /*29c20*/  LDL.LU R119, [R1+0x90] ;  /* 0x0000900001777983 */ /* 0x000f220000300800 */
[----:B0-----:R-:W-:Y:S02]  /*29c30*/  LEA R7, P6, R231, R2, 0x1 ;  /* 0x00000002e7077211 */ /* 0x001fe400078c08ff */
[----:B-1----:R-:W-:-:S03]  /*29c40*/  LEA.HI.X.SX32 R5, R139, R0, 0x1, P5 ;  /* 0x000000008b057211 */ /* 0x002fc600028f0eff */
[----:B------:R0:W-:Y:S04]  /*29c50*/  STL [R1+0x1920], R7 ;  /* 0x0019200701007387 */ /* 0x0001e80000100800 */
[----:B------:R-:W-:Y:S01]  /*29c60*/  STL [R1+0x18ec], R5 ;  /* 0x0018ec0501007387 */ /* 0x000fe20000100800 */
[----:B0-----:R-:W-:Y:S02]  /*29c70*/  LEA.HI.X.SX32 R7, R142, R0, 0x1, P4 ;  /* 0x000000008e077211 */ /* 0x001fe400020f0eff */
[----:B------:R-:W-:-:S05]  /*29c80*/  LEA R8, P5, R235, R2, 0x1 ;  /* 0x00000002eb087211 */ /* 0x000fca00078a08ff */
[----:B------:R-:W-:Y:S04]  /*29c90*/  STL [R1+0x1928], R8 ;  /* 0x0019280801007387 */ /* 0x000fe80000100800 */
[----:B------:R-:W4:Y:S04]  /*29ca0*/  LDL.LU R120, [R1+0x8c] ;  /* 0x00008c0001787983 */ /* 0x000f280000300800 */
[----:B------:R0:W-:Y:S02]  /*29cb0*/  STL [R1+0x18f4], R7 ;  /* 0x0018f40701007387 */ /* 0x0001e40000100800 */
[----:B0-----:R-:W-:-:S02]  /*29cc0*/  LEA.HI.X.SX32 R7, R144, R0, 0x1, P3 ;  /* 0x0000000090077211 */ /* 0x001fc400018f0eff */
[----:B------:R-:W-:-:S05]  /*29cd0*/  LEA R5, P4, R237, R2, 0x1 ;  /* 0x00000002ed057211 */ /* 0x000fca00078808ff */
[----:B------:R-:W-:Y:S04]  /*29ce0*/  STL [R1+0x1930], R5 ;  /* 0x0019300501007387 */ /* 0x000fe80000100800 */
[----:B------:R-:W4:Y:S04]  /*29cf0*/  LDL.LU R122, [R1+0x84] ;  /* 0x00008400017a7983 */ /* 0x000f280000300800 */
[----:B------:R0:W-:Y:S04]  /*29d00*/  STL [R1+0x18fc], R7 ;  /* 0x0018fc0701007387 */ /* 0x0001e80000100800 */
[----:B------:R-:W4:Y:S01]  /*29d10*/  LDL.LU R126, [R1+0x80] ;  /* 0x00008000017e7983 */ /* 0x000f220000300800 */
[----:B0-----:R-:W-:-:S02]  /*29d20*/  LEA.HI.X.SX32 R7, R145, R0, 0x1, P2 ;  /* 0x0000000091077211 */ /* 0x001fc400010f0eff */
[----:B--2---:R-:W-:-:S05]  /*29d30*/  LEA R5, P3, R4, R2, 0x1 ;  /* 0x0000000204057211 */ /* 0x004fca00078608ff */
[----:B------:R-:W-:Y:S04]  /*29d40*/  STL [R1+0x1938], R5 ;  /* 0x0019380501007387 */ /* 0x000fe80000100800 */
[----:B------:R-:W2:Y:S04]  /*29d50*/  LDL.LU R130, [R1+0x78] ;  /* 0x0000780001827983 */ /* 0x000ea80000300800 */
[----:B------:R0:W-:Y:S04]  /*29d60*/  STL [R1+0x1904], R7 ;  /* 0x0019040701007387 */ /* 0x0001e80000100800 */
[----:B------:R-:W2:Y:S01]  /*29d70*/  LDL.LU R131, [R1+0x74] ;  /* 0x0000740001837983 */ /* 0x000ea20000300800 */
[----:B0-----:R-:W-:-:S02]  /*29d80*/  LEA.HI.X.SX32 R7, R161, R0, 0x1, P1 ;  /* 0x00000000a1077211 */ /* 0x001fc400008f0eff */
[----:B---3--:R-:W-:-:S05]  /*29d90*/  LEA R5, P2, R113, R2, 0x1 ;  /* 0x0000000271057211 */ /* 0x008fca00078408ff */
[----:B------:R0:W-:Y:S04]  /*29da0*/  STL [R1+0x1940], R5 ;  /* 0x0019400501007387 */ /* 0x0001e80000100800 */
[----:B------:R-:W3:Y:S04]  /*29db0*/  LDL.LU R137, [R1+0x70] ;  /* 0x0000700001897983 */ /* 0x000ee80000300800 */
[----:B------:R1:W-:Y:S04]  /*29dc0*/  STL [R1+0x190c], R7 ;  /* 0x00190c0701007387 */ /* 0x0003e80000100800 */
[----:B------:R-:W3:Y:S01]  /*29dd0*/  LDL.LU R139, [R1+0x68] ;  /* 0x00006800018b7983 */ /* 0x000ee20000300800 */
[----:B0-----:R-:W-:-:S02]  /*29de0*/  LEA R5, P1, R114, R2, 0x1 ;  /* 0x0000000272057211 */ /* 0x001fc400078208ff */
[----:B-1----:R-:W-:-:S03]  /*29df0*/  LEA.HI.X.SX32 R7, R192, R0, 0x1, P0 ;  /* 0x00000000c0077211 */ /* 0x002fc600000f0eff */
[----:B------:R4:W-:Y:S04]  /*29e00*/  STL [R1+0x1948], R5 ;  /* 0x0019480501007387 */ /* 0x0009e80000100800 */
[----:B------:R-:W3:Y:S04]  /*29e10*/  LDL.LU R142, [R1+0x64] ;  /* 0x00006400018e7983 */ /* 0x000ee80000300800 */
[----:B------:R0:W-:Y:S04]  /*29e20*/  STL [R1+0x1914], R7 ;  /* 0x0019140701007387 */ /* 0x0001e80000100800 */
[----:B------:R-:W3:Y:S01]  /*29e30*/  LDL.LU R144, [R1+0x5c] ;  /* 0x00005c0001907983 */ /* 0x000ee20000300800 */
[----:B----4-:R-:W-:-:S02]  /*29e40*/  LEA R5, P0, R115, R2, 0x1 ;  /* 0x0000000273057211 */ /* 0x010fc400078008ff */
[----:B0-----:R-:W-:-:S03]  /*29e50*/  LEA.HI.X.SX32 R7, R231, R0, 0x1, P6 ;  /* 0x00000000e7077211 */ /* 0x001fc600030f0eff */
[----:B------:R0:W-:Y:S04]  /*29e60*/  STL [R1+0x1950], R5 ;  /* 0x0019500501007387 */ /* 0x0001e80000100800 */
[----:B------:R-:W4:Y:S04]  /*29e70*/  LDL.LU R145, [R1+0x54] ;  /* 0x0000540001917983 */ /* 0x000f280000300800 */
[----:B------:R1:W-:Y:S04]  /*29e80*/  STL [R1+0x191c], R7 ;  /* 0x00191c0701007387 */ /* 0x0003e80000100800 */
[----:B------:R-:W4:Y:S01]  /*29e90*/  LDL.LU R161, [R1+0x4c] ;  /* 0x00004c0001a17983 */ /* 0x000f220000300800 */
[----:B0-----:R-:W-:-:S02]  /*29ea0*/  LEA R5, P6, R116, R2, 0x1 ;  /* 0x0000000274057211 */ /* 0x001fc400078c08ff */
        /* <DEDUP_REMOVED lines=15> */
[----:B------:R0:W-:Y:S02]  /*29fa0*/  STL [R1+0x1934], R7 ;  /* 0x0019340701007387 */ /* 0x0001e40000100800 */
[----:B0-----:R-:W-:-:S02]  /*29fb0*/  LEA.HI.X.SX32 R7, R113, R0, 0x1, P2 ;  /* 0x0000000071077211 */ /* 0x001fc400010f0eff */
[----:B------:R-:W-:-:S05]  /*29fc0*/  LEA R5, P3, R120, R2, 0x1 ;  /* 0x0000000278057211 */ /* 0x000fca00078608ff */
[----:B------:R0:W-:Y:S04]  /*29fd0*/  STL [R1+0x1970], R5 ;  /* 0x0019700501007387 */ /* 0x0001e80000100800 */
[----:B------:R1:W-:Y:S01]  /*29fe0*/  STL [R1+0x193c], R7 ;  /* 0x00193c0701007387 */ /* 0x0003e20000100800 */
[----:B0-----:R-:W-:Y:S02]  /*29ff0*/  LEA.HI.X.SX32 R5, R114, R0, 0x1, P1 ;  /* 0x0000000072057211 */ /* 0x001fe400008f0eff */
[----:B------:R-:W-:-:S05]  /*2a000*/  LEA R8, P2, R122, R2, 0x1 ;  /* 0x000000027a087211 */ /* 0x000fca00078408ff */
[----:B------:R0:W-:Y:S01]  /*2a010*/  STL [R1+0x1978], R8 ;  /* 0x0019780801007387 */ /* 0x0001e20000100800 */
[----:B-1----:R-:W-:-:S03]  /*2a020*/  LEA R7, P1, R126, R2, 0x1 ;  /* 0x000000027e077211 */ /* 0x002fc600078208ff */
[----:B------:R-:W-:Y:S04]  /*2a030*/  STL [R1+0x1944], R5 ;  /* 0x0019440501007387 */ /* 0x000fe80000100800 */
[----:B------:R1:W-:Y:S01]  /*2a040*/  STL [R1+0x1980], R7 ;  /* 0x0019800701007387 */ /* 0x0003e20000100800 */
[----:B0-----:R-:W-:-:S05]  /*2a050*/  LEA.HI.X.SX32 R8, R115, R0, 0x1, P0 ;  /* 0x0000000073087211 */ /* 0x001fca00000f0eff */
[----:B------:R0:W-:Y:S01]  /*2a060*/  STL [R1+0x194c], R8 ;  /* 0x00194c0801007387 */ /* 0x0001e20000100800 */
[----:B-1----:R-:W-:Y:S02]  /*2a070*/  LEA.HI.X.SX32 R7, R116, R0, 0x1, P6 ;  /* 0x0000000074077211 */ /* 0x002fe400030f0eff */
[----:B--2---:R-:W-:-:S05]  /*2a080*/  LEA R5, P0, R130, R2, 0x1 ;  /* 0x0000000282057211 */ /* 0x004fca00078008ff */
[----:B------:R1:W-:Y:S01]  /*2a090*/  STL [R1+0x1988], R5 ;  /* 0x0019880501007387 */ /* 0x0003e20000100800 */
[----:B0-----:R-:W-:-:S03]  /*2a0a0*/  LEA R8, P6, R131, R2, 0x1 ;  /* 0x0000000283087211 */ /* 0x001fc600078c08ff */
[----:B------:R-:W-:Y:S01]  /*2a0b0*/  STL [R1+0x1954], R7 ;  /* 0x0019540701007387 */ /* 0x000fe20000100800 */
[----:B-1----:R-:W-:-:S03]  /*2a0c0*/  LEA.HI.X.SX32 R5, R118, R0, 0x1, P5 ;  /* 0x0000000076057211 */ /* 0x002fc600028f0eff */
[----:B------:R0:W-:Y:S04]  /*2a0d0*/  STL [R1+0x1990], R8 ;  /* 0x0019900801007387 */ /* 0x0001e80000100800 */
[----:B------:R1:W-:Y:S01]  /*2a0e0*/  STL [R1+0x195c], R5 ;  /* 0x00195c0501007387 */ /* 0x0003e20000100800 */
[----:B0-----:R-:W-:Y:S02]  /*2a0f0*/  LEA.HI.X.SX32 R8, R119, R0, 0x1, P4 ;  /* 0x0000000077087211 */ /* 0x001fe400020f0eff */
[----:B---3--:R-:W-:-:S05]  /*2a100*/  LEA R7, P5, R137, R2, 0x1 ;  /* 0x0000000289077211 */ /* 0x008fca00078a08ff */
[----:B------:R0:W-:Y:S01]  /*2a110*/  STL [R1+0x1998], R7 ;  /* 0x0019980701007387 */ /* 0x0001e20000100800 */
[----:B-1----:R-:W-:-:S03]  /*2a120*/  LEA R5, P4, R139, R2, 0x1 ;  /* 0x000000028b057211 */ /* 0x002fc600078808ff */
[----:B------:R1:W-:Y:S01]  /*2a130*/  STL [R1+0x1964], R8 ;  /* 0x0019640801007387 */ /* 0x0003e20000100800 */
[----:B0-----:R-:W-:-:S03]  /*2a140*/  LEA.HI.X.SX32 R7, R120, R0, 0x1, P3 ;  /* 0x0000000078077211 */ /* 0x001fc600018f0eff */
[----:B------:R0:W-:Y:S04]  /*2a150*/  STL [R1+0x19a0], R5 ;  /* 0x0019a00501007387 */ /* 0x0001e80000100800 */
[----:B------:R2:W-:Y:S01]  /*2a160*/  STL [R1+0x196c], R7 ;  /* 0x00196c0701007387 */ /* 0x0005e20000100800 */
[----:B-1----:R-:W-:Y:S02]  /*2a170*/  LEA R8, P3, R142, R2, 0x1 ;  /* 0x000000028e087211 */ /* 0x002fe400078608ff */
[----:B0-----:R-:W-:-:S03]  /*2a180*/  LEA.HI.X.SX32 R5, R122, R0, 0x1, P2 ;  /* 0x000000007a057211 */ /* 0x001fc600010f0eff */
[----:B------:R0:W-:Y:S01]  /*2a190*/  STL [R1+0x19a8], R8 ;  /* 0x0019a80801007387 */ /* 0x0001e20000100800 */
[----:B--2---:R-:W-:-:S03]  /*2a1a0*/  LEA R7, P2, R144, R2, 0x1 ;  /* 0x0000000290077211 */ /* 0x004fc600078408ff */
[----:B------:R-:W-:Y:S04]  /*2a1b0*/  STL [R1+0x1974], R5 ;  /* 0x0019740501007387 */ /* 0x000fe80000100800 */
[----:B------:R1:W-:Y:S01]  /*2a1c0*/  STL [R1+0x19b0], R7 ;  /* 0x0019b00701007387 */ /* 0x0003e20000100800 */
[----:B0-----:R-:W-:-:S05]  /*2a1d0*/  LEA.HI.X.SX32 R8, R126, R0, 0x1, P1 ;  /* 0x000000007e087211 */ /* 0x001fca00008f0eff */
[----:B------:R0:W-:Y:S01]  /*2a1e0*/  STL [R1+0x197c], R8 ;  /* 0x00197c0801007387 */ /* 0x0001e20000100800 */
[----:B-1----:R-:W-:Y:S02]  /*2a1f0*/  LEA.HI.X.SX32 R7, R130, R0, 0x1, P0 ;  /* 0x0000000082077211 */ /* 0x002fe400000f0eff */
[----:B----4-:R-:W-:-:S05]  /*2a200*/  LEA R5, P1, R145, R2, 0x1 ;  /* 0x0000000291057211 */ /* 0x010fca00078208ff */
[----:B------:R1:W-:Y:S01]  /*2a210*/  STL [R1+0x19b8], R5 ;  /* 0x0019b80501007387 */ /* 0x0003e20000100800 */
[----:B0-----:R-:W-:-:S03]  /*2a220*/  LEA R8, P0, R161, R2, 0x1 ;  /* 0x00000002a1087211 */ /* 0x001fc600078008ff */
[----:B------:R0:W-:Y:S01]  /*2a230*/  STL [R1+0x1984], R7 ;  /* 0x0019840701007387 */ /* 0x0001e20000100800 */
[----:B-1----:R-:W-:-:S03]  /*2a240*/  LEA.HI.X.SX32 R5, R131, R0, 0x1, P6 ;  /* 0x0000000083057211 */ /* 0x002fc600030f0eff */
[----:B------:R1:W-:Y:S01]  /*2a250*/  STL [R1+0x19c0], R8 ;  /* 0x0019c00801007387 */ /* 0x0003e20000100800 */
[----:B0-----:R-:W-:-:S03]  /*2a260*/  LEA R7, P6, R192, R2, 0x1 ;  /* 0x00000002c0077211 */ /* 0x001fc600078c08ff */
[----:B------:R0:W-:Y:S01]  /*2a270*/  STL [R1+0x198c], R5 ;  /* 0x00198c0501007387 */ /* 0x0001e20000100800 */
[----:B-1----:R-:W-:-:S03]  /*2a280*/  LEA.HI.X.SX32 R8, R137, R0, 0x1, P5 ;  /* 0x0000000089087211 */ /* 0x002fc600028f0eff */
[----:B------:R1:W-:Y:S01]  /*2a290*/  STL [R1+0x19c8], R7 ;  /* 0x0019c80701007387 */ /* 0x0003e20000100800 */
[----:B0-----:R-:W-:-:S03]  /*2a2a0*/  LEA R5, P5, R231, R2, 0x1 ;  /* 0x00000002e7057211 */ /* 0x001fc600078a08ff */
[----:B------:R-:W-:Y:S01]  /*2a2b0*/  STL [R1+0x1994], R8 ;  /* 0x0019940801007387 */ /* 0x000fe20000100800 */
[----:B-1----:R-:W-:-:S03]  /*2a2c0*/  LEA.HI.X.SX32 R7, R139, R0, 0x1, P4 ;  /* 0x000000008b077211 */ /* 0x002fc600020f0eff */
        /* <DEDUP_REMOVED lines=11> */
[-C--:B------:R-:W-:Y:S02]  /*2a380*/  LEA R5, P2, R4, R2.reuse, 0x1 ;  /* 0x0000000204057211 */ /* 0x080fe400078408ff */
[----:B0-----:R-:W-:-:S03]  /*2a390*/  LEA R8, P1, R153, R2, 0x1 ;  /* 0x0000000299087211 */ /* 0x001fc600078208ff */
[----:B------:R0:W-:Y:S04]  /*2a3a0*/  STL [R1+0x19e8], R5 ;  /* 0x0019e80501007387 */ /* 0x0001e80000100800 */
[----:B------:R1:W-:Y:S01]  /*2a3b0*/  STL [R1+0x19b4], R7 ;  /* 0x0019b40701007387 */ /* 0x0003e20000100800 */
[----:B0-----:R-:W-:-:S03]  /*2a3c0*/  LEA.HI.X.SX32 R5, R161, R0, 0x1, P0 ;  /* 0x00000000a1057211 */ /* 0x001fc600000f0eff */
[----:B------:R0:W-:Y:S01]  /*2a3d0*/  STL [R1+0x19f0], R8 ;  /* 0x0019f00801007387 */ /* 0x0001e20000100800 */
[----:B-1----:R-:W-:-:S03]  /*2a3e0*/  LEA R7, P0, R154, R2, 0x1 ;  /* 0x000000029a077211 */ /* 0x002fc600078008ff */
[----:B------:R1:W-:Y:S04]  /*2a3f0*/  STL [R1+0x19bc], R5 ;  /* 0x0019bc0501007387 */ /* 0x0003e80000100800 */
[----:B------:R2:W-:Y:S01]  /*2a400*/  STL [R1+0x19f8], R7 ;  /* 0x0019f80701007387 */ /* 0x0005e20000100800 */
[----:B0-----:R-:W-:Y:S02]  /*2a410*/  LEA.HI.X.SX32 R8, R192, R0, 0x1, P6 ;  /* 0x00000000c0087211 */ /* 0x001fe400030f0eff */
[----:B-1----:R-:W-:-:S03]  /*2a420*/  LEA R5, P6, R3, R2, 0x1 ;  /* 0x0000000203057211 */ /* 0x002fc600078c08ff */
[----:B------:R0:W-:Y:S01]  /*2a430*/  STL [R1+0x19c4], R8 ;  /* 0x0019c40801007387 */ /* 0x0001e20000100800 */
[----:B--2---:R-:W-:-:S03]  /*2a440*/  LEA.HI.X.SX32 R7, R231, R0, 0x1, P5 ;  /* 0x00000000e7077211 */ /* 0x004fc600028f0eff */
[----:B------:R1:W-:Y:S04]  /*2a450*/  STL [R1+0x1a00], R5 ;  /* 0x001a000501007387 */ /* 0x0003e80000100800 */
[----:B------:R2:W-:Y:S01]  /*2a460*/  STL [R1+0x19cc], R7 ;  /* 0x0019cc0701007387 */ /* 0x0005e20000100800 */
[----:B0-----:R-:W-:Y:S02]  /*2a470*/  LEA R8, P5, R252, R2, 0x1 ;  /* 0x00000002fc087211 */ /* 0x001fe400078a08ff */
[----:B-1----:R-:W-:-:S03]  /*2a480*/  LEA.HI.X.SX32 R5, R235, R0, 0x1, P4 ;  /* 0x00000000eb057211 */ /* 0x002fc600020f0eff */
[----:B------:R0:W-:Y:S01]  /*2a490*/  STL [R1+0x1a08], R8 ;  /* 0x001a080801007387 */ /* 0x0001e20000100800 */
[----:B--2---:R-:W-:-:S03]  /*2a4a0*/  LEA R7, P4, R243, R2, 0x1 ;  /* 0x00000002f3077211 */ /* 0x004fc600078808ff */
[----:B------:R1:W-:Y:S04]  /*2a4b0*/  STL [R1+0x19d4], R5 ;  /* 0x0019d40501007387 */ /* 0x0003e80000100800 */
[----:B------:R2:W-:Y:S01]  /*2a4c0*/  STL [R1+0x1a10], R7 ;  /* 0x001a100701007387 */ /* 0x0005e20000100800 */
[----:B0-----:R-:W-:Y:S02]  /*2a4d0*/  LEA.HI.X.SX32 R8, R237, R0, 0x1, P3 ;  /* 0x00000000ed087211 */ /* 0x001fe400018f0eff */
[----:B------:R-:W0:Y:S01]  /*2a4e0*/  LDC R237, c[0x0][0x230] ;  /* 0x00008c00ffed7b82 */ /* 0x000e220000000800 */
[----:B-1----:R-:W-:Y:S02]  /*2a4f0*/  LEA R5, P3, R239, R2, 0x1 ;  /* 0x00000002ef057211 */ /* 0x002fe400078608ff */
[----:B------:R-:W-:Y:S01]  /*2a500*/  STL [R1+0x19dc], R8 ;  /* 0x0019dc0801007387 */ /* 0x000fe20000100800 */
[----:B--2---:R-:W-:-:S02]  /*2a510*/  LEA.HI.X.SX32 R7, R4, R0, 0x1, P2 ;  /* 0x0000000004077211 */ /* 0x004fc400010f0eff */
[----:B------:R-:W-:Y:S01]  /*2a520*/  LEA R4, P2, R149, R2, 0x1 ;  /* 0x0000000295047211 */ /* 0x000fe200078408ff */
[----:B------:R1:W-:Y:S04]  /*2a530*/  STL [R1+0x1a18], R5 ;  /* 0x001a180501007387 */ /* 0x0003e80000100800 */
[----:B------:R2:W-:Y:S01]  /*2a540*/  STL [R1+0x19e4], R7 ;  /* 0x0019e40701007387 */ /* 0x0005e20000100800 */
[----:B-1----:R-:W-:-:S03]  /*2a550*/  LEA.HI.X.SX32 R5, R153, R0, 0x1, P1 ;  /* 0x0000000099057211 */ /* 0x002fc600008f0eff */
[----:B------:R-:W3:Y:S04]  /*2a560*/  LDL.LU R153, [R1+0x1f94] ;  /* 0x001f940001997983 */ /* 0x000ee80000300800 */
[----:B------:R1:W-:Y:S01]  /*2a570*/  STL [R1+0x1a20], R4 ;  /* 0x001a200401007387 */ /* 0x0003e20000100800 */
[----:B--2---:R-:W-:-:S03]  /*2a580*/  LEA.HI.X.SX32 R7, R154, R0, 0x1, P0 ;  /* 0x000000009a077211 */ /* 0x004fc600000f0eff */
[----:B------:R2:W-:Y:S04]  /*2a590*/  STL [R1+0x19ec], R5 ;  /* 0x0019ec0501007387 */ /* 0x0005e80000100800 */
[----:B------:R-:W4:Y:S01]  /*2a5a0*/  LDL.LU R154, [R1+0x1f90] ;  /* 0x001f9000019a7983 */ /* 0x000f220000300800 */
[-C--:B-1----:R-:W-:Y:S02]  /*2a5b0*/  LEA R4, P1, R150, R2.reuse, 0x1 ;  /* 0x0000000296047211 */ /* 0x082fe400078208ff */
[----:B--2---:R-:W-:-:S03]  /*2a5c0*/  LEA R5, P0, R152, R2, 0x1 ;  /* 0x0000000298057211 */ /* 0x004fc600078008ff */
[----:B------:R1:W-:Y:S04]  /*2a5d0*/  STL [R1+0x1a28], R4 ;  /* 0x001a280401007387 */ /* 0x0003e80000100800 */
[----:B------:R2:W-:Y:S01]  /*2a5e0*/  STL [R1+0x19f4], R7 ;  /* 0x0019f40701007387 */ /* 0x0005e20000100800 */
[----:B-1----:R-:W-:-:S03]  /*2a5f0*/  LEA.HI.X.SX32 R4, R3, R0, 0x1, P6 ;  /* 0x0000000003047211 */ /* 0x002fc600030f0eff */
[----:B------:R1:W5:Y:S01]  /*2a600*/  LDL.LU R3, [R1+0x1f8c] ;  /* 0x001f8c0001037983 */ /* 0x0003620000300800 */
[----:B--2---:R-:W-:-:S03]  /*2a610*/  LEA R7, P6, R6, R2, 0x1 ;  /* 0x0000000206077211 */ /* 0x004fc600078c08ff */
[----:B------:R2:W-:Y:S04]  /*2a620*/  STL [R1+0x1a30], R5 ;  /* 0x001a300501007387 */ /* 0x0005e80000100800 */
[----:B------:R0:W-:Y:S01]  /*2a630*/  STL [R1+0x19fc], R4 ;  /* 0x0019fc0401007387 */ /* 0x0001e20000100800 */
[----:B--2---:R-:W-:-:S03]  /*2a640*/  LEA.HI.X.SX32 R5, R252, R0, 0x1, P5 ;  /* 0x00000000fc057211 */ /* 0x004fc600028f0eff */
[----:B------:R2:W-:Y:S01]  /*2a650*/  STL [R1+0x1a38], R7 ;  /* 0x001a380701007387 */ /* 0x0005e20000100800 */
[----:B0-----:R-:W-:-:S03]  /*2a660*/  LEA R4, P5, R155, R2, 0x1 ;  /* 0x000000029b047211 */ /* 0x001fc600078a08ff */
[----:B------:R0:W-:Y:S04]  /*2a670*/  STL [R1+0x1a04], R5 ;  /* 0x001a040501007387 */ /* 0x0001e80000100800 */
[----:B------:R1:W-:Y:S01]  /*2a680*/  STL [R1+0x1a40], R4 ;  /* 0x001a400401007387 */ /* 0x0003e20000100800 */
[----:B--2---:R-:W-:Y:S02]  /*2a690*/  LEA.HI.X.SX32 R7, R243, R0, 0x1, P4 ;  /* 0x00000000f3077211 */ /* 0x004fe400020f0eff */
[----:B0-----:R-:W-:-:S03]  /*2a6a0*/  LEA R5, P4, R156, R2, 0x1 ;  /* 0x000000029c057211 */ /* 0x001fc600078808ff */
[----:B------:R0:W-:Y:S01]  /*2a6b0*/  STL [R1+0x1a0c], R7 ;  /* 0x001a0c0701007387 */ /* 0x0001e20000100800 */
[----:B-1----:R-:W-:-:S03]  /*2a6c0*/  LEA.HI.X.SX32 R4, R239, R0, 0x1, P3 ;  /* 0x00000000ef047211 */ /* 0x002fc600018f0eff */
        /* <DEDUP_REMOVED lines=16> */
[----:B------:R-:W-:Y:S01]  /*2a7d0*/  STL [R1+0x1a68], R7 ;  /* 0x001a680701007387 */ /* 0x000fe20000100800 */
[----:B--2---:R-:W-:-:S03]  /*2a7e0*/  LEA R4, P6, R166, R2, 0x1 ;  /* 0x00000002a6047211 */ /* 0x004fc600078c08ff */
[----:B------:R0:W-:Y:S01]  /*2a7f0*/  STL [R1+0x1a34], R5 ;  /* 0x001a340501007387 */ /* 0x0001e20000100800 */
[----:B------:R-:W-:-:S03]  /*2a800*/  LEA.HI.X.SX32 R6, R155, R0, 0x1, P5 ;  /* 0x000000009b067211 */ /* 0x000fc600028f0eff */
[----:B------:R1:W-:Y:S01]  /*2a810*/  STL [R1+0x1a70], R4 ;  /* 0x001a700401007387 */ /* 0x0003e20000100800 */
        /* <DEDUP_REMOVED lines=637> */
[----:B------:R-:W-:Y:S01]  /*2cff0*/  STL [R1+0x1f34], R6 ;  /* 0x001f340601007387 */ /* 0x000fe20000100800 */
[----:B--2---:R-:W-:Y:S02]  /*2d000*/  LEA.HI.X.SX32 R4, R227, R0, 0x1, P6 ;  /* 0x00000000e3047211 */ /* 0x004fe400030f0eff */
[----:B------:R-:W-:Y:S01]  /*2d010*/  LEA R2, P6, R247, R2, 0x1 ;  /* 0x00000002f7027211 */ /* 0x000fe200078c08ff */
[----:B------:R0:W-:Y:S04]  /*2d020*/  STL [R1+0x1f54], R5 ;  /* 0x001f540501007387 */ /* 0x0001e80000100800 */
[----:B------:R1:W-:Y:S04]  /*2d030*/  STL [R1+0x1f3c], R4 ;  /* 0x001f3c0401007387 */ /* 0x0003e80000100800 */
[----:B------:R2:W-:Y:S01]  /*2d040*/  STL [R1+0x1350], R2 ;  /* 0x0013500201007387 */ /* 0x0005e20000100800 */
[----:B0-----:R-:W-:-:S02]  /*2d050*/  LEA.HI.X.SX32 R5, R229, R0, 0x1, P5 ;  /* 0x00000000e5057211 */ /* 0x001fc400028f0eff */
[----:B-1----:R-:W-:-:S03]  /*2d060*/  LEA.HI.X.SX32 R4, R233, R0, 0x1, P4 ;  /* 0x00000000e9047211 */ /* 0x002fc600020f0eff */
[----:B------:R0:W-:Y:S01]  /*2d070*/  STL [R1+0xf40], R5 ;  /* 0x000f400501007387 */ /* 0x0001e20000100800 */
[----:B--2---:R-:W-:-:S03]  /*2d080*/  LEA.HI.X.SX32 R2, R250, R0, 0x1, P3 ;  /* 0x00000000fa027211 */ /* 0x004fc600018f0eff */
[----:B------:R1:W-:Y:S04]  /*2d090*/  STL [R1+0x1340], R4 ;  /* 0x0013400401007387 */ /* 0x0003e80000100800 */
[----:B------:R2:W-:Y:S01]  /*2d0a0*/  STL [R1+0x1344], R2 ;  /* 0x0013440201007387 */ /* 0x0005e20000100800 */
[-C--:B0-----:R-:W-:Y:S02]  /*2d0b0*/  LEA.HI.X.SX32 R5, R248, R0.reuse, 0x1, P2 ;  /* 0x00000000f8057211 */ /* 0x081fe400010f0eff */
[----:B-1----:R-:W-:-:S03]  /*2d0c0*/  LEA.HI.X.SX32 R4, R251, R0, 0x1, P1 ;  /* 0x00000000fb047211 */ /* 0x002fc600008f0eff */
[----:B------:R-:W-:Y:S01]  /*2d0d0*/  STL [R1+0x1354], R5 ;  /* 0x0013540501007387 */ /* 0x000fe20000100800 */
[-C--:B--2---:R-:W-:Y:S02]  /*2d0e0*/  LEA.HI.X.SX32 R2, R246, R0.reuse, 0x1, P0 ;  /* 0x00000000f6027211 */ /* 0x084fe400000f0eff */
[----:B------:R-:W-:Y:S01]  /*2d0f0*/  LEA.HI.X.SX32 R0, R247, R0, 0x1, P6 ;  /* 0x00000000f7007211 */ /* 0x000fe200030f0eff */
[----:B------:R0:W-:Y:S04]  /*2d100*/  STL [R1+0x1348], R4 ;  /* 0x0013480401007387 */ /* 0x0001e80000100800 */
[----:B------:R-:W-:Y:S04]  /*2d110*/  STL [R1+0x134c], R2 ;  /* 0x00134c0201007387 */ /* 0x000fe80000100800 */
[----:B------:R-:W-:Y:S01]  /*2d120*/  STL [R1+0xf44], R0 ;  /* 0x000f440001007387 */ /* 0x000fe20000100800 */
[----:B0-----:R-:W0:Y:S03]  /*2d130*/  LDC R4, c[0x0][0x23c] ;  /* 0x00008f00ff047b82 */ /* 0x001e260000000800 */
[----:B------:R-:W-:Y:S04]  /*2d140*/  STL [R1+0xae0], RZ ;  /* 0x000ae0ff01007387 */ /* 0x000fe80000100800 */
        /* <DEDUP_REMOVED lines=256> */
[----:B------:R-:W-:Y:S04]  /*2e150*/  STL [R1], RZ ;  /* 0x000000ff01007387 */ /* 0x000fe80000100800 */
        /* <DEDUP_REMOVED lines=66> */
[----:B------:R-:W-:Y:S01]  /*2e580*/  STL [R1+0x10c], RZ ;  /* 0x00010cff01007387 */ /* 0x000fe20000100800 */
[----:B------:R-:W-:-:S03]  /*2e590*/  VIADD R237, R237, 0x7f ;  /* 0x0000007feded7836 */ /* 0x000fc60000000000 */
[----:B------:R-:W-:Y:S04]  /*2e5a0*/  STL [R1+0x110], RZ ;  /* 0x000110ff01007387 */ /* 0x000fe80000100800 */
[----:B------:R-:W-:Y:S04]  /*2e5b0*/  STL [R1+0x114], RZ ;  /* 0x000114ff01007387 */ /* 0x000fe80000100800 */
[----:B------:R-:W-:Y:S04]  /*2e5c0*/  STL [R1+0x118], RZ ;  /* 0x000118ff01007387 */ /* 0x000fe80000100800 */
[----:B------:R-:W-:Y:S01]  /*2e5d0*/  STL [R1+0x11c], RZ ;  /* 0x00011cff01007387 */ /* 0x000fe20000100800 */
[----:B0-----:R-:W-:-:S03]  /*2e5e0*/  IMAD.SHL.U32 R12, R4, 0x80, RZ ;  /* 0x00000080040c7824 */ /* 0x001fc600078e00ff */
[----:B------:R-:W-:Y:S01]  /*2e5f0*/  STL [R1+0x120], RZ ;  /* 0x000120ff01007387 */ /* 0x000fe20000100800 */
[----:B------:R-:W-:-:S03]  /*2e600*/  SHF.R.S32.HI R4, RZ, 0x1f, R237 ;  /* 0x0000001fff047819 */ /* 0x000fc600000114ed */
[----:B------:R-:W-:Y:S04]  /*2e610*/  STL [R1+0x124], RZ ;  /* 0x000124ff01007387 */ /* 0x000fe80000100800 */
[----:B------:R-:W-:Y:S04]  /*2e620*/  STL [R1+0x128], RZ ;  /* 0x000128ff01007387 */ /* 0x000fe80000100800 */
[----:B------:R-:W-:Y:S04]  /*2e630*/  STL [R1+0x12c], RZ ;  /* 0x00012cff01007387 */ /* 0x000fe80000100800 */
[----:B------:R-:W-:Y:S01]  /*2e640*/  STL [R1+0x130], RZ ;  /* 0x000130ff01007387 */ /* 0x000fe20000100800 */
[----:B------:R-:W-:-:S03]  /*2e650*/  LEA.HI R4, R4, R237, RZ, 0x7 ;  /* 0x000000ed04047211 */ /* 0x000fc600078f38ff */
[----:B------:R-:W-:Y:S04]  /*2e660*/  STL [R1+0x134], RZ ;  /* 0x000134ff01007387 */ /* 0x000fe80000100800 */
[----:B------:R-:W-:Y:S04]  /*2e670*/  STL [R1+0x138], RZ ;  /* 0x000138ff01007387 */ /* 0x000fe80000100800 */
[----:B------:R-:W-:Y:S04]  /*2e680*/  STL [R1+0x13c], RZ ;  /* 0x00013cff01007387 */ /* 0x000fe80000100800 */
[----:B------:R-:W-:Y:S01]  /*2e690*/  STL [R1+0x140], RZ ;  /* 0x000140ff01007387 */ /* 0x000fe20000100800 */
[----:B------:R-:W-:-:S03]  /*2e6a0*/  SHF.R.S32.HI R4, RZ, 0x7, R4 ;  /* 0x00000007ff047819 */ /* 0x000fc60000011404 */
        /* <DEDUP_REMOVED lines=10> */
[----:B------:R-:W0:Y:S03]  /*2e750*/  S2R R4, SR_TID.X ;  /* 0x0000000000047919 */ /* 0x000e260000002100 */
        /* <DEDUP_REMOVED lines=28> */
[----:B0-----:R-:W-:-:S03]  /*2e920*/  IMAD.SHL.U32 R237, R4, 0x2, RZ ;  /* 0x0000000204ed7824 */ /* 0x001fc600078e00ff */
[----:B------:R-:W-:Y:S04]  /*2e930*/  STL [R1+0x1dc], RZ ;  /* 0x0001dcff01007387 */ /* 0x000fe80000100800 */
[----:B------:R-:W-:Y:S04]  /*2e940*/  STL [R1+0x1e0], RZ ;  /* 0x0001e0ff01007387 */ /* 0x000fe80000100800 */
[----:B------:R-:W-:Y:S04]  /*2e950*/  STL [R1+0x1e4], RZ ;  /* 0x0001e4ff01007387 */ /* 0x000fe80000100800 */
[----:B------:R-:W-:Y:S04]  /*2e960*/  STL [R1+0x1e8], RZ ;  /* 0x0001e8ff01007387 */ /* 0x000fe80000100800 */
[----:B------:R-:W-:Y:S01]  /*2e970*/  STL [R1+0x1ec], RZ ;  /* 0x0001ecff01007387 */ /* 0x000fe20000100800 */
[----:B------:R-:W-:-:S03]  /*2e980*/  LOP3.LUT R21, R237, 0x7e, RZ, 0xc0, !PT ;  /* 0x0000007eed157812 */ /* 0x000fc600078ec0ff */
[----:B------:R-:W-:Y:S04]  /*2e990*/  STL [R1+0x1f0], RZ ;  /* 0x0001f0ff01007387 */ /* 0x000fe80000100800 */
[----:B------:R-:W-:Y:S04]  /*2e9a0*/  STL [R1+0x1f4], RZ ;  /* 0x0001f4ff01007387 */ /* 0x000fe80000100800 */
[----:B------:R-:W-:Y:S04]  /*2e9b0*/  STL [R1+0x1f8], RZ ;  /* 0x0001f8ff01007387 */ /* 0x000fe80000100800 */
[----:B------:R-:W-:Y:S04]  /*2e9c0*/  STL [R1+0x1fc], RZ ;  /* 0x0001fcff01007387 */ /* 0x000fe80000100800 */
[----:B------:R-:W2:Y:S01]  /*2e9d0*/  LDL R237, [R1+0x1f80] ;  /* 0x001f800001ed7983 */ /* 0x000ea20000100800 */
[----:B------:R-:W-:Y:S01]  /*2e9e0*/  LOP3.LUT R22, R4, 0x40, RZ, 0xc0, !PT ;  /* 0x0000004004167812 */ /* 0x000fe200078ec0ff */
[----:B------:R-:W-:-:S02]  /*2e9f0*/  UIADD3.64 UR8, UR38, 0x4, URZ ;  /* 0x0000000426087897 */ /* 0x000fc4000fffe03f */
[----:B------:R-:W-:Y:S02]  /*2ea00*/  UIADD3.64 UR8, UR38, 0x800, URZ ;  /* 0x0000080026087897 */ /* 0x000fe4000fffe03f */
[----:B------:R-:W-:Y:S01]  /*2ea10*/  UIADD3.64 UR8, UR38, 0x804, URZ ;  /* 0x0000080426087897 */ /* 0x000fe2000fffe03f */
[C-C-:B------:R-:W-:Y:S02]  /*2ea20*/  IMAD R4, R22.reuse, 0x100, R21.reuse ;  /* 0x0000010016047824 */ /* 0x140fe400078e0215 */
[----:B------:R-:W-:-:S03]  /*2ea30*/  IMAD R241, R22, 0x200, R21 ;  /* 0x0000020016f17824 */ /* 0x000fc600078e0215 */
[C---:B------:R-:W-:Y:S01]  /*2ea40*/  LOP3.LUT R20, R4.reuse, 0x10, RZ, 0x3c, !PT ;  /* 0x0000001004147812 */ /* 0x040fe200078e3cff */
[----:B------:R-:W-:Y:S01]  /*2ea50*/  UMOV UR8, UR7 ;  /* 0x0000000700087c82 */ /* 0x000fe20008000000 */
[----:B------:R-:W-:Y:S01]  /*2ea60*/  UMOV UR9, 0x40000040 ;  /* 0x4000004000097882 */ /* 0x000fe20000000000 */
[C---:B------:R-:W-:Y:S01]  /*2ea70*/  LOP3.LUT R19, R4.reuse, 0x20, RZ, 0x3c, !PT ;  /* 0x0000002004137812 */ /* 0x040fe200078e3cff */
[----:B------:R-:W-:Y:S01]  /*2ea80*/  IMAD.U32 R5, RZ, RZ, UR9 ;  /* 0x00000009ff057e24 */ /* 0x000fe2000f8e00ff */
[C---:B------:R-:W-:Y:S02]  /*2ea90*/  LOP3.LUT R18, R4.reuse, 0x30, RZ, 0x3c, !PT ;  /* 0x0000003004127812 */ /* 0x040fe400078e3cff */
[C---:B------:R-:W-:Y:S02]  /*2eaa0*/  LOP3.LUT R17, R4.reuse, 0x40, RZ, 0x3c, !PT ;  /* 0x0000004004117812 */ /* 0x040fe400078e3cff */
[C---:B------:R-:W-:Y:S02]  /*2eab0*/  LOP3.LUT R16, R4.reuse, 0x50, RZ, 0x3c, !PT ;  /* 0x0000005004107812 */ /* 0x040fe400078e3cff */
[----:B------:R-:W-:-:S02]  /*2eac0*/  LOP3.LUT R15, R4, 0x60, RZ, 0x3c, !PT ;  /* 0x00000060040f7812 */ /* 0x000fc400078e3cff */
[----:B------:R-:W-:Y:S01]  /*2ead0*/  LOP3.LUT R14, R4, 0x70, RZ, 0x3c, !PT ;  /* 0x00000070040e7812 */ /* 0x000fe200078e3cff */
[----:B------:R-:W-:Y:S01]  /*2eae0*/  IMAD R103, R13, 0xfe, RZ ;  /* 0x000000fe0d677824 */ /* 0x000fe200078e02ff */
[----:B------:R-:W-:Y:S01]  /*2eaf0*/  LOP3.LUT R22, R241, 0x60, RZ, 0x3c, !PT ;  /* 0x00000060f1167812 */ /* 0x000fe200078e3cff */
[----:B------:R-:W-:Y:S01]  /*2eb00*/  IMAD R104, R13, 0xfa, RZ ;  /* 0x000000fa0d687824 */ /* 0x000fe200078e02ff */
[----:B------:R-:W-:Y:S01]  /*2eb10*/  LOP3.LUT R44, R241, 0x70, RZ, 0x3c, !PT ;  /* 0x00000070f12c7812 */ /* 0x000fe200078e3cff */
[C---:B------:R-:W-:Y:S02]  /*2eb20*/  IMAD R105, R13.reuse, 0xf6, RZ ;  /* 0x000000f60d697824 */ /* 0x040fe400078e02ff */
[C---:B------:R-:W-:Y:S02]  /*2eb30*/  IMAD R106, R13.reuse, 0xf2, RZ ;  /* 0x000000f20d6a7824 */ /* 0x040fe400078e02ff */
[----:B------:R-:W-:Y:S01]  /*2eb40*/  IMAD R107, R13, 0xee, RZ ;  /* 0x000000ee0d6b7824 */ /* 0x000fe200078e02ff */
[----:B----4-:R-:W-:Y:S01]  /*2eb50*/  IADD3 R23, P5, R105, R154, RZ ;  /* 0x0000009a69177210 */ /* 0x010fe20007fbe0ff */
[----:B------:R-:W-:-:S02]  /*2eb60*/  IMAD R108, R13, 0xea, RZ ;  /* 0x000000ea0d6c7824 */ /* 0x000fc400078e02ff */
[C---:B------:R-:W-:Y:S02]  /*2eb70*/  IMAD R109, R13.reuse, 0xe6, RZ ;  /* 0x000000e60d6d7824 */ /* 0x040fe400078e02ff */
[C---:B------:R-:W-:Y:S02]  /*2eb80*/  IMAD R110, R13.reuse, 0x7f, RZ ;  /* 0x0000007f0d6e7824 */ /* 0x040fe400078e02ff */
[C---:B------:R-:W-:Y:S02]  /*2eb90*/  IMAD R111, R13.reuse, 0xe2, RZ ;  /* 0x000000e20d6f7824 */ /* 0x040fe400078e02ff */
[C---:B------:R-:W-:Y:S02]  /*2eba0*/  IMAD R112, R13.reuse, 0x7d, RZ ;  /* 0x0000007d0d707824 */ /* 0x040fe400078e02ff */
[C---:B------:R-:W-:Y:S02]  /*2ebb0*/  IMAD R113, R13.reuse, 0xde, RZ ;  /* 0x000000de0d717824 */ /* 0x040fe400078e02ff */
        /* <DEDUP_REMOVED lines=55> */
[----:B------:R-:W-:Y:S02]  /*2ef30*/  IMAD R172, R13, 0xdc, RZ ;  /* 0x000000dc0dac7824 */ /* 0x000fe400078e02ff */
[----:B--2---:R-:W-:Y:S02]  /*2ef40*/  IMAD.IADD R21, R237, 0x1, R4 ;  /* 0x00000001ed157824 */ /* 0x004fe400078e0204 */
[----:B------:R-:W-:Y:S01]  /*2ef50*/  IMAD.U32 R4, RZ, RZ, UR8 ;  /* 0x00000008ff047e24 */ /* 0x000fe2000f8e00ff */
[----:B------:R-:W-:Y:S02]  /*2ef60*/  UIADD3.64 UR8, UR36, 0x100, URZ ;  /* 0x0000010024087897 */ /* 0x000fe4000fffe03f */
[----:B------:R-:W-:Y:S02]  /*2ef70*/  UIADD3.64 UR8, UR36, 0x200, URZ ;  /* 0x0000020024087897 */ /* 0x000fe4000fffe03f */
[----:B------:R-:W-:Y:S02]  /*2ef80*/  UIADD3.64 UR8, UR36, 0x300, URZ ;  /* 0x0000030024087897 */ /* 0x000fe4000fffe03f */
[----:B------:R-:W-:Y:S01]  /*2ef90*/  UIADD3.64 UR8, UR36, 0x400, URZ ;  /* 0x0000040024087897 */ /* 0x000fe2000fffe03f */
[----:B------:R0:W-:Y:S06]  /*2efa0*/  STL.64 [R1+0x1f70], R4 ;  /* 0x001f700401007387 */ /* 0x0001ec0000100a00 */
[----:B------:R-:W-:Y:S01]  /*2efb0*/  UMOV UR8, UR6 ;  /* 0x0000000600087c82 */ /* 0x000fe20008000000 */
[----:B------:R-:W-:Y:S01]  /*2efc0*/  UMOV UR9, 0x40000040 ;  /* 0x4000004000097882 */ /* 0x000fe20000000000 */
[----:B------:R-:W-:-:S02]  /*2efd0*/  IMAD.U32 R238, RZ, RZ, UR8 ;  /* 0x00000008ffee7e24 */ /* 0x000fc4000f8e00ff */
[----:B0-----:R-:W-:Y:S01]  /*2efe0*/  IMAD.IADD R5, R237, 0x1, R22 ;  /* 0x00000001ed057824 */ /* 0x001fe200078e0216 */
[-C--:B------:R-:W-:Y:S01]  /*2eff0*/  IADD3 R22, P2, R103, R154.reuse, RZ ;  /* 0x0000009a67167210 */ /* 0x080fe20007f5e0ff */
[----:B------:R-:W-:Y:S01]  /*2f000*/  IMAD.IADD R4, R237, 0x1, R44 ;  /* 0x00000001ed047824 */ /* 0x000fe200078e022c */
[-C--:B------:R-:W-:Y:S01]  /*2f010*/  IADD3 R44, P4, R104, R154.reuse, RZ ;  /* 0x0000009a682c7210 */ /* 0x080fe20007f9e0ff */
[----:B------:R-:W-:Y:S02]  /*2f020*/  IMAD.U32 R239, RZ, RZ, UR9 ;  /* 0x00000009ffef7e24 */ /* 0x000fe4000f8e00ff */
[----:B------:R0:W-:Y:S04]  /*2f030*/  STL [R1+0xf4c], R22 ;  /* 0x000f4c1601007387 */ /* 0x0001e80000100800 */
[----:B------:R-:W-:Y:S01]  /*2f040*/  STL.64 [R1+0x1f78], R238 ;  /* 0x001f78ee01007387 */ /* 0x000fe20000100a00 */
[----:B0-----:R-:W-:-:S03]  /*2f050*/  IADD3 R22, P6, R106, R154, RZ ;  /* 0x0000009a6a167210 */ /* 0x001fc60007fde0ff */
[----:B------:R0:W-:Y:S04]  /*2f060*/  STL [R1+0xf5c], R44 ;  /* 0x000f5c2c01007387 */ /* 0x0001e80000100800 */
[----:B------:R1:W-:Y:S04]  /*2f070*/  STL [R1+0xf6c], R23 ;  /* 0x000f6c1701007387 */ /* 0x0003e80000100800 */
[----:B------:R2:W-:Y:S01]  /*2f080*/  STL [R1+0xf7c], R22 ;  /* 0x000f7c1601007387 */ /* 0x0005e20000100800 */
[-C--:B0-----:R-:W-:Y:S02]  /*2f090*/  IADD3 R44, P0, R107, R154.reuse, RZ ;  /* 0x0000009a6b2c7210 */ /* 0x081fe40007f1e0ff */
[----:B-1----:R-:W-:-:S03]  /*2f0a0*/  IADD3 R23, P3, R108, R154, RZ ;  /* 0x0000009a6c177210 */ /* 0x002fc60007f7e0ff */
[----:B------:R3:W-:Y:S01]  /*2f0b0*/  STL [R1+0xf8c], R44 ;  /* 0x000f8c2c01007387 */ /* 0x0007e20000100800 */
[----:B--2---:R-:W-:-:S03]  /*2f0c0*/  IADD3 R22, P1, R109, R154, RZ ;  /* 0x0000009a6d167210 */ /* 0x004fc60007f3e0ff */
[----:B------:R0:W-:Y:S04]  /*2f0d0*/  STL [R1+0xf9c], R23 ;  /* 0x000f9c1701007387 */ /* 0x0001e80000100800 */
[----:B------:R1:W-:Y:S01]  /*2f0e0*/  STL [R1+0xfac], R22 ;  /* 0x000fac1601007387 */ /* 0x0003e20000100800 */
[----:B---3--:R-:W-:Y:S02]  /*2f0f0*/  LEA.HI.X.SX32 R44, R110, R153, 0x1, P2 ;  /* 0x000000996e2c7211 */ /* 0x008fe400010f0eff */
[----:B0-----:R-:W-:-:S03]  /*2f100*/  IADD3 R23, P2, R111, R154, RZ ;  /* 0x0000009a6f177210 */ /* 0x001fc60007f5e0ff */
[----:B------:R0:W-:Y:S01]  /*2f110*/  STL [R1+0xf48], R44 ;  /* 0x000f482c01007387 */ /* 0x0001e20000100800 */
[----:B-1----:R-:W-:-:S03]  /*2f120*/  LEA.HI.X.SX32 R22, R112, R153, 0x1, P4 ;  /* 0x0000009970167211 */ /* 0x002fc600020f0eff */
[----:B------:R1:W-:Y:S04]  /*2f130*/  STL [R1+0xfbc], R23 ;  /* 0x000fbc1701007387 */ /* 0x0003e80000100800 */
[----:B------:R2:W-:Y:S01]  /*2f140*/  STL [R1+0xf58], R22 ;  /* 0x000f581601007387 */ /* 0x0005e20000100800 */
[----:B0-----:R-:W-:Y:S02]  /*2f150*/  IADD3 R44, P4, R113, R154, RZ ;  /* 0x0000009a712c7210 */ /* 0x001fe40007f9e0ff */
[----:B-1----:R-:W-:-:S03]  /*2f160*/  LEA.HI.X.SX32 R23, R114, R153, 0x1, P5 ;  /* 0x0000009972177211 */ /* 0x002fc600028f0eff */
[----:B------:R0:W-:Y:S01]  /*2f170*/  STL [R1+0xfcc], R44 ;  /* 0x000fcc2c01007387 */ /* 0x0001e20000100800 */
[----:B--2---:R-:W-:-:S03]  /*2f180*/  IADD3 R22, P5, R115, R154, RZ ;  /* 0x0000009a73167210 */ /* 0x004fc60007fbe0ff */
[----:B------:R1:W-:Y:S04]  /*2f190*/  STL [R1+0xf68], R23 ;  /* 0x000f681701007387 */ /* 0x0003e80000100800 */
[----:B------:R2:W-:Y:S01]  /*2f1a0*/  STL [R1+0xfdc], R22 ;  /* 0x000fdc1601007387 */ /* 0x0005e20000100800 */
[----:B0-----:R-:W-:Y:S02]  /*2f1b0*/  LEA.HI.X.SX32 R44, R116, R153, 0x1, P6 ;  /* 0x00000099742c7211 */ /* 0x001fe400030f0eff */
[----:B-1----:R-:W-:-:S03]  /*2f1c0*/  IADD3 R23, P6, R117, R154, RZ ;  /* 0x0000009a75177210 */ /* 0x002fc60007fde0ff */
[----:B------:R0:W-:Y:S01]  /*2f1d0*/  STL [R1+0xf78], R44 ;  /* 0x000f782c01007387 */ /* 0x0001e20000100800 */
[----:B--2---:R-:W-:-:S03]  /*2f1e0*/  LEA.HI.X.SX32 R22, R118, R153, 0x1, P0 ;  /* 0x0000009976167211 */ /* 0x004fc600000f0eff */
        /* <DEDUP_REMOVED lines=96> */
[----:B------:R1:W-:Y:S01]  /*2f7f0*/  STL [R1+0xf94], R23 ;  /* 0x000f941701007387 */ /* 0x0003e20000100800 */
[C---:B------:R-:W-:Y:S02]  /*2f800*/  IMAD R173, R13.reuse, 0x43, RZ ;  /* 0x000000430dad7824 */ /* 0x040fe400078e02ff */
[C---:B------:R-:W-:Y:S01]  /*2f810*/  IMAD R45, R13.reuse, 0x7e, RZ ;  /* 0x0000007e0d2d7824 */ /* 0x040fe200078e02ff */
[----:B------:R2:W-:Y:S01]  /*2f820*/  STL [R1+0x1108], R22 ;  /* 0x0011081601007387 */ /* 0x0005e20000100800 */
[----:B0-----:R-:W-:Y:S01]  /*2f830*/  IADD3 R44, P2, R170, R154, RZ ;  /* 0x0000009aaa2c7210 */ /* 0x001fe20007f5e0ff */
[----:B------:R-:W-:Y:S01]  /*2f840*/  IMAD R174, R13, 0x41, RZ ;  /* 0x000000410dae7824 */ /* 0x000fe200078e02ff */
[----:B-1----:R-:W-:-:S03]  /*2f850*/  LEA.HI.X.SX32 R23, R171, R153, 0x1, P4 ;  /* 0x00000099ab177211 */ /* 0x002fc600020f0eff */
[----:B------:R0:W-:Y:S01]  /*2f860*/  STL [R1+0xfb4], R44 ;  /* 0x000fb42c01007387 */ /* 0x0001e20000100800 */
[----:B--2---:R-:W-:-:S03]  /*2f870*/  IADD3 R22, P4, R172, R154, RZ ;  /* 0x0000009aac167210 */ /* 0x004fc60007f9e0ff */
[----:B------:R1:W-:Y:S01]  /*2f880*/  STL [R1+0x1118], R23 ;  /* 0x0011181701007387 */ /* 0x0003e20000100800 */
[----:B------:R-:W-:-:S03]  /*2f890*/  IMAD R175, R13, 0xd4, RZ ;  /* 0x000000d40daf7824 */ /* 0x000fc600078e02ff */
[----:B------:R2:W-:Y:S01]  /*2f8a0*/  STL [R1+0xfd4], R22 ;  /* 0x000fd41601007387 */ /* 0x0005e20000100800 */
[----:B0-----:R-:W-:Y:S01]  /*2f8b0*/  LEA.HI.X.SX32 R44, R173, R153, 0x1, P5 ;  /* 0x00000099ad2c7211 */ /* 0x001fe200028f0eff */
[----:B------:R-:W-:Y:S01]  /*2f8c0*/  IMAD R46, R13, 0x7a, RZ ;  /* 0x0000007a0d2e7824 */ /* 0x000fe200078e02ff */
[----:B-1----:R-:W-:-:S03]  /*2f8d0*/  IADD3 R23, P5, R45, R154, RZ ;  /* 0x0000009a2d177210 */ /* 0x002fc60007fbe0ff */
[----:B------:R0:W-:Y:S01]  /*2f8e0*/  STL [R1+0x1128], R44 ;  /* 0x0011282c01007387 */ /* 0x0001e20000100800 */
[----:B--2---:R-:W-:-:S03]  /*2f8f0*/  LEA.HI.X.SX32 R22, R174, R153, 0x1, P6 ;  /* 0x00000099ae167211 */ /* 0x004fc600030f0eff */
[----:B------:R1:W-:Y:S01]  /*2f900*/  STL [R1+0x114c], R23 ;  /* 0x00114c1701007387 */ /* 0x0003e20000100800 */
[C---:B------:R-:W-:Y:S02]  /*2f910*/  IMAD R176, R13.reuse, 0x3f, RZ ;  /* 0x0000003f0db07824 */ /* 0x040fe400078e02ff */
[----:B------:R-:W-:Y:S01]  /*2f920*/  IMAD R177, R13, 0xcc, RZ ;  /* 0x000000cc0db17824 */ /* 0x000fe200078e02ff */
[----:B------:R2:W-:Y:S01]  /*2f930*/  STL [R1+0x1138], R22 ;  /* 0x0011381601007387 */ /* 0x0005e20000100800 */
[----:B0-----:R-:W-:Y:S02]  /*2f940*/  IADD3 R44, P6, R175, R154, RZ ;  /* 0x0000009aaf2c7210 */ /* 0x001fe40007fde0ff */
[----:B-1----:R-:W-:-:S03]  /*2f950*/  LEA.HI.X.SX32 R23, R45, R153, 0x1, P0 ;  /* 0x000000992d177211 */ /* 0x002fc600000f0eff */
[----:B------:R0:W-:Y:S01]  /*2f960*/  STL [R1+0xff4], R44 ;  /* 0x000ff42c01007387 */ /* 0x0001e20000100800 */
[----:B--2---:R-:W-:-:S03]  /*2f970*/  IADD3 R22, P0, R46, R154, RZ ;  /* 0x0000009a2e167210 */ /* 0x004fc60007f1e0ff */
[----:B------:R1:W-:Y:S01]  /*2f980*/  STL [R1+0xf50], R23 ;  /* 0x000f501701007387 */ /* 0x0003e20000100800 */
[C---:B------:R-:W-:Y:S02]  /*2f990*/  IMAD R47, R13.reuse, 0x76, RZ ;  /* 0x000000760d2f7824 */ /* 0x040fe400078e02ff */
[C---:B------:R-:W-:Y:S01]  /*2f9a0*/  IMAD R178, R13.reuse, 0x3d, RZ ;  /* 0x0000003d0db27824 */ /* 0x040fe200078e02ff */
[----:B------:R2:W-:Y:S01]  /*2f9b0*/  STL [R1+0x115c], R22 ;  /* 0x00115c1601007387 */ /* 0x0005e20000100800 */
[----:B0-----:R-:W-:Y:S01]  /*2f9c0*/  LEA.HI.X.SX32 R44, R176, R153, 0x1, P5 ;  /* 0x00000099b02c7211 */ /* 0x001fe200028f0eff */
[----:B------:R-:W-:Y:S01]  /*2f9d0*/  IMAD R179, R13, 0xc4, RZ ;  /* 0x000000c40db37824 */ /* 0x000fe200078e02ff */
[----:B-1----:R-:W-:-:S03]  /*2f9e0*/  IADD3 R23, P5, R177, R154, RZ ;  /* 0x0000009ab1177210 */ /* 0x002fc60007fbe0ff */
[----:B------:R0:W-:Y:S01]  /*2f9f0*/  STL [R1+0x1148], R44 ;  /* 0x0011482c01007387 */ /* 0x0001e20000100800 */
[----:B--2---:R-:W-:-:S03]  /*2fa00*/  LEA.HI.X.SX32 R22, R46, R153, 0x1, P3 ;  /* 0x000000992e167211 */ /* 0x004fc600018f0eff */
[----:B------:R1:W-:Y:S01]  /*2fa10*/  STL [R1+0x1014], R23 ;  /* 0x0010141701007387 */ /* 0x0003e20000100800 */
[----:B------:R-:W-:-:S03]  /*2fa20*/  IMAD R48, R13, 0x72, RZ ;  /* 0x000000720d307824 */ /* 0x000fc600078e02ff */
        /* <DEDUP_REMOVED lines=309> */
[----:B0-----:R-:W-:Y:S02]  /*30d80*/  IADD3 R44, P6, R81, R154, RZ ;  /* 0x0000009a512c7210 */ /* 0x001fe40007fde0ff */
[----:B-1----:R-:W-:-:S03]  /*30d90*/  LEA.HI.X.SX32 R23, R80, R153, 0x1, P5 ;  /* 0x0000009950177211 */ /* 0x002fc600028f0eff */
[----:B------:R0:W-:Y:S01]  /*30da0*/  STL [R1+0x1274], R44 ;  /* 0x0012742c01007387 */ /* 0x0001e20000100800 */
[----:B--2---:R-:W-:-:S03]  /*30db0*/  IADD3 R22, P5, R82, R154, RZ ;  /* 0x0000009a52167210 */ /* 0x004fc60007fbe0ff */
[----:B------:R1:W-:Y:S01]  /*30dc0*/  STL [R1+0x1000], R23 ;  /* 0x0010001701007387 */ /* 0x0003e20000100800 */
[C---:B------:R-:W-:Y:S02]  /*30dd0*/  IMAD R83, R13.reuse, 0x58, RZ ;  /* 0x000000580d537824 */ /* 0x040fe400078e02ff */
[----:B------:R-:W-:Y:S01]  /*30de0*/  IMAD R226, R13, 0xd, RZ ;  /* 0x0000000d0de27824 */ /* 0x000fe200078e02ff */
        /* <DEDUP_REMOVED lines=117> */
[----:B------:R1:W-:Y:S01]  /*31540*/  STL [R1+0x1280], R23 ;  /* 0x0012801701007387 */ /* 0x0003e20000100800 */
[C---:B------:R-:W-:Y:S02]  /*31550*/  IMAD.SHL.U32 R102, R13.reuse, 0x2, RZ ;  /* 0x000000020d667824 */ /* 0x040fe400078e00ff */
[C---:B------:R-:W-:Y:S01]  /*31560*/  IMAD R231, R13.reuse, 0x3, RZ ;  /* 0x000000030de77824 */ /* 0x040fe200078e02ff */
[----:B------:R2:W-:Y:S01]  /*31570*/  STL [R1+0x1304], R22 ;  /* 0x0013041601007387 */ /* 0x0005e20000100800 */
[----:B0-----:R-:W-:Y:S02]  /*31580*/  LEA.HI.X.SX32 R44, R100, R153, 0x1, P4 ;  /* 0x00000099642c7211 */ /* 0x001fe400020f0eff */
[----:B-1----:R-:W-:-:S03]  /*31590*/  LEA R23, P4, R13, R154, 0x3 ;  /* 0x0000009a0d177211 */ /* 0x002fc600078818ff */
[----:B------:R0:W-:Y:S01]  /*315a0*/  STL [R1+0x12e0], R44 ;  /* 0x0012e02c01007387 */ /* 0x0001e20000100800 */
[----:B--2---:R-:W-:-:S03]  /*315b0*/  LEA.HI.X.SX32 R22, R101, R153, 0x1, P2 ;  /* 0x0000009965167211 */ /* 0x004fc600010f0eff */
[----:B------:R1:W-:Y:S01]  /*315c0*/  STL [R1+0x1324], R23 ;  /* 0x0013241701007387 */ /* 0x0003e20000100800 */
[C---:B------:R-:W-:Y:S02]  /*315d0*/  IMAD.SHL.U32 R232, R13.reuse, 0x40, RZ ;  /* 0x000000400de87824 */ /* 0x040fe400078e00ff */
[C---:B------:R-:W-:Y:S01]  /*315e0*/  IMAD.SHL.U32 R233, R13.reuse, 0x20, RZ ;  /* 0x000000200de97824 */ /* 0x040fe200078e00ff */
[----:B------:R2:W-:Y:S01]  /*315f0*/  STL [R1+0x1310], R22 ;  /* 0x0013101601007387 */ /* 0x0005e20000100800 */
[----:B0-----:R-:W-:Y:S01]  /*31600*/  IADD3 R44, P2, R102, R154, RZ ;  /* 0x0000009a662c7210 */ /* 0x001fe20007f5e0ff */
[----:B------:R-:W-:Y:S01]  /*31610*/  IMAD.SHL.U32 R234, R13, 0x10, RZ ;  /* 0x000000100dea7824 */ /* 0x000fe200078e00ff */
[----:B-1----:R-:W-:-:S03]  /*31620*/  LEA.HI.X.SX32 R23, R231, R153, 0x1, P6 ;  /* 0x00000099e7177211 */ /* 0x002fc600030f0eff */
[----:B------:R0:W-:Y:S01]  /*31630*/  STL [R1+0x133c], R44 ;  /* 0x00133c2c01007387 */ /* 0x0001e20000100800 */
[----:B--2---:R-:W-:-:S03]  /*31640*/  LEA R22, P6, R13, R154, 0x2 ;  /* 0x0000009a0d167211 */ /* 0x004fc600078c10ff */
[----:B------:R1:W-:Y:S01]  /*31650*/  STL [R1+0x1328], R23 ;  /* 0x0013281701007387 */ /* 0x0003e20000100800 */
[C---:B------:R-:W-:Y:S02]  /*31660*/  IMAD.SHL.U32 R235, R13.reuse, 0x8, RZ ;  /* 0x000000080deb7824 */ /* 0x040fe400078e00ff */
[----:B------:R-:W-:Y:S01]  /*31670*/  IMAD.SHL.U32 R236, R13, 0x4, RZ ;  /* 0x000000040dec7824 */ /* 0x000fe200078e00ff */
[----:B------:R2:W-:Y:S01]  /*31680*/  STL [R1+0x1334], R22 ;  /* 0x0013341601007387 */ /* 0x0005e20000100800 */
[-C--:B0-----:R-:W-:Y:S02]  /*31690*/  LEA.HI.X.SX32 R44, R232, R153.reuse, 0x1, P5 ;  /* 0x00000099e82c7211 */ /* 0x081fe400028f0eff */
[----:B-1----:R-:W-:-:S03]  /*316a0*/  LEA.HI.X.SX32 R23, R233, R153, 0x1, P0 ;  /* 0x00000099e9177211 */ /* 0x002fc600000f0eff */
[----:B------:R0:W-:Y:S01]  /*316b0*/  STL [R1+0x1140], R44 ;  /* 0x0011402c01007387 */ /* 0x0001e20000100800 */
[----:B--2---:R-:W-:-:S03]  /*316c0*/  LEA.HI.X.SX32 R22, R234, R153, 0x1, P1 ;  /* 0x00000099ea167211 */ /* 0x004fc600008f0eff */
[----:B------:R1:W-:Y:S01]  /*316d0*/  STL [R1+0x1240], R23 ;  /* 0x0012401701007387 */ /* 0x0003e20000100800 */
[----:B------:R-:W-:-:S03]  /*316e0*/  IMAD.SHL.U32 R152, R13, 0x80, RZ ;  /* 0x000000800d987824 */ /* 0x000fc600078e00ff */
[----:B------:R2:W-:Y:S01]  /*316f0*/  STL [R1+0x12c0], R22 ;  /* 0x0012c01601007387 */ /* 0x0005e20000100800 */
[-C--:B0-----:R-:W-:Y:S02]  /*31700*/  LEA.HI.X.SX32 R44, R235, R153.reuse, 0x1, P3 ;  /* 0x00000099eb2c7211 */ /* 0x081fe400018f0eff */
[----:B-1----:R-:W-:-:S03]  /*31710*/  LEA.HI.X.SX32 R23, R236, R153, 0x1, P4 ;  /* 0x00000099ec177211 */ /* 0x002fc600020f0eff */
[----:B------:R0:W-:Y:S01]  /*31720*/  STL [R1+0x1300], R44 ;  /* 0x0013002c01007387 */ /* 0x0001e20000100800 */
[-C--:B--2---:R-:W-:Y:S02]  /*31730*/  LEA.HI.X.SX32 R22, R13, R153.reuse, 0x1, P2 ;  /* 0x000000990d167211 */ /* 0x084fe400010f0eff */
[----:B------:R-:W-:Y:S01]  /*31740*/  LEA.HI.X.SX32 R13, R102, R153, 0x1, P6 ;  /* 0x00000099660d7211 */ /* 0x000fe200030f0eff */
[----:B------:R1:W-:Y:S04]  /*31750*/  STL [R1+0x1320], R23 ;  /* 0x0013201701007387 */ /* 0x0003e80000100800 */
[----:B------:R1:W-:Y:S04]  /*31760*/  STL [R1+0x1338], R22 ;  /* 0x0013381601007387 */ /* 0x0003e80000100800 */
[----:B------:R1:W-:Y:S01]  /*31770*/  STL [R1+0x1330], R13 ;  /* 0x0013300d01007387 */ /* 0x0003e20000100800 */
[----:B------:R-:W-:-:S02]  /*31780*/  SHF.R.S32.HI R0, RZ, 0x1f, R12 ;  /* 0x0000001fff007819 */ /* 0x000fc4000001140c */
[----:B------:R-:W-:Y:S02]  /*31790*/  SHF.R.S32.HI R2, RZ, 0x1f, R152 ;  /* 0x0000001fff027819 */ /* 0x000fe40000011498 */
[C---:B------:R-:W-:Y:S02]  /*317a0*/  LOP3.LUT R10, R241.reuse, 0x10, RZ, 0x3c, !PT ;  /* 0x00000010f10a7812 */ /* 0x040fe400078e3cff */
[C---:B------:R-:W-:Y:S02]  /*317b0*/  LOP3.LUT R9, R241.reuse, 0x20, RZ, 0x3c, !PT ;  /* 0x00000020f1097812 */ /* 0x040fe400078e3cff */
[C---:B------:R-:W-:Y:S02]  /*317c0*/  LOP3.LUT R8, R241.reuse, 0x30, RZ, 0x3c, !PT ;  /* 0x00000030f1087812 */ /* 0x040fe400078e3cff */
[C---:B------:R-:W-:Y:S02]  /*317d0*/  LOP3.LUT R7, R241.reuse, 0x40, RZ, 0x3c, !PT ;  /* 0x00000040f1077812 */ /* 0x040fe400078e3cff */
[----:B------:R-:W-:Y:S01]  /*317e0*/  LOP3.LUT R6, R241, 0x50, RZ, 0x3c, !PT ;  /* 0x00000050f1067812 */ /* 0x000fe200078e3cff */
[----:B------:R-:W-:Y:S01]  /*317f0*/  UIADD3.64 UR12, UR36, 0x80, URZ ;  /* 0x00000080240c7897 */ /* 0x000fe2000fffe03f */
[----:B------:R-:W-:-:S02]  /*31800*/  SHF.L.U64.HI R0, R12, 0x1, R0 ;  /* 0x000000010c007819 */ /* 0x000fc40000010200 */
[----:B------:R-:W-:Y:S02]  /*31810*/  CS2R R24, SRZ ;  /* 0x0000000000187805 */ /* 0x000fe4000001ff00 */
[----:B------:R-:W-:Y:S02]  /*31820*/  SHF.L.U64.HI R2, R152, 0x1, R2 ;  /* 0x0000000198027819 */ /* 0x000fe40000010202 */
        /* <DEDUP_REMOVED lines=9> */
[----:B------:R-:W-:Y:S01]  /*318c0*/  IMAD.SHL.U32 R12, R12, 0x2, RZ ;  /* 0x000000020c0c7824 */ /* 0x000fe200078e00ff */
[----:B------:R-:W-:Y:S01]  /*318d0*/  UIADD3.64 UR10, UR38, 0x2, URZ ;  /* 0x00000002260a7897 */ /* 0x000fe2000fffe03f */
[----:B------:R-:W-:Y:S01]  /*318e0*/  IMAD.SHL.U32 R152, R152, 0x2, RZ ;  /* 0x0000000298987824 */ /* 0x000fe200078e00ff */
[----:B------:R-:W-:Y:S01]  /*318f0*/  UIADD3.64 UR12, UR36, 0x180, URZ ;  /* 0x00000180240c7897 */ /* 0x000fe2000fffe03f */
[C---:B------:R-:W-:Y:S01]  /*31900*/  IMAD.IADD R11, R237.reuse, 0x1, R241 ;  /* 0x00000001ed0b7824 */ /* 0x040fe200078e02f1 */
[----:B0-----:R-:W-:Y:S01]  /*31910*/  CS2R R44, SRZ ;  /* 0x00000000002c7805 */ /* 0x001fe2000001ff00 */
[C---:B------:R-:W-:Y:S01]  /*31920*/  IMAD.IADD R20, R237.reuse, 0x1, R20 ;  /* 0x00000001ed147824 */ /* 0x040fe200078e0214 */
[----:B------:R-:W-:Y:S01]  /*31930*/  CS2R R46, SRZ ;  /* 0x00000000002e7805 */ /* 0x000fe2000001ff00 */
        /* <DEDUP_REMOVED lines=20> */
[----:B------:R-:W-:Y:S01]  /*31a80*/  IMAD.IADD R6, R237, 0x1, R6 ;  /* 0x00000001ed067824 */ /* 0x000fe200078e0206 */
        /* <DEDUP_REMOVED lines=42> */
[----:B------:R-:W-:Y:S02]  /*31d30*/  UIADD3.64 UR10, UR38, 0x7fe, URZ ;  /* 0x000007fe260a7897 */ /* 0x000fe4000fffe03f */
[----:B------:R-:W-:-:S02]  /*31d40*/  UIADD3.64 UR12, UR36, 0x280, URZ ;  /* 0x00000280240c7897 */ /* 0x000fc4000fffe03f */
[----:B------:R-:W-:Y:S02]  /*31d50*/  UIADD3.64 UR10, UR38, 0x802, URZ ;  /* 0x00000802260a7897 */ /* 0x000fe4000fffe03f */
[----:B------:R-:W-:Y:S02]  /*31d60*/  UIADD3.64 UR12, UR36, 0x380, URZ ;  /* 0x00000380240c7897 */ /* 0x000fe4000fffe03f */
[----:B------:R-:W-:Y:S02]  /*31d70*/  UIADD3.64 UR58, UR38, 0xffe, URZ ;  /* 0x00000ffe263a7897 */ /* 0x000fe4000fffe03f */
[----:B------:R-:W-:Y:S02]  /*31d80*/  UIADD3.64 UR10, UR38, 0x1000, URZ ;  /* 0x00001000260a7897 */ /* 0x000fe4000fffe03f */
        /* <DEDUP_REMOVED lines=11> */
[----:B-1----:R-:W-:-:S12]  /*31e40*/  UIADD3.64 UR52, UR36, 0x700, URZ ;  /* 0x0000070024347897 */ /* 0x002fd8000fffe03f */
.L_x_1:
[----:B------:R-:W2:Y:S04]  /*31e50*/  LDL.64 R12, [R1+0x1f70] ;  /* 0x001f7000010c7983 */ /* 0x000ea80000100a00 */
[----:B------:R-:W3:Y:S04]  /*31e60*/  LDL.64 R22, [R1+0x1f78] ;  /* 0x001f780001167983 */ /* 0x000ee80000100a00 */
[----:B-----5:R-:W-:Y:S04]  /*31e70*/  STL [R1+0x2974], R20 ;  /* 0x0029741401007387 */ /* 0x020fe80000100800 */
[----:B------:R-:W-:Y:S04]  /*31e80*/  STL [R1+0x2940], R19 ;  /* 0x0029401301007387 */ /* 0x000fe80000100800 */
        /* <DEDUP_REMOVED lines=122> */
[----:B0-----:R0:W-:Y:S04]  /*32630*/  STL.64 [R1+0x2248], R150 ;  /* 0x0022489601007387 */ /* 0x0011e80000100a00 */
[----:B------:R-:W-:Y:S04]  /*32640*/  STL [R1+0x2838], R150 ;  /* 0x0028389601007387 */ /* 0x000fe80000100800 */
[----:B0-----:R-:W4:Y:S04]  /*32650*/  LDL.LU R151, [R1+0xae0] ;  /* 0x000ae00001977983 */ /* 0x001f280000300800 */
[----:B------:R-:W-:Y:S04]  /*32660*/  STL.64 [R1+0x2240], R148 ;  /* 0x0022409401007387 */ /* 0x000fe80000100a00 */
[----:B------:R-:W-:Y:S04]  /*32670*/  STL [R1+0x2840], R148 ;  /* 0x0028409401007387 */ /* 0x000fe80000100800 */
[----:B------:R-:W-:Y:S04]  /*32680*/  STL [R1+0x283c], R149 ;  /* 0x00283c9501007387 */ /* 0x000fe80000100800 */
        /* <DEDUP_REMOVED lines=119> */
[----:B------:R-:W-:Y:S04]  /*32e00*/  STL.64 [R1+0x20f8], R66 ;  /* 0x0020f84201007387 */ /* 0x000fe80000100a00 */
        /* <DEDUP_REMOVED lines=21> */
[----:B------:R0:W-:Y:S04]  /*32f60*/  STL [R1+0x2040], R2 ;  /* 0x0020400201007387 */ /* 0x0001e80000100800 */
[----:B------:R1:W-:Y:S01]  /*32f70*/  STL [R1+0x2028], R0 ;  /* 0x0020280001007387 */ /* 0x0003e20000100800 */
[----:B0-----:R-:W-:-:S03]  /*32f80*/  MOV R2, UR35 ;  /* 0x0000002300027c02 */ /* 0x001fc60008000f00 */
[----:B-----5:R-:W-:Y:S01]  /*32f90*/  STL [R1+0x1f8c], R3 ;  /* 0x001f8c0301007387 */ /* 0x020fe20000100800 */
[----:B-1----:R-:W-:-:S03]  /*32fa0*/  MOV R0, UR34 ;  /* 0x0000002200007c02 */ /* 0x002fc60008000f00 */
[----:B------:R0:W-:Y:S01]  /*32fb0*/  STL [R1+0x1f60], R2 ;  /* 0x001f600201007387 */ /* 0x0001e20000100800 */
[----:B--2---:R-:W-:-:S03]  /*32fc0*/  R2UR UR34, R12 ;  /* 0x000000000c2272ca */ /* 0x004fc600000e0000 */
[----:B------:R1:W-:Y:S04]  /*32fd0*/  STL [R1+0x1f5c], R0 ;  /* 0x001f5c0001007387 */ /* 0x0003e80000100800 */
[----:B------:R-:W2:Y:S04]  /*32fe0*/  LDL.LU R40, [R1+0x133c] ;  /* 0x00133c0001287983 */ /* 0x000ea80000300800 */
[----:B------:R-:W2:Y:S04]  /*32ff0*/  LDL.LU R12, [R1+0xf70] ;  /* 0x000f7000010c7983 */ /* 0x000ea80000300800 */
[----:B0-----:R-:W2:Y:S04]  /*33000*/  LDL R2, [R1+0x1338] ;  /* 0x0013380001027983 */ /* 0x001ea80000100800 */
[----:B-1----:R-:W2:Y:S01]  /*33010*/  LDL R0, [R1+0x1334] ;  /* 0x0013340001007983 */ /* 0x002ea20000100800 */
[----:B------:R-:W-:-:S02]  /*33020*/  R2UR UR35, R13 ;  /* 0x000000000d2372ca */ /* 0x000fc400000e0000 */
[----:B------:R-:W-:-:S05]  /*33030*/  MOV R13, UR49 ;  /* 0x00000031000d7c02 */ /* 0x000fca0008000f00 */
[----:B------:R0:W-:Y:S04]  /*33040*/  STL [R1+0x1f68], R13 ;  /* 0x001f680d01007387 */ /* 0x0001e80000100800 */
[----:B------:R-:W2:Y:S04]  /*33050*/  LDL R46, [R1+0x1330] ;  /* 0x00133000012e7983 */ /* 0x000ea80000100800 */
[----:B------:R-:W2:Y:S01]  /*33060*/  LDL R42, [R1+0x1328] ;  /* 0x00132800012a7983 */ /* 0x000ea20000100800 */
[----:B0-----:R-:W-:-:S05]  /*33070*/  MOV R13, UR48 ;  /* 0x00000030000d7c02 */ /* 0x001fca0008000f00 */
[----:B------:R0:W-:Y:S01]  /*33080*/  STL [R1+0x1f64], R13 ;  /* 0x001f640d01007387 */ /* 0x0001e20000100800 */
[----:B---3--:R-:W-:Y:S02]  /*33090*/  R2UR UR32, R22 ;  /* 0x00000000162072ca */ /* 0x008fe400000e0000 */
[----:B------:R-:W-:Y:S01]  /*330a0*/  R2UR UR33, R23 ;  /* 0x00000000172172ca */ /* 0x000fe200000e0000 */
[----:B------:R-:W3:Y:S01]  /*330b0*/  LDL R41, [R1+0x132c] ;  /* 0x00132c0001297983 */ /* 0x000ee20000100800 */
[----:B------:R-:W-:Y:S02]  /*330c0*/  PRMT R69, RZ, 0x7610, R69 ;  /* 0x00007610ff457816 */ /* 0x000fe40000000045 */
[----:B------:R-:W-:Y:S01]  /*330d0*/  PRMT R81, RZ, 0x7610, R81 ;  /* 0x00007610ff517816 */ /* 0x000fe20000000051 */
[----:B------:R-:W3:Y:S01]  /*330e0*/  LDL R38, [R1+0x1320] ;  /* 0x0013200001267983 */ /* 0x000ee20000100800 */
[----:B0-----:R-:W4:Y:S02]  /*330f0*/  LDC R13, c[0x0][0x230] ;  /* 0x00008c00ff0d7b82 */ /* 0x001f240000000800 */
[----:B----4-:R-:W-:-:S05]  /*33100*/  IMAD R13, R151, -0x80, R13 ;  /* 0xffffff80970d7824 */ /* 0x010fca00078e020d */
[C---:B------:R-:W-:Y:S02]  /*33110*/  ISETP.GT.AND P0, PT, R13.reuse, RZ, PT ;  /* 0x000000ff0d00720c */ /* 0x040fe40003f04270 */
[C---:B------:R-:W-:Y:S02]  /*33120*/  ISETP.GT.AND P1, PT, R13.reuse, 0x1, PT ;  /* 0x000000010d00780c */ /* 0x040fe40003f24270 */
[----:B------:R-:W-:Y:S01]  /*33130*/  ISETP.GT.AND P2, PT, R13, 0x2, PT ;  /* 0x000000020d00780c */ /* 0x000fe20003f44270 */
[----:B------:R-:W-:Y:S08]  /*33140*/  STL [R1+0x2250], R154 ;  /* 0x0022509a01007387 */ /* 0x000ff00000100800 */
[----:B------:R-:W-:-:S02]  /*33150*/  @P0 IMAD.MOV.U32 R22, RZ, RZ, R154 ;  /* 0x000000ffff160224 */ /* 0x000fc400078e009a */
[----:B------:R-:W-:Y:S01]  /*33160*/  @P0 IMAD.MOV.U32 R23, RZ, RZ, R153 ;  /* 0x000000ffff170224 */ /* 0x000fe200078e0099 */
[----:B------:R0:W-:Y:S04]  /*33170*/  STL [R1+0x2044], R153 ;  /* 0x0020449901007387 */ /* 0x0001e80000100800 */
[----:B------:R2:W4:Y:S04]  /*33180*/  @P0 LDG.E.U16 R69, desc[UR4][R22.64] ;  /* 0x0000000416450981 */ /* 0x000528000c1e1500 */
[----:B0-----:R-:W4:Y:S01]  /*33190*/  LDL.LU R153, [R1+0x1324] ;  /* 0x0013240001997983 */ /* 0x001f220000300800 */
[----:B--2---:R-:W-:-:S02]  /*331a0*/  @P1 IMAD.MOV.U32 R22, RZ, RZ, R40 ;  /* 0x000000ffff161224 */ /* 0x004fc400078e0028 */
[----:B------:R-:W-:Y:S02]  /*331b0*/  @P1 IMAD.MOV.U32 R23, RZ, RZ, R2 ;  /* 0x000000ffff171224 */ /* 0x000fe400078e0002 */
[----:B------:R-:W2:Y:S04]  /*331c0*/  LDL.LU R2, [R1+0x131c] ;  /* 0x00131c0001027983 */ /* 0x000ea80000300800 */
[----:B------:R0:W2:Y:S01]  /*331d0*/  @P1 LDG.E.U16 R81, desc[UR4][R22.64] ;  /* 0x0000000416511981 */ /* 0x0000a2000c1e1500 */
[----:B------:R-:W-:Y:S02]  /*331e0*/  ISETP.GT.AND P3, PT, R13, 0x3, PT ;  /* 0x000000030d00780c */ /* 0x000fe40003f64270 */
[----:B------:R-:W-:Y:S01]  /*331f0*/  PRMT R93, RZ, 0x7610, R93 ;  /* 0x00007610ff5d7816 */ /* 0x000fe2000000005d */
[----:B------:R-:W2:Y:S01]  /*33200*/  LDL R48, [R1+0x1310] ;  /* 0x0013100001307983 */ /* 0x000ea20000100800 */
[----:B0-----:R-:W-:-:S03]  /*33210*/  @P2 IMAD.MOV.U32 R22, RZ, RZ, R0 ;  /* 0x000000ffff162224 */ /* 0x001fc600078e0000 */
[----:B------:R-:W2:Y:S01]  /*33220*/  LDL R0, [R1+0x1318] ;  /* 0x0013180001007983 */ /* 0x000ea20000100800 */
[C---:B------:R-:W-:Y:S01]  /*33230*/  ISETP.GT.AND P0, PT, R13.reuse, 0x4, PT ;  /* 0x000000040d00780c */ /* 0x040fe20003f04270 */
[----:B------:R-:W-:Y:S01]  /*33240*/  @P2 IMAD.MOV.U32 R23, RZ, RZ, R46 ;  /* 0x000000ffff172224 */ /* 0x000fe200078e002e */
[----:B------:R-:W-:Y:S01]  /*33250*/  PRMT R105, RZ, 0x7610, R105 ;  /* 0x00007610ff697816 */ /* 0x000fe20000000069 */
[----:B------:R-:W2:Y:S01]  /*33260*/  LDL R46, [R1+0x1314] ;  /* 0x00131400012e7983 */ /* 0x000ea20000100800 */
[----:B------:R-:W-:-:S03]  /*33270*/  ISETP.GT.AND P1, PT, R13, 0x5, PT ;  /* 0x000000050d00780c */ /* 0x000fc60003f24270 */
[----:B------:R3:W2:Y:S01]  /*33280*/  @P2 LDG.E.U16 R93, desc[UR4][R22.64] ;  /* 0x00000004165d2981 */ /* 0x0006a2000c1e1500 */
[----:B------:R-:W-:Y:S01]  /*33290*/  PRMT R117, RZ, 0x7610, R117 ;  /* 0x00007610ff757816 */ /* 0x000fe20000000075 */
[----:B---3--:R-:W-:Y:S02]  /*332a0*/  @P3 IMAD.MOV.U32 R22, RZ, RZ, R41 ;  /* 0x000000ffff163224 */ /* 0x008fe400078e0029 */
[----:B------:R-:W-:Y:S01]  /*332b0*/  @P3 IMAD.MOV.U32 R23, RZ, RZ, R42 ;  /* 0x000000ffff173224 */ /* 0x000fe200078e002a */
[----:B------:R-:W3:Y:S04]  /*332c0*/  LDL R41, [R1+0x130c] ;  /* 0x00130c0001297983 */ /* 0x000ee80000100800 */
[----:B------:R0:W3:Y:S04]  /*332d0*/  @P3 LDG.E.U16 R105, desc[UR4][R22.64] ;  /* 0x0000000416693981 */ /* 0x0000e8000c1e1500 */
[----:B------:R-:W3:Y:S01]  /*332e0*/  LDL R42, [R1+0x1308] ;  /* 0x00130800012a7983 */ /* 0x000ee20000100800 */
[----:B0-----:R-:W-:-:S02]  /*332f0*/  @P0 IMAD.MOV.U32 R23, RZ, RZ, R38 ;  /* 0x000000ffff170224 */ /* 0x001fc400078e0026 */
[----:B----4-:R-:W-:Y:S01]  /*33300*/  @P0 IMAD.MOV.U32 R22, RZ, RZ, R153 ;  /* 0x000000ffff160224 */ /* 0x010fe200078e0099 */
[----:B------:R-:W-:Y:S04]  /*33310*/  STL [R1+0x2048], R153 ;  /* 0x0020489901007387 */ /* 0x000fe80000100800 */
[----:B------:R2:W4:Y:S04]  /*33320*/  @P0 LDG.E.U16 R117, desc[UR4][R22.64] ;  /* 0x0000000416750981 */ /* 0x000528000c1e1500 */
[----:B------:R-:W4:Y:S01]  /*33330*/  LDL R38, [R1+0x1300] ;  /* 0x0013000001267983 */ /* 0x000f220000100800 */
[----:B--2---:R-:W-:-:S03]  /*33340*/  @P1 IMAD.MOV.U32 R23, RZ, RZ, R0 ;  /* 0x000000ffff171224 */ /* 0x004fc600078e0000 */
[----:B------:R-:W2:Y:S01]  /*33350*/  LDL R0, [R1+0x1304] ;  /* 0x0013040001007983 */ /* 0x000ea20000100800 */
[C---:B------:R-:W-:Y:S01]  /*33360*/  ISETP.GT.AND P2, PT, R13.reuse, 0x6, PT ;  /* 0x000000060d00780c */ /* 0x040fe20003f44270 */
[----:B------:R-:W-:Y:S01]  /*33370*/  @P1 IMAD.MOV.U32 R22, RZ, RZ, R2 ;  /* 0x000000ffff161224 */ /* 0x000fe200078e0002 */
[----:B------:R-:W-:Y:S02]  /*33380*/  PRMT R128, RZ, 0x7610, R128 ;  /* 0x00007610ff807816 */ /* 0x000fe40000000080 */
[C---:B------:R-:W-:Y:S02]  /*33390*/  ISETP.GT.AND P3, PT, R13.reuse, 0x7, PT ;  /* 0x000000070d00780c */ /* 0x040fe40003f64270 */
[----:B------:R-:W-:Y:S02]  /*333a0*/  PRMT R139, RZ, 0x7610, R139 ;  /* 0x00007610ff8b7816 */ /* 0x000fe4000000008b */
[----:B------:R-:W-:Y:S01]  /*333b0*/  ISETP.GT.AND P0, PT, R13, 0x8, PT ;  /* 0x000000080d00780c */ /* 0x000fe20003f04270 */
[----:B------:R0:W2:Y:S01]  /*333c0*/  @P1 LDG.E.U16 R128, desc[UR4][R22.64] ;  /* 0x0000000416801981 */ /* 0x0000a2000c1e1500 */
[----:B------:R-:W-:-:S03]  /*333d0*/  PRMT R150, RZ, 0x7610, R150 ;  /* 0x00007610ff967816 */ /* 0x000fc60000000096 */
[----:B0-----:R-:W-:Y:S02]  /*333e0*/  @P2 IMAD.MOV.U32 R22, RZ, RZ, R46 ;  /* 0x000000ffff162224 */ /* 0x001fe400078e002e */
[----:B------:R-:W-:-:S05]  /*333f0*/  @P2 IMAD.MOV.U32 R23, RZ, RZ, R48 ;  /* 0x000000ffff172224 */ /* 0x000fca00078e0030 */
[----:B------:R3:W2:Y:S01]  /*33400*/  @P2 LDG.E.U16 R139, desc[UR4][R22.64] ;  /* 0x00000004168b2981 */ /* 0x0006a2000c1e1500 */
[----:B------:R-:W-:Y:S01]  /*33410*/  PRMT R70, RZ, 0x7610, R70 ;  /* 0x00007610ff467816 */ /* 0x000fe20000000046 */
[----:B---3--:R-:W-:Y:S02]  /*33420*/  @P3 IMAD.MOV.U32 R22, RZ, RZ, R41 ;  /* 0x000000ffff163224 */ /* 0x008fe400078e0029 */
[----:B------:R-:W-:-:S05]  /*33430*/  @P3 IMAD.MOV.U32 R23, RZ, RZ, R42 ;  /* 0x000000ffff173224 */ /* 0x000fca00078e002a */
[----:B------:R4:W3:Y:S04]  /*33440*/  @P3 LDG.E.U16 R150, desc[UR4][R22.64] ;  /* 0x0000000416963981 */ /* 0x0008e8000c1e1500 */
[----:B------:R-:W-:Y:S04]  /*33450*/  STL [R1+0x24b0], R2 ;  /* 0x0024b00201007387 */ /* 0x000fe80000100800 */
[----:B------:R-:W3:Y:S04]  /*33460*/  LDL R48, [R1+0x12f0] ;  /* 0x0012f00001307983 */ /* 0x000ee80000100800 */
[----:B------:R-:W3:Y:S04]  /*33470*/  LDL R46, [R1+0x12f4] ;  /* 0x0012f400012e7983 */ /* 0x000ee80000100800 */
[----:B------:R-:W3:Y:S04]  /*33480*/  LDL R42, [R1+0x12e8] ;  /* 0x0012e800012a7983 */ /* 0x000ee80000100800 */
[----:B------:R-:W3:Y:S01]  /*33490*/  LDL R41, [R1+0x12ec] ;  /* 0x0012ec0001297983 */ /* 0x000ee20000100800 */
[----:B----4-:R-:W-:-:S03]  /*334a0*/  @P0 IMAD.MOV.U32 R23, RZ, RZ, R38 ;  /* 0x000000ffff170224 */ /* 0x010fc600078e0026 */
[----:B------:R-:W4:Y:S01]  /*334b0*/  LDL R38, [R1+0x12e0] ;  /* 0x0012e00001267983 */ /* 0x000f220000100800 */
[----:B--2---:R-:W-:-:S03]  /*334c0*/  @P0 IMAD.MOV.U32 R22, RZ, RZ, R0 ;  /* 0x000000ffff160224 */ /* 0x004fc600078e0000 */
[----:B------:R-:W2:Y:S04]  /*334d0*/  LDL R0, [R1+0x12e4] ;  /* 0x0012e40001007983 */ /* 0x000ea80000100800 */
[----:B------:R0:W4:Y:S04]  /*334e0*/  @P0 LDG.E.U16 R70, desc[UR4][R22.64] ;  /* 0x0000000416460981 */ /* 0x000128000c1e1500 */
[----:B------:R-:W0:Y:S04]  /*334f0*/  LDL R22, [R1+0x12f8] ;  /* 0x0012f80001167983 */ /* 0x000e280000100800 */
[----:B------:R-:W0:Y:S01]  /*33500*/  LDL R23, [R1+0x12fc] ;  /* 0x0012fc0001177983 */ /* 0x000e220000100800 */
[----:B------:R-:W-:-:S02]  /*33510*/  ISETP.GT.AND P1, PT, R13, 0x9, PT ;  /* 0x000000090d00780c */ /* 0x000fc40003f24270 */
[C---:B------:R-:W-:Y:S02]  /*33520*/  ISETP.GT.AND P2, PT, R13.reuse, 0xa, PT ;  /* 0x0000000a0d00780c */ /* 0x040fe40003f44270 */
[----:B------:R-:W-:Y:S02]  /*33530*/  PRMT R82, RZ, 0x7610, R82 ;  /* 0x00007610ff527816 */ /* 0x000fe40000000052 */
[C---:B------:R-:W-:Y:S02]  /*33540*/  ISETP.GT.AND P3, PT, R13.reuse, 0xb, PT ;  /* 0x0000000b0d00780c */ /* 0x040fe40003f64270 */
[----:B------:R-:W-:Y:S02]  /*33550*/  PRMT R94, RZ, 0x7610, R94 ;  /* 0x00007610ff5e7816 */ /* 0x000fe4000000005e */
[----:B------:R-:W-:Y:S02]  /*33560*/  ISETP.GT.AND P0, PT, R13, 0xc, PT ;  /* 0x0000000c0d00780c */ /* 0x000fe40003f04270 */
[----:B------:R-:W-:-:S02]  /*33570*/  PRMT R106, RZ, 0x7610, R106 ;  /* 0x00007610ff6a7816 */ /* 0x000fc4000000006a */
[----:B------:R-:W-:Y:S02]  /*33580*/  PRMT R118, RZ, 0x7610, R118 ;  /* 0x00007610ff767816 */ /* 0x000fe40000000076 */
[----:B0-----:R-:W-:-:S04]  /*33590*/  @P1 LOP3.LUT R23, R23, R22, RZ, 0x3c, !PT ;  /* 0x0000001617171212 */ /* 0x001fc800078e3cff */
[----:B------:R-:W-:-:S04]  /*335a0*/  @P1 LOP3.LUT R22, R23, R22, RZ, 0x3c, !PT ;  /* 0x0000001617161212 */ /* 0x000fc800078e3cff */
[----:B------:R-:W-:-:S05]  /*335b0*/  @P1 LOP3.LUT R23, R23, R22, RZ, 0x3c, !PT ;  /* 0x0000001617171212 */ /* 0x000fca00078e3cff */
[----:B------:R3:W4:Y:S02]  /*335c0*/  @P1 LDG.E.U16 R82, desc[UR4][R22.64] ;  /* 0x0000000416521981 */ /* 0x000724000c1e1500 */
[----:B---3--:R-:W-:Y:S02]  /*335d0*/  @P2 IMAD.MOV.U32 R22, RZ, RZ, R46 ;  /* 0x000000ffff162224 */ /* 0x008fe400078e002e */
[----:B------:R-:W-:Y:S01]  /*335e0*/  @P2 IMAD.MOV.U32 R23, RZ, RZ, R48 ;  /* 0x000000ffff172224 */ /* 0x000fe200078e0030 */
[----:B------:R-:W3:Y:S04]  /*335f0*/  LDL R46, [R1+0x12d4] ;  /* 0x0012d400012e7983 */ /* 0x000ee80000100800 */
[----:B------:R0:W3:Y:S04]  /*33600*/  @P2 LDG.E.U16 R94, desc[UR4][R22.64] ;  /* 0x00000004165e2981 */ /* 0x0000e8000c1e1500 */
[----:B------:R-:W3:Y:S01]  /*33610*/  LDL R48, [R1+0x12d0] ;  /* 0x0012d00001307983 */ /* 0x000ee20000100800 */
[----:B0-----:R-:W-:-:S02]  /*33620*/  @P3 IMAD.MOV.U32 R22, RZ, RZ, R41 ;  /* 0x000000ffff163224 */ /* 0x001fc400078e0029 */
[----:B------:R-:W-:Y:S01]  /*33630*/  @P3 IMAD.MOV.U32 R23, RZ, RZ, R42 ;  /* 0x000000ffff173224 */ /* 0x000fe200078e002a */
[----:B------:R-:W3:Y:S04]  /*33640*/  LDL R41, [R1+0x12cc] ;  /* 0x0012cc0001297983 */ /* 0x000ee80000100800 */
[----:B------:R2:W3:Y:S04]  /*33650*/  @P3 LDG.E.U16 R106, desc[UR4][R22.64] ;  /* 0x00000004166a3981 */ /* 0x0004e8000c1e1500 */
[----:B------:R-:W3:Y:S01]  /*33660*/  LDL R42, [R1+0x12c8] ;  /* 0x0012c800012a7983 */ /* 0x000ee20000100800 */
[----:B--2---:R-:W-:-:S02]  /*33670*/  @P0 IMAD.MOV.U32 R22, RZ, RZ, R0 ;  /* 0x000000ffff160224 */ /* 0x004fc400078e0000 */
[----:B----4-:R-:W-:Y:S01]  /*33680*/  @P0 IMAD.MOV.U32 R23, RZ, RZ, R38 ;  /* 0x000000ffff170224 */ /* 0x010fe200078e0026 */
[----:B------:R-:W2:Y:S04]  /*33690*/  LDL R0, [R1+0x12c4] ;  /* 0x0012c40001007983 */ /* 0x000ea80000100800 */
[----:B------:R0:W4:Y:S04]  /*336a0*/  @P0 LDG.E.U16 R118, desc[UR4][R22.64] ;  /* 0x0000000416760981 */ /* 0x000128000c1e1500 */
[----:B------:R-:W4:Y:S04]  /*336b0*/  LDL R38, [R1+0x12c0] ;  /* 0x0012c00001267983 */ /* 0x000f280000100800 */
        /* <DEDUP_REMOVED lines=731> */
[----:B------:R-:W-:Y:S02]  /*36470*/  ISETP.GT.AND P4, PT, R13, 0x74, PT ;  /* 0x000000740d00780c */ /* 0x000fe40003f84270 */
[----:B------:R-:W-:Y:S02]  /*36480*/  PRMT R238, RZ, 0x7610, R238 ;  /* 0x00007610ffee7816 */ /* 0x000fe400000000ee */
        /* <DEDUP_REMOVED lines=8> */
[----:B------:R-:W-:Y:S01]  /*36510*/  ISETP.GT.AND P0, PT, R13, 0x75, PT ;  /* 0x000000750d00780c */ /* 0x000fe20003f04270 */
[----:B------:R-:W3:Y:S04]  /*36520*/  LDL R48, [R1+0xf88] ;  /* 0x000f880001307983 */ /* 0x000ee80000100800 */
[----:B------:R0:W3:Y:S01]  /*36530*/  @P2 LDG.E.U16 R238, desc[UR4][R22.64] ;  /* 0x0000000416ee2981 */ /* 0x0000e2000c1e1500 */
[----:B------:R-:W-:-:S02]  /*36540*/  PRMT R235, RZ, 0x7610, R235 ;  /* 0x00007610ffeb7816 */ /* 0x000fc400000000eb */
[C---:B------:R-:W-:Y:S01]  /*36550*/  ISETP.GT.AND P1, PT, R13.reuse, 0x76, PT ;  /* 0x000000760d00780c */ /* 0x040fe20003f24270 */
[----:B------:R-:W3:Y:S01]  /*36560*/  LDL R46, [R1+0xf80] ;  /* 0x000f8000012e7983 */ /* 0x000ee20000100800 */
[----:B0-----:R-:W-:Y:S02]  /*36570*/  @P3 IMAD.MOV.U32 R22, RZ, RZ, R41 ;  /* 0x000000ffff163224 */ /* 0x001fe400078e0029 */
[----:B------:R-:W-:Y:S01]  /*36580*/  @P3 IMAD.MOV.U32 R23, RZ, RZ, R42 ;  /* 0x000000ffff173224 */ /* 0x000fe200078e002a */
[----:B------:R-:W3:Y:S04]  /*36590*/  LDL R41, [R1+0xf8c] ;  /* 0x000f8c0001297983 */ /* 0x000ee80000100800 */
[----:B------:R2:W3:Y:S01]  /*365a0*/  @P3 LDG.E.U16 R237, desc[UR4][R22.64] ;  /* 0x0000000416ed3981 */ /* 0x0004e2000c1e1500 */
[----:B------:R-:W-:-:S03]  /*365b0*/  ISETP.GT.AND P2, PT, R13, 0x77, PT ;  /* 0x000000770d00780c */ /* 0x000fc60003f44270 */
[----:B------:R-:W3:Y:S01]  /*365c0*/  LDL R42, [R1+0xf84] ;  /* 0x000f8400012a7983 */ /* 0x000ee20000100800 */
[----:B--2---:R-:W-:Y:S02]  /*365d0*/  @P4 IMAD.MOV.U32 R22, RZ, RZ, R0 ;  /* 0x000000ffff164224 */ /* 0x004fe400078e0000 */
[----:B----4-:R-:W-:Y:S01]  /*365e0*/  @P4 IMAD.MOV.U32 R23, RZ, RZ, R38 ;  /* 0x000000ffff174224 */ /* 0x010fe200078e0026 */
[----:B------:R-:W-:Y:S01]  /*365f0*/  PRMT R234, RZ, 0x7610, R234 ;  /* 0x00007610ffea7816 */ /* 0x000fe200000000ea */
[----:B------:R-:W2:Y:S04]  /*36600*/  LDL R38, [R1+0xf78] ;  /* 0x000f780001267983 */ /* 0x000ea80000100800 */
[----:B------:R0:W4:Y:S04]  /*36610*/  @P4 LDG.E.U16 R236, desc[UR4][R22.64] ;  /* 0x0000000416ec4981 */ /* 0x000128000c1e1500 */
[----:B------:R-:W2:Y:S04]  /*36620*/  LDL R0, [R1+0xf7c] ;  /* 0x000f7c0001007983 */ /* 0x000ea80000100800 */
[----:B------:R-:W0:Y:S04]  /*36630*/  LDL R22, [R1+0xf98] ;  /* 0x000f980001167983 */ /* 0x000e280000100800 */
[----:B------:R-:W0:Y:S02]  /*36640*/  LDL R23, [R1+0xf9c] ;  /* 0x000f9c0001177983 */ /* 0x000e240000100800 */
[----:B0-----:R-:W-:-:S04]  /*36650*/  @P0 LOP3.LUT R23, R23, R22, RZ, 0x3c, !PT ;  /* 0x0000001617170212 */ /* 0x001fc800078e3cff */
[----:B------:R-:W-:-:S04]  /*36660*/  @P0 LOP3.LUT R22, R23, R22, RZ, 0x3c, !PT ;  /* 0x0000001617160212 */ /* 0x000fc800078e3cff */
[----:B------:R-:W-:-:S05]  /*36670*/  @P0 LOP3.LUT R23, R23, R22, RZ, 0x3c, !PT ;  /* 0x0000001617170212 */ /* 0x000fca00078e3cff */
[----:B------:R0:W4:Y:S04]  /*36680*/  @P0 LDG.E.U16 R235, desc[UR4][R22.64] ;  /* 0x0000000416eb0981 */ /* 0x000128000c1e1500 */
[----:B------:R-:W0:Y:S04]  /*36690*/  LDL R22, [R1+0xf90] ;  /* 0x000f900001167983 */ /* 0x000e280000100800 */
[----:B------:R-:W0:Y:S01]  /*366a0*/  LDL R23, [R1+0xf94] ;  /* 0x000f940001177983 */ /* 0x000e220000100800 */
[C---:B------:R-:W-:Y:S02]  /*366b0*/  ISETP.GT.AND P3, PT, R13.reuse, 0x78, PT ;  /* 0x000000780d00780c */ /* 0x040fe40003f64270 */
[----:B------:R-:W-:-:S02]  /*366c0*/  ISETP.GT.AND P4, PT, R13, 0x79, PT ;  /* 0x000000790d00780c */ /* 0x000fc40003f84270 */
[----:B0-----:R-:W-:-:S04]  /*366d0*/  @P1 LOP3.LUT R23, R23, R22, RZ, 0x3c, !PT ;  /* 0x0000001617171212 */ /* 0x001fc800078e3cff */
[----:B------:R-:W-:-:S04]  /*366e0*/  @P1 LOP3.LUT R22, R23, R22, RZ, 0x3c, !PT ;  /* 0x0000001617161212 */ /* 0x000fc800078e3cff */
[----:B------:R-:W-:-:S05]  /*366f0*/  @P1 LOP3.LUT R23, R23, R22, RZ, 0x3c, !PT ;  /* 0x0000001617171212 */ /* 0x000fca00078e3cff */
[----:B------:R3:W4:Y:S02]  /*36700*/  @P1 LDG.E.U16 R234, desc[UR4][R22.64] ;  /* 0x0000000416ea1981 */ /* 0x000724000c1e1500 */
[----:B---3--:R-:W-:Y:S02]  /*36710*/  @P2 IMAD.MOV.U32 R22, RZ, RZ, R41 ;  /* 0x000000ffff162224 */ /* 0x008fe400078e0029 */
[----:B------:R-:W3:Y:S01]  /*36720*/  LDL.LU R41, [R1+0xf74] ;  /* 0x000f740001297983 */ /* 0x000ee20000300800 */
[----:B------:R-:W-:Y:S02]  /*36730*/  @P2 IMAD.MOV.U32 R23, RZ, RZ, R48 ;  /* 0x000000ffff172224 */ /* 0x000fe400078e0030 */
[----:B------:R-:W0:Y:S01]  /*36740*/  S2R R48, SR_TID.X ;  /* 0x0000000000307919 */ /* 0x000e220000002100 */
[----:B------:R-:W-:Y:S02]  /*36750*/  PRMT R233, RZ, 0x7610, R233 ;  /* 0x00007610ffe97816 */ /* 0x000fe400000000e9 */
[----:B------:R-:W-:-:S02]  /*36760*/  PRMT R232, RZ, 0x7610, R232 ;  /* 0x00007610ffe87816 */ /* 0x000fc400000000e8 */
[----:B------:R-:W-:Y:S02]  /*36770*/  ISETP.GT.AND P0, PT, R13, 0x7a, PT ;  /* 0x0000007a0d00780c */ /* 0x000fe40003f04270 */
[----:B------:R1:W4:Y:S01]  /*36780*/  @P2 LDG.E.U16 R233, desc[UR4][R22.64] ;  /* 0x0000000416e92981 */ /* 0x000322000c1e1500 */
[----:B------:R-:W-:Y:S01]  /*36790*/  PRMT R231, RZ, 0x7610, R231 ;  /* 0x00007610ffe77816 */ /* 0x000fe200000000e7 */
[----:B-1----:R-:W-:Y:S02]  /*367a0*/  @P3 IMAD.MOV.U32 R22, RZ, RZ, R42 ;  /* 0x000000ffff163224 */ /* 0x002fe400078e002a */
[----:B------:R-:W-:-:S05]  /*367b0*/  @P3 IMAD.MOV.U32 R23, RZ, RZ, R46 ;  /* 0x000000ffff173224 */ /* 0x000fca00078e002e */
[----:B------:R2:W4:Y:S01]  /*367c0*/  @P3 LDG.E.U16 R232, desc[UR4][R22.64] ;  /* 0x0000000416e83981 */ /* 0x000522000c1e1500 */
[----:B------:R-:W-:Y:S01]  /*367d0*/  PRMT R230, RZ, 0x7610, R230 ;  /* 0x00007610ffe67816 */ /* 0x000fe200000000e6 */
[----:B--2---:R-:W-:Y:S02]  /*367e0*/  @P4 IMAD.MOV.U32 R22, RZ, RZ, R0 ;  /* 0x000000ffff164224 */ /* 0x004fe400078e0000 */
[----:B------:R-:W-:Y:S01]  /*367f0*/  @P4 IMAD.MOV.U32 R23, RZ, RZ, R38 ;  /* 0x000000ffff174224 */ /* 0x000fe200078e0026 */
[----:B0-----:R-:W-:Y:S01]  /*36800*/  LOP3.LUT R0, R48, 0x7f, RZ, 0xc0, !PT ;  /* 0x0000007f30007812 */ /* 0x001fe200078ec0ff */
[----:B------:R-:W2:Y:S04]  /*36810*/  LDL R38, [R1+0xf60] ;  /* 0x000f600001267983 */ /* 0x000ea80000100800 */
[----:B------:R0:W4:Y:S01]  /*36820*/  @P4 LDG.E.U16 R231, desc[UR4][R22.64] ;  /* 0x0000000416e74981 */ /* 0x000122000c1e1500 */
[----:B------:R-:W-:-:S03]  /*36830*/  ISETP.GE.AND P2, PT, R0, R13, PT ;  /* 0x0000000d0000720c */ /* 0x000fc60003f46270 */
[----:B------:R-:W2:Y:S04]  /*36840*/  LDL.LU R42, [R1+0xf64] ;  /* 0x000f6400012a7983 */ /* 0x000ea80000300800 */
[----:B------:R-:W4:Y:S01]  /*36850*/  LDL R46, [R1+0xf5c] ;  /* 0x000f5c00012e7983 */ /* 0x000f220000100800 */
[----:B0-----:R-:W-:-:S03]  /*36860*/  @P0 IMAD.MOV.U32 R23, RZ, RZ, R12 ;  /* 0x000000ffff170224 */ /* 0x001fc600078e000c */
[----:B------:R-:W4:Y:S04]  /*36870*/  LDL R48, [R1+0xf4c] ;  /* 0x000f4c0001307983 */ /* 0x000f280000100800 */
[----:B------:R-:W4:Y:S04]  /*36880*/  LDL.LU R0, [R1+0xf48] ;  /* 0x000f480001007983 */ /* 0x000f280000300800 */
[----:B------:R0:W-:Y:S04]  /*36890*/  STL [R1+0x2034], R12 ;  /* 0x0020340c01007387 */ /* 0x0001e80000100800 */
[----:B0-----:R-:W4:Y:S01]  /*368a0*/  LDL.LU R12, [R1+0xf54] ;  /* 0x000f5400010c7983 */ /* 0x001f220000300800 */
[----:B---3--:R-:W-:-:S05]  /*368b0*/  @P0 IMAD.MOV.U32 R22, RZ, RZ, R41 ;  /* 0x000000ffff160224 */ /* 0x008fca00078e0029 */
[----:B------:R0:W3:Y:S04]  /*368c0*/  @P0 LDG.E.U16 R230, desc[UR4][R22.64] ;  /* 0x0000000416e60981 */ /* 0x0000e8000c1e1500 */
[----:B------:R-:W0:Y:S04]  /*368d0*/  LDL R22, [R1+0xf68] ;  /* 0x000f680001167983 */ /* 0x000e280000100800 */
[----:B------:R-:W0:Y:S01]  /*368e0*/  LDL R23, [R1+0xf6c] ;  /* 0x000f6c0001177983 */ /* 0x000e220000100800 */
[C---:B------:R-:W-:Y:S02]  /*368f0*/  ISETP.GT.AND P1, PT, R13.reuse, 0x7b, PT ;  /* 0x0000007b0d00780c */ /* 0x040fe40003f24270 */
[----:B------:R-:W-:-:S02]  /*36900*/  ISETP.GT.AND P3, PT, R13, 0x7c, PT ;  /* 0x0000007c0d00780c */ /* 0x000fc40003f64270 */
[----:B------:R-:W-:Y:S02]  /*36910*/  PRMT R229, RZ, 0x7610, R229 ;  /* 0x00007610ffe57816 */ /* 0x000fe400000000e5 */
[----:B------:R-:W-:-:S07]  /*36920*/  PRMT R228, RZ, 0x7610, R228 ;  /* 0x00007610ffe47816 */ /* 0x000fce00000000e4 */
[----:B0-----:R-:W-:-:S04]  /*36930*/  @P1 LOP3.LUT R23, R23, R22, RZ, 0x3c, !PT ;  /* 0x0000001617171212 */ /* 0x001fc800078e3cff */
[----:B------:R-:W-:-:S04]  /*36940*/  @P1 LOP3.LUT R22, R23, R22, RZ, 0x3c, !PT ;  /* 0x0000001617161212 */ /* 0x000fc800078e3cff */
[----:B------:R-:W-:-:S05]  /*36950*/  @P1 LOP3.LUT R23, R23, R22, RZ, 0x3c, !PT ;  /* 0x0000001617171212 */ /* 0x000fca00078e3cff */
[----:B------:R2:W3:Y:S02]  /*36960*/  @P1 LDG.E.U16 R229, desc[UR4][R22.64] ;  /* 0x0000000416e51981 */ /* 0x0004e4000c1e1500 */
[----:B--2---:R-:W-:Y:S02]  /*36970*/  @P3 IMAD.MOV.U32 R22, RZ, RZ, R42 ;  /* 0x000000ffff163224 */ /* 0x004fe400078e002a */
[----:B------:R-:W-:Y:S01]  /*36980*/  @P3 IMAD.MOV.U32 R23, RZ, RZ, R38 ;  /* 0x000000ffff173224 */ /* 0x000fe200078e0026 */
[----:B------:R-:W-:Y:S01]  /*36990*/  ISETP.GT.AND P4, PT, R13, 0x7d, PT ;  /* 0x0000007d0d00780c */ /* 0x000fe20003f84270 */
[----:B------:R-:W2:Y:S04]  /*369a0*/  LDL R38, [R1+0x1f58] ;  /* 0x001f580001267983 */ /* 0x000ea80000100800 */
[----:B------:R4:W3:Y:S04]  /*369b0*/  @P3 LDG.E.U16 R228, desc[UR4][R22.64] ;  /* 0x0000000416e43981 */ /* 0x0008e8000c1e1500 */
[----:B------:R-:W2:Y:S01]  /*369c0*/  LDL R23, [R1+0xf58] ;  /* 0x000f580001177983 */ /* 0x000ea20000100800 */
[----:B------:R-:W-:-:S03]  /*369d0*/  PRMT R227, RZ, 0x7610, R227 ;  /* 0x00007610ffe37816 */ /* 0x000fc600000000e3 */
[----:B----4-:R-:W-:Y:S01]  /*369e0*/  @P4 IMAD.MOV.U32 R22, RZ, RZ, R46 ;  /* 0x000000ffff164224 */ /* 0x010fe200078e002e */
[C---:B------:R-:W-:Y:S01]  /*369f0*/  ISETP.GT.AND P5, PT, R13.reuse, 0x7e, PT ;  /* 0x0000007e0d00780c */ /* 0x040fe20003fa4270 */
[----:B------:R-:W4:Y:S01]  /*36a00*/  LDL R46, [R1+0x1f38] ;  /* 0x001f3800012e7983 */ /* 0x000f220000100800 */
[----:B------:R-:W-:-:S03]  /*36a10*/  ISETP.GT.AND P6, PT, R13, 0x7f, PT ;  /* 0x0000007f0d00780c */ /* 0x000fc60003fc4270 */
[----:B--2---:R0:W2:Y:S04]  /*36a20*/  @P4 LDG.E.U16 R227, desc[UR4][R22.64] ;  /* 0x0000000416e34981 */ /* 0x0040a8000c1e1500 */
[----:B------:R-:W3:Y:S01]  /*36a30*/  LDL R23, [R1+0xf50] ;  /* 0x000f500001177983 */ /* 0x000ee20000100800 */
[----:B------:R-:W-:-:S03]  /*36a40*/  PRMT R226, RZ, 0x7610, R226 ;  /* 0x00007610ffe27816 */ /* 0x000fc600000000e2 */
[----:B0-----:R-:W-:Y:S01]  /*36a50*/  @P5 IMAD.MOV.U32 R22, RZ, RZ, R12 ;  /* 0x000000ffff165224 */ /* 0x001fe200078e000c */
[----:B------:R-:W-:Y:S01]  /*36a60*/  PRMT R225, RZ, 0x7610, R225 ;  /* 0x00007610ffe17816 */ /* 0x000fe200000000e1 */
[----:B------:R-:W-:Y:S04]  /*36a70*/  STL [R1+0x2038], R12 ;  /* 0x0020380c01007387 */ /* 0x000fe80000100800 */
[----:B---3--:R0:W3:Y:S02]  /*36a80*/  @P5 LDG.E.U16 R226, desc[UR4][R22.64] ;  /* 0x0000000416e25981 */ /* 0x0080e4000c1e1500 */
[----:B0-----:R-:W-:Y:S02]  /*36a90*/  @P6 IMAD.MOV.U32 R22, RZ, RZ, R48 ;  /* 0x000000ffff166224 */ /* 0x001fe400078e0030 */
[----:B------:R-:W-:Y:S01]  /*36aa0*/  @P6 IMAD.MOV.U32 R23, RZ, RZ, R0 ;  /* 0x000000ffff176224 */ /* 0x000fe200078e0000 */
[----:B------:R-:W2:Y:S04]  /*36ab0*/  LDL R48, [R1+0x1e78] ;  /* 0x001e780001307983 */ /* 0x000ea80000100800 */
[----:B------:R0:W-:Y:S04]  /*36ac0*/  STL [R1+0x202c], R0 ;  /* 0x00202c0001007387 */ /* 0x0001e80000100800 */
[----:B------:R1:W3:Y:S01]  /*36ad0*/  @P6 LDG.E.U16 R225, desc[UR4][R22.64] ;  /* 0x0000000416e16981 */ /* 0x0002e2000c1e1500 */
[----:B------:R-:W-:Y:S06]  /*36ae0*/  BAR.SYNC.DEFER_BLOCKING 0x0 ;  /* 0x0000000000007b1d */ /* 0x000fec0000010000 */
[----:B------:R-:W4:Y:S01]  /*36af0*/  LDL R23, [R1+0x1354] ;  /* 0x0013540001177983 */ /* 0x000f220000100800 */
[----:B------:R-:W-:Y:S01]  /*36b00*/  PRMT R224, RZ, 0x7610, R224 ;  /* 0x00007610ffe07816 */ /* 0x000fe200000000e0 */
[----:B-1----:R-:W-:Y:S01]  /*36b10*/  @!P2 IMAD.MOV.U32 R22, RZ, RZ, R38 ;  /* 0x000000ffff16a224 */ /* 0x002fe200078e0026 */
[----:B------:R-:W-:Y:S01]  /*36b20*/  PRMT R223, RZ, 0x7610, R223 ;  /* 0x00007610ffdf7816 */ /* 0x000fe200000000df */
[----:B0-----:R-:W3:Y:S01]  /*36b30*/  LDL R0, [R1+0x1e74] ;  /* 0x001e740001007983 */ /* 0x001ee20000100800 */
[----:B------:R-:W-:-:S02]  /*36b40*/  PRMT R222, RZ, 0x7610, R222 ;  /* 0x00007610ffde7816 */ /* 0x000fc400000000de */
[----:B------:R-:W-:Y:S01]  /*36b50*/  PRMT R221, RZ, 0x7610, R221 ;  /* 0x00007610ffdd7816 */ /* 0x000fe200000000dd */
[----:B------:R-:W3:Y:S04]  /*36b60*/  LDL R38, [R1+0x1e38] ;  /* 0x001e380001267983 */ /* 0x000ee80000100800 */
[----:B----4-:R0:W4:Y:S04]  /*36b70*/  @!P2 LDG.E.U16 R224, desc[UR4][R22.64] ;  /* 0x0000000416e0a981 */ /* 0x010128000c1e1500 */
[----:B------:R-:W2:Y:S01]  /*36b80*/  LDL R23, [R1+0x1f34] ;  /* 0x001f340001177983 */ /* 0x000ea20000100800 */
[----:B0-----:R-:W-:Y:S01]  /*36b90*/  @!P2 IMAD.MOV.U32 R22, RZ, RZ, R46 ;  /* 0x000000ffff16a224 */ /* 0x001fe200078e002e */
[----:B------:R-:W-:-:S02]  /*36ba0*/  PRMT R220, RZ, 0x7610, R220 ;  /* 0x00007610ffdc7816 */ /* 0x000fc400000000dc */
[----:B------:R-:W-:Y:S01]  /*36bb0*/  PRMT R219, RZ, 0x7610, R219 ;  /* 0x00007610ffdb7816 */ /* 0x000fe200000000db */
[----:B------:R-:W4:Y:S04]  /*36bc0*/  LDL R46, [R1+0x1df8] ;  /* 0x001df800012e7983 */ /* 0x000f280000100800 */
[----:B--2---:R0:W2:Y:S04]  /*36bd0*/  @!P2 LDG.E.U16 R223, desc[UR4][R22.64] ;  /* 0x0000000416dfa981 */ /* 0x0040a8000c1e1500 */
[----:B------:R-:W0:Y:S04]  /*36be0*/  LDL R22, [R1+0x1ef4] ;  /* 0x001ef40001167983 */ /* 0x000e280000100800 */
[----:B------:R-:W0:Y:S02]  /*36bf0*/  LDL R23, [R1+0x1ef8] ;  /* 0x001ef80001177983 */ /* 0x000e240000100800 */
[----:B0-----:R-:W-:-:S04]  /*36c00*/  @!P2 LOP3.LUT R23, R23, R22, RZ, 0x3c, !PT ;  /* 0x000000161717a212 */ /* 0x001fc800078e3cff */
[----:B------:R-:W-:-:S04]  /*36c10*/  @!P2 LOP3.LUT R22, R23, R22, RZ, 0x3c, !PT ;  /* 0x000000161716a212 */ /* 0x000fc800078e3cff */
[----:B------:R-:W-:-:S05]  /*36c20*/  @!P2 LOP3.LUT R23, R23, R22, RZ, 0x3c, !PT ;  /* 0x000000161717a212 */ /* 0x000fca00078e3cff */
[----:B------:R0:W2:Y:S04]  /*36c30*/  @!P2 LDG.E.U16 R222, desc[UR4][R22.64] ;  /* 0x0000000416dea981 */ /* 0x0000a8000c1e1500 */
[----:B------:R-:W0:Y:S04]  /*36c40*/  LDL R22, [R1+0x1eb4] ;  /* 0x001eb40001167983 */ /* 0x000e280000100800 */
[----:B------:R-:W0:Y:S02]  /*36c50*/  LDL R23, [R1+0x1eb8] ;  /* 0x001eb80001177983 */ /* 0x000e240000100800 */
[----:B0-----:R-:W-:-:S04]  /*36c60*/  @!P2 LOP3.LUT R23, R23, R22, RZ, 0x3c, !PT ;  /* 0x000000161717a212 */ /* 0x001fc800078e3cff */
[----:B------:R-:W-:-:S04]  /*36c70*/  @!P2 LOP3.LUT R22, R23, R22, RZ, 0x3c, !PT ;  /* 0x000000161716a212 */ /* 0x000fc800078e3cff */
[----:B------:R-:W-:-:S05]  /*36c80*/  @!P2 LOP3.LUT R23, R23, R22, RZ, 0x3c, !PT ;  /* 0x000000161717a212 */ /* 0x000fca00078e3cff */
[----:B------:R0:W2:Y:S02]  /*36c90*/  @!P2 LDG.E.U16 R221, desc[UR4][R22.64] ;  /* 0x0000000416dda981 */ /* 0x0000a4000c1e1500 */
[----:B0-----:R-:W-:Y:S02]  /*36ca0*/  @!P2 IMAD.MOV.U32 R22, RZ, RZ, R48 ;  /* 0x000000ffff16a224 */ /* 0x001fe400078e0030 */
[----:B---3--:R-:W-:Y:S01]  /*36cb0*/  @!P2 IMAD.MOV.U32 R23, RZ, RZ, R0 ;  /* 0x000000ffff17a224 */ /* 0x008fe200078e0000 */
[----:B------:R-:W-:Y:S01]  /*36cc0*/  PRMT R218, RZ, 0x7610, R218 ;  /* 0x00007610ffda7816 */ /* 0x000fe200000000da */
[----:B------:R-:W3:Y:S04]  /*36cd0*/  LDL R48, [R1+0x1d34] ;  /* 0x001d340001307983 */ /* 0x000ee80000100800 */
[----:B------:R0:W2:Y:S01]  /*36ce0*/  @!P2 LDG.E.U16 R220, desc[UR4][R22.64] ;  /* 0x0000000416dca981 */ /* 0x0000a2000c1e1500 */
[----:B------:R-:W-:-:S03]  /*36cf0*/  PRMT R217, RZ, 0x7610, R217 ;  /* 0x00007610ffd97816 */ /* 0x000fc600000000d9 */
[----:B------:R-:W3:Y:S04]  /*36d00*/  LDL R0, [R1+0x1d38] ;  /* 0x001d380001007983 */ /* 0x000ee80000100800 */
[----:B------:R-:W4:Y:S01]  /*36d10*/  LDL R23, [R1+0x1e34] ;  /* 0x001e340001177983 */ /* 0x000f220000100800 */
[----:B0-----:R-:W-:Y:S01]  /*36d20*/  @!P2 IMAD.MOV.U32 R22, RZ, RZ, R38 ;  /* 0x000000ffff16a224 */ /* 0x001fe200078e0026 */
[----:B------:R-:W-:Y:S02]  /*36d30*/  PRMT R216, RZ, 0x7610, R216 ;  /* 0x00007610ffd87816 */ /* 0x000fe400000000d8 */
[----:B------:R-:W-:Y:S01]  /*36d40*/  PRMT R215, RZ, 0x7610, R215 ;  /* 0x00007610ffd77816 */ /* 0x000fe200000000d7 */
[----:B------:R-:W2:Y:S04]  /*36d50*/  LDL R38, [R1+0x1cf8] ;  /* 0x001cf80001267983 */ /* 0x000ea80000100800 */
[----:B----4-:R0:W4:Y:S04]  /*36d60*/  @!P2 LDG.E.U16 R219, desc[UR4][R22.64] ;  /* 0x0000000416dba981 */ /* 0x010128000c1e1500 */
[----:B------:R-:W3:Y:S01]  /*36d70*/  LDL R23, [R1+0x1df4] ;  /* 0x001df40001177983 */ /* 0x000ee20000100800 */
[----:B0-----:R-:W-:Y:S01]  /*36d80*/  @!P2 IMAD.MOV.U32 R22, RZ, RZ, R46 ;  /* 0x000000ffff16a224 */ /* 0x001fe200078e002e */
[----:B------:R-:W-:-:S02]  /*36d90*/  PRMT R214, RZ, 0x7610, R214 ;  /* 0x00007610ffd67816 */ /* 0x000fc400000000d6 */
[----:B------:R-:W4:Y:S04]  /*36da0*/  LDL R46, [R1+0x1cb8] ;  /* 0x001cb800012e7983 */ /* 0x000f280000100800 */
[----:B---3--:R0:W3:Y:S04]  /*36db0*/  @!P2 LDG.E.U16 R218, desc[UR4][R22.64] ;  /* 0x0000000416daa981 */ /* 0x0080e8000c1e1500 */
[----:B------:R-:W0:Y:S04]  /*36dc0*/  LDL R22, [R1+0x1db4] ;  /* 0x001db40001167983 */ /* 0x000e280000100800 */
[----:B------:R-:W0:Y:S02]  /*36dd0*/  LDL R23, [R1+0x1db8] ;  /* 0x001db80001177983 */ /* 0x000e240000100800 */
[----:B0-----:R-:W-:-:S04]  /*36de0*/  @!P2 LOP3.LUT R23, R23, R22, RZ, 0x3c, !PT ;  /* 0x000000161717a212 */ /* 0x001fc800078e3cff */
[----:B------:R-:W-:-:S04]  /*36df0*/  @!P2 LOP3.LUT R22, R23, R22, RZ, 0x3c, !PT ;  /* 0x000000161716a212 */ /* 0x000fc800078e3cff */
[----:B------:R-:W-:-:S05]  /*36e00*/  @!P2 LOP3.LUT R23, R23, R22, RZ, 0x3c, !PT ;  /* 0x000000161717a212 */ /* 0x000fca00078e3cff */
[----:B------:R0:W3:Y:S04]  /*36e10*/  @!P2 LDG.E.U16 R217, desc[UR4][R22.64] ;  /* 0x0000000416d9a981 */ /* 0x0000e8000c1e1500 */
[----:B------:R-:W0:Y:S04]  /*36e20*/  LDL R22, [R1+0x1d74] ;  /* 0x001d740001167983 */ /* 0x000e280000100800 */
[----:B------:R-:W0:Y:S02]  /*36e30*/  LDL R23, [R1+0x1d78] ;  /* 0x001d780001177983 */ /* 0x000e240000100800 */
[----:B0-----:R-:W-:-:S04]  /*36e40*/  @!P2 LOP3.LUT R23, R23, R22, RZ, 0x3c, !PT ;  /* 0x000000161717a212 */ /* 0x001fc800078e3cff */
[----:B------:R-:W-:-:S04]  /*36e50*/  @!P2 LOP3.LUT R22, R23, R22, RZ, 0x3c, !PT ;  /* 0x000000161716a212 */ /* 0x000fc800078e3cff */
[----:B------:R-:W-:-:S05]  /*36e60*/  @!P2 LOP3.LUT R23, R23, R22, RZ, 0x3c, !PT ;  /* 0x000000161717a212 */ /* 0x000fca00078e3cff */
[----:B------:R0:W3:Y:S02]  /*36e70*/  @!P2 LDG.E.U16 R216, desc[UR4][R22.64] ;  /* 0x0000000416d8a981 */ /* 0x0000e4000c1e1500 */
[----:B0-----:R-:W-:Y:S02]  /*36e80*/  @!P2 IMAD.MOV.U32 R22, RZ, RZ, R0 ;  /* 0x000000ffff16a224 */ /* 0x001fe400078e0000 */
[----:B------:R-:W-:Y:S01]  /*36e90*/  @!P2 IMAD.MOV.U32 R23, RZ, RZ, R48 ;  /* 0x000000ffff17a224 */ /* 0x000fe200078e0030 */
[----:B------:R-:W-:Y:S01]  /*36ea0*/  PRMT R213, RZ, 0x7610, R213 ;  /* 0x00007610ffd57816 */ /* 0x000fe200000000d5 */
[----:B------:R-:W3:Y:S04]  /*36eb0*/  LDL R48, [R1+0x1bf4] ;  /* 0x001bf40001307983 */ /* 0x000ee80000100800 */
[----:B------:R2:W3:Y:S01]  /*36ec0*/  @!P2 LDG.E.U16 R215, desc[UR4][R22.64] ;  /* 0x0000000416d7a981 */ /* 0x0004e2000c1e1500 */
[----:B------:R-:W-:-:S03]  /*36ed0*/  PRMT R212, RZ, 0x7610, R212 ;  /* 0x00007610ffd47816 */ /* 0x000fc600000000d4 */
[----:B------:R-:W3:Y:S04]  /*36ee0*/  LDL R0, [R1+0x1bf8] ;  /* 0x001bf80001007983 */ /* 0x000ee80000100800 */
[----:B------:R-:W4:Y:S01]  /*36ef0*/  LDL R23, [R1+0x1cf4] ;  /* 0x001cf40001177983 */ /* 0x000f220000100800 */
[----:B--2---:R-:W-:Y:S01]  /*36f00*/  @!P2 IMAD.MOV.U32 R22, RZ, RZ, R38 ;  /* 0x000000ffff16a224 */ /* 0x004fe200078e0026 */
        /* <DEDUP_REMOVED lines=263> */
[----:B------:R-:W3:Y:S04]  /*37f80*/  LDL R0, [R1+0xca0] ;  /* 0x000ca00001007983 */ /* 0x000ee80000100800 */
[----:B------:R2:W3:Y:S04]  /*37f90*/  @!P2 LDG.E.U16 R170, desc[UR4][R22.64] ;  /* 0x0000000416aaa981 */ /* 0x0004e8000c1e1500 */
[----:B------:R-:W3:Y:S04]  /*37fa0*/  LDL R48, [R1+0xc9c] ;  /* 0x000c9c0001307983 */ /* 0x000ee80000100800 */
[----:B------:R-:W4:Y:S01]  /*37fb0*/  LDL R23, [R1+0xd9c] ;  /* 0x000d9c0001177983 */ /* 0x000f220000100800 */
[----:B--2---:R-:W-:-:S03]  /*37fc0*/  @!P2 IMAD.MOV.U32 R22, RZ, RZ, R38 ;  /* 0x000000ffff16a224 */ /* 0x004fc600078e0026 */
[----:B------:R-:W2:Y:S01]  /*37fd0*/  LDL.LU R38, [R1+0xc20] ;  /* 0x000c200001267983 */ /* 0x000ea20000300800 */
[----:B------:R-:W-:-:S03]  /*37fe0*/  PRMT R168, RZ, 0x7610, R168 ;  /* 0x00007610ffa87816 */ /* 0x000fc600000000a8 */
[----:B----4-:R0:W4:Y:S04]  /*37ff0*/  @!P2 LDG.E.U16 R169, desc[UR4][R22.64] ;  /* 0x0000000416a9a981 */ /* 0x010128000c1e1500 */
[----:B------:R-:W3:Y:S01]  /*38000*/  LDL R23, [R1+0xd5c] ;  /* 0x000d5c0001177983 */ /* 0x000ee20000100800 */
[----:B0-----:R-:W-:-:S03]  /*38010*/  @!P2 IMAD.MOV.U32 R22, RZ, RZ, R46 ;  /* 0x000000ffff16a224 */ /* 0x001fc600078e002e */
[----:B------:R-:W4:Y:S04]  /*38020*/  LDL.LU R46, [R1+0xbe0] ;  /* 0x000be000012e7983 */ /* 0x000f280000300800 */
[----:B---3--:R0:W3:Y:S04]  /*38030*/  @!P2 LDG.E.U16 R168, desc[UR4][R22.64] ;  /* 0x0000000416a8a981 */ /* 0x0080e8000c1e1500 */
[----:B------:R-:W0:Y:S04]  /*38040*/  LDL R22, [R1+0xd1c] ;  /* 0x000d1c0001167983 */ /* 0x000e280000100800 */
[----:B------:R-:W0:Y:S01]  /*38050*/  LDL R23, [R1+0xd20] ;  /* 0x000d200001177983 */ /* 0x000e220000100800 */
[----:B------:R-:W-:-:S02]  /*38060*/  PRMT R167, RZ, 0x7610, R167 ;  /* 0x00007610ffa77816 */ /* 0x000fc400000000a7 */
[----:B0-----:R-:W-:-:S04]  /*38070*/  @!P2 LOP3.LUT R23, R23, R22, RZ, 0x3c, !PT ;  /* 0x000000161717a212 */ /* 0x001fc800078e3cff */
[----:B------:R-:W-:-:S04]  /*38080*/  @!P2 LOP3.LUT R22, R23, R22, RZ, 0x3c, !PT ;  /* 0x000000161716a212 */ /* 0x000fc800078e3cff */
[----:B------:R-:W-:-:S05]  /*38090*/  @!P2 LOP3.LUT R23, R23, R22, RZ, 0x3c, !PT ;  /* 0x000000161717a212 */ /* 0x000fca00078e3cff */
[----:B------:R0:W3:Y:S04]  /*380a0*/  @!P2 LDG.E.U16 R167, desc[UR4][R22.64] ;  /* 0x0000000416a7a981 */ /* 0x0000e8000c1e1500 */
[----:B------:R-:W0:Y:S04]  /*380b0*/  LDL R22, [R1+0xcdc] ;  /* 0x000cdc0001167983 */ /* 0x000e280000100800 */
[----:B------:R-:W0:Y:S01]  /*380c0*/  LDL R23, [R1+0xce0] ;  /* 0x000ce00001177983 */ /* 0x000e220000100800 */
[----:B------:R-:W-:Y:S02]  /*380d0*/  PRMT R166, RZ, 0x7610, R166 ;  /* 0x00007610ffa67816 */ /* 0x000fe400000000a6 */
[----:B------:R-:W-:-:S02]  /*380e0*/  PRMT R165, RZ, 0x7610, R165 ;  /* 0x00007610ffa57816 */ /* 0x000fc400000000a5 */
        /* <DEDUP_REMOVED lines=9> */
[----:B------:R-:W-:-:S02]  /*38180*/  PRMT R163, RZ, 0x7610, R163 ;  /* 0x00007610ffa37816 */ /* 0x000fc400000000a3 */
[----:B------:R-:W-:Y:S01]  /*38190*/  PRMT R162, RZ, 0x7610, R162 ;  /* 0x00007610ffa27816 */ /* 0x000fe200000000a2 */
[----:B------:R-:W3:Y:S04]  /*381a0*/  LDL R0, [R1+0x1f30] ;  /* 0x001f300001007983 */ /* 0x000ee80000100800 */
[----:B------:R-:W0:Y:S04]  /*381b0*/  LDL R22, [R1+0xc5c] ;  /* 0x000c5c0001167983 */ /* 0x000e280000100800 */
[----:B------:R-:W0:Y:S02]  /*381c0*/  LDL R23, [R1+0xc60] ;  /* 0x000c600001177983 */ /* 0x000e240000100800 */
[----:B0-----:R-:W-:-:S04]  /*381d0*/  @!P2 LOP3.LUT R23, R23, R22, RZ, 0x3c, !PT ;  /* 0x000000161717a212 */ /* 0x001fc800078e3cff */
[----:B------:R-:W-:-:S04]  /*381e0*/  @!P2 LOP3.LUT R22, R23, R22, RZ, 0x3c, !PT ;  /* 0x000000161716a212 */ /* 0x000fc800078e3cff */
[----:B------:R-:W-:-:S05]  /*381f0*/  @!P2 LOP3.LUT R23, R23, R22, RZ, 0x3c, !PT ;  /* 0x000000161717a212 */ /* 0x000fca00078e3cff */
[----:B------:R2:W3:Y:S04]  /*38200*/  @!P2 LDG.E.U16 R164, desc[UR4][R22.64] ;  /* 0x0000000416a4a981 */ /* 0x0004e8000c1e1500 */
[----:B------:R-:W4:Y:S01]  /*38210*/  LDL R23, [R1+0xc1c] ;  /* 0x000c1c0001177983 */ /* 0x000f220000100800 */
[----:B--2---:R-:W-:-:S05]  /*38220*/  @!P2 IMAD.MOV.U32 R22, RZ, RZ, R38 ;  /* 0x000000ffff16a224 */ /* 0x004fca00078e0026 */
[----:B----4-:R0:W2:Y:S04]  /*38230*/  @!P2 LDG.E.U16 R163, desc[UR4][R22.64] ;  /* 0x0000000416a3a981 */ /* 0x0100a8000c1e1500 */
[----:B------:R-:W4:Y:S01]  /*38240*/  LDL R23, [R1+0xbdc] ;  /* 0x000bdc0001177983 */ /* 0x000f220000100800 */
[----:B0-----:R-:W-:-:S05]  /*38250*/  @!P2 IMAD.MOV.U32 R22, RZ, RZ, R46 ;  /* 0x000000ffff16a224 */ /* 0x001fca00078e002e */
[----:B----4-:R0:W4:Y:S04]  /*38260*/  @!P2 LDG.E.U16 R162, desc[UR4][R22.64] ;  /* 0x0000000416a2a981 */ /* 0x010128000c1e1500 */
[----:B------:R-:W0:Y:S04]  /*38270*/  LDL R22, [R1+0xb9c] ;  /* 0x000b9c0001167983 */ /* 0x000e280000100800 */
[----:B------:R-:W0:Y:S01]  /*38280*/  LDL R23, [R1+0xba0] ;  /* 0x000ba00001177983 */ /* 0x000e220000100800 */
[----:B------:R-:W-:Y:S02]  /*38290*/  PRMT R161, RZ, 0x7610, R161 ;  /* 0x00007610ffa17816 */ /* 0x000fe400000000a1 */
[----:B0-----:R-:W-:-:S04]  /*382a0*/  @!P2 LOP3.LUT R23, R23, R22, RZ, 0x3c, !PT ;  /* 0x000000161717a212 */ /* 0x001fc800078e3cff */
[----:B------:R-:W-:-:S04]  /*382b0*/  @!P2 LOP3.LUT R22, R23, R22, RZ, 0x3c, !PT ;  /* 0x000000161716a212 */ /* 0x000fc800078e3cff */
[----:B------:R-:W-:-:S05]  /*382c0*/  @!P2 LOP3.LUT R23, R23, R22, RZ, 0x3c, !PT ;  /* 0x000000161717a212 */ /* 0x000fca00078e3cff */
[----:B------:R0:W4:Y:S04]  /*382d0*/  @!P2 LDG.E.U16 R161, desc[UR4][R22.64] ;  /* 0x0000000416a1a981 */ /* 0x000128000c1e1500 */
[----:B------:R-:W0:Y:S04]  /*382e0*/  LDL R22, [R1+0xf44] ;  /* 0x000f440001167983 */ /* 0x000e280000100800 */
[----:B------:R-:W0:Y:S01]  /*382f0*/  LDL R23, [R1+0x1350] ;  /* 0x0013500001177983 */ /* 0x000e220000100800 */
[----:B------:R-:W-:Y:S02]  /*38300*/  PRMT R160, RZ, 0x7610, R160 ;  /* 0x00007610ffa07816 */ /* 0x000fe400000000a0 */
[----:B------:R-:W-:-:S02]  /*38310*/  PRMT R159, RZ, 0x7610, R159 ;  /* 0x00007610ff9f7816 */ /* 0x000fc4000000009f */
[----:B0-----:R-:W-:-:S04]  /*38320*/  @!P2 LOP3.LUT R23, R23, R22, RZ, 0x3c, !PT ;  /* 0x000000161717a212 */ /* 0x001fc800078e3cff */
[----:B------:R-:W-:-:S04]  /*38330*/  @!P2 LOP3.LUT R22, R23, R22, RZ, 0x3c, !PT ;  /* 0x000000161716a212 */ /* 0x000fc800078e3cff */
[----:B------:R-:W-:-:S05]  /*38340*/  @!P2 LOP3.LUT R23, R23, R22, RZ, 0x3c, !PT ;  /* 0x000000161717a212 */ /* 0x000fca00078e3cff */
[----:B------:R3:W4:Y:S02]  /*38350*/  @!P2 LDG.E.U16 R160, desc[UR4][R22.64] ;  /* 0x0000000416a0a981 */ /* 0x000724000c1e1500 */
[----:B---3--:R-:W-:Y:S02]  /*38360*/  @!P2 IMAD.MOV.U32 R22, RZ, RZ, R0 ;  /* 0x000000ffff16a224 */ /* 0x008fe400078e0000 */
[----:B------:R-:W-:Y:S01]  /*38370*/  @!P2 IMAD.MOV.U32 R23, RZ, RZ, R48 ;  /* 0x000000ffff17a224 */ /* 0x000fe200078e0030 */
[----:B------:R-:W3:Y:S04]  /*38380*/  LDL R0, [R1+0xb68] ;  /* 0x000b680001007983 */ /* 0x000ee80000100800 */
[----:B------:R-:W2:Y:S04]  /*38390*/  LDL.LU R48, [R1+0xb64] ;  /* 0x000b640001307983 */ /* 0x000ea80000300800 */
[----:B------:R0:W4:Y:S04]  /*383a0*/  @!P2 LDG.E.U16 R159, desc[UR4][R22.64] ;  /* 0x00000004169fa981 */ /* 0x000128000c1e1500 */
[----:B------:R-:W0:Y:S04]  /*383b0*/  LDL R22, [R1+0x1eec] ;  /* 0x001eec0001167983 */ /* 0x000e280000100800 */
[----:B------:R-:W0:Y:S01]  /*383c0*/  LDL R23, [R1+0x1ef0] ;  /* 0x001ef00001177983 */ /* 0x000e220000100800 */
[----:B------:R-:W-:-:S02]  /*383d0*/  PRMT R158, RZ, 0x7610, R158 ;  /* 0x00007610ff9e7816 */ /* 0x000fc4000000009e */
[----:B0-----:R-:W-:-:S04]  /*383e0*/  @!P2 LOP3.LUT R23, R23, R22, RZ, 0x3c, !PT ;  /* 0x000000161717a212 */ /* 0x001fc800078e3cff */
[----:B------:R-:W-:-:S04]  /*383f0*/  @!P2 LOP3.LUT R22, R23, R22, RZ, 0x3c, !PT ;  /* 0x000000161716a212 */ /* 0x000fc800078e3cff */
[----:B------:R-:W-:-:S05]  /*38400*/  @!P2 LOP3.LUT R23, R23, R22, RZ, 0x3c, !PT ;  /* 0x000000161717a212 */ /* 0x000fca00078e3cff */
[----:B------:R0:W4:Y:S04]  /*38410*/  @!P2 LDG.E.U16 R158, desc[UR4][R22.64] ;  /* 0x00000004169ea981 */ /* 0x000128000c1e1500 */
        /* <DEDUP_REMOVED lines=30> */
[----:B--2---:R-:W-:-:S05]  /*38600*/  @!P2 IMAD.MOV.U32 R23, RZ, RZ, R48 ;  /* 0x000000ffff17a224 */ /* 0x004fca00078e0030 */
[----:B------:R-:W2:Y:S04]  /*38610*/  @!P2 LDG.E.U16 R153, desc[UR4][R22.64] ;  /* 0x000000041699a981 */ /* 0x000ea8000c1e1500 */
[----:B------:R0:W-:Y:S04]  /*38620*/  STS.U16 [R21+0x20000], R69 ;  /* 0x0200004515007388 */ /* 0x0001e80000000400 */
        /* <DEDUP_REMOVED lines=9> */
[----:B--2---:R-:W-:Y:S04]  /*386c0*/  STL [R1+0x24b4], R153 ;  /* 0x0024b49901007387 */ /* 0x004fe80000100800 */
[----:B0-----:R-:W2:Y:S04]  /*386d0*/  LDL.LU R69, [R1+0x2998] ;  /* 0x0029980001457983 */ /* 0x001ea80000300800 */
[----:B-1----:R-:W2:Y:S04]  /*386e0*/  LDL.LU R70, [R1+0x2994] ;  /* 0x0029940001467983 */ /* 0x002ea80000300800 */
[----:B---3--:R-:W3:Y:S04]  /*386f0*/  LDL.LU R71, [R1+0x2990] ;  /* 0x0029900001477983 */ /* 0x008ee80000300800 */
[----:B------:R-:W2:Y:S04]  /*38700*/  LDL.LU R72, [R1+0x298c] ;  /* 0x00298c0001487983 */ /* 0x000ea80000300800 */
[----:B------:R-:W3:Y:S04]  /*38710*/  LDL.LU R73, [R1+0x2988] ;  /* 0x0029880001497983 */ /* 0x000ee80000300800 */
[----:B------:R-:W2:Y:S04]  /*38720*/  LDL.LU R74, [R1+0x2984] ;  /* 0x00298400014a7983 */ /* 0x000ea80000300800 */
[----:B------:R-:W3:Y:S04]  /*38730*/  LDL.LU R75, [R1+0x2980] ;  /* 0x00298000014b7983 */ /* 0x000ee80000300800 */
[----:B------:R-:W2:Y:S04]  /*38740*/  LDL.LU R76, [R1+0x297c] ;  /* 0x00297c00014c7983 */ /* 0x000ea80000300800 */
[----:B------:R-:W3:Y:S04]  /*38750*/  LDL.LU R77, [R1+0x2978] ;  /* 0x00297800014d7983 */ /* 0x000ee80000300800 */
[----:B------:R-:W4:Y:S04]  /*38760*/  LDL.LU R20, [R1+0x2974] ;  /* 0x0029740001147983 */ /* 0x000f280000300800 */
[----:B------:R0:W-:Y:S04]  /*38770*/  STS.U16 [R21+0x22800], R78 ;  /* 0x0228004e15007388 */ /* 0x0001e80000000400 */
[----:B------:R1:W-:Y:S04]  /*38780*/  STS.U16 [R21+0x22c00], R79 ;  /* 0x022c004f15007388 */ /* 0x0003e80000000400 */
[----:B------:R1:W-:Y:S04]  /*38790*/  STS.U16 [R21+0x23000], R80 ;  /* 0x0230005015007388 */ /* 0x0003e80000000400 */
[----:B0-----:R-:W2:Y:S04]  /*387a0*/  LDL.LU R78, [R1+0x2970] ;  /* 0x00297000014e7983 */ /* 0x001ea80000300800 */
[----:B-1----:R-:W3:Y:S04]  /*387b0*/  LDL.LU R79, [R1+0x296c] ;  /* 0x00296c00014f7983 */ /* 0x002ee80000300800 */
[----:B------:R-:W2:Y:S04]  /*387c0*/  LDL.LU R80, [R1+0x2968] ;  /* 0x0029680001507983 */ /* 0x000ea80000300800 */
[----:B------:R-:W-:Y:S04]  /*387d0*/  STS.U16 [R21+0x23400], R248 ;  /* 0x023400f815007388 */ /* 0x000fe80000000400 */
[----:B------:R-:W-:Y:S04]  /*387e0*/  STS.U16 [R21+0x23800], R240 ;  /* 0x023800f015007388 */ /* 0x000fe80000000400 */
[----:B------:R-:W-:Y:S04]  /*387f0*/  STS.U16 [R21+0x23c00], R232 ;  /* 0x023c00e815007388 */ /* 0x000fe80000000400 */
[----:B------:R-:W-:Y:S04]  /*38800*/  STL [R1+0x1f90], R21 ;  /* 0x001f901501007387 */ /* 0x000fe80000100800 */
[----:B----4-:R0:W-:Y:S04]  /*38810*/  STS.U16 [R20+0x20080], R81 ;  /* 0x0200805114007388 */ /* 0x0101e80000000400 */
[----:B------:R1:W-:Y:S04]  /*38820*/  STS.U16 [R20+0x20480], R82 ;  /* 0x0204805214007388 */ /* 0x0003e80000000400 */
[----:B------:R4:W-:Y:S04]  /*38830*/  STS.U16 [R20+0x20880], R83 ;  /* 0x0208805314007388 */ /* 0x0009e80000000400 */
[----:B0-----:R-:W3:Y:S04]  /*38840*/  LDL.LU R81, [R1+0x2964] ;  /* 0x0029640001517983 */ /* 0x001ee80000300800 */
[----:B-1----:R-:W2:Y:S04]  /*38850*/  LDL.LU R82, [R1+0x2960] ;  /* 0x0029600001527983 */ /* 0x002ea80000300800 */
[----:B----4-:R-:W4:Y:S04]  /*38860*/  LDL.LU R83, [R1+0x295c] ;  /* 0x00295c0001537983 */ /* 0x010f280000300800 */
[----:B------:R0:W-:Y:S04]  /*38870*/  STS.U16 [R20+0x20c80], R84 ;  /* 0x020c805414007388 */ /* 0x0001e80000000400 */
[----:B------:R1:W-:Y:S04]  /*38880*/  STS.U16 [R20+0x21080], R85 ;  /* 0x0210805514007388 */ /* 0x0003e80000000400 */
[----:B------:R1:W-:Y:S04]  /*38890*/  STS.U16 [R20+0x21480], R86 ;  /* 0x0214805614007388 */ /* 0x0003e80000000400 */
[----:B0-----:R-:W3:Y:S04]  /*388a0*/  LDL.LU R84, [R1+0x2958] ;  /* 0x0029580001547983 */ /* 0x001ee80000300800 */
[----:B-1----:R-:W2:Y:S04]  /*388b0*/  LDL.LU R85, [R1+0x2954] ;  /* 0x0029540001557983 */ /* 0x002ea80000300800 */
[----:B------:R-:W4:Y:S04]  /*388c0*/  LDL.LU R86, [R1+0x2950] ;  /* 0x0029500001567983 */ /* 0x000f280000300800 */
[----:B------:R0:W-:Y:S04]  /*388d0*/  STS.U16 [R20+0x21880], R87 ;  /* 0x0218805714007388 */ /* 0x0001e80000000400 */
[----:B------:R1:W-:Y:S04]  /*388e0*/  STS.U16 [R20+0x21c80], R88 ;  /* 0x021c805814007388 */ /* 0x0003e80000000400 */
[----:B------:R1:W-:Y:S04]  /*388f0*/  STS.U16 [R20+0x22080], R89 ;  /* 0x0220805914007388 */ /* 0x0003e80000000400 */
[----:B0-----:R-:W3:Y:S04]  /*38900*/  LDL.LU R87, [R1+0x294c] ;  /* 0x00294c0001577983 */ /* 0x001ee80000300800 */
[----:B-1----:R-:W3:Y:S04]  /*38910*/  LDL.LU R88, [R1+0x2948] ;  /* 0x0029480001587983 */ /* 0x002ee80000300800 */
[----:B------:R-:W3:Y:S04]  /*38920*/  LDL.LU R89, [R1+0x2944] ;  /* 0x0029440001597983 */ /* 0x000ee80000300800 */
[----:B------:R0:W-:Y:S04]  /*38930*/  STS.U16 [R20+0x22480], R19 ;  /* 0x0224801314007388 */ /* 0x0001e80000000400 */
[----:B0-----:R-:W2:Y:S04]  /*38940*/  LDL.LU R19, [R1+0x2940] ;  /* 0x0029400001137983 */ /* 0x001ea80000300800 */
[----:B------:R0:W-:Y:S04]  /*38950*/  STS.U16 [R20+0x22880], R90 ;  /* 0x0228805a14007388 */ /* 0x0001e80000000400 */
[----:B------:R1:W-:Y:S04]  /*38960*/  STS.U16 [R20+0x22c80], R91 ;  /* 0x022c805b14007388 */ /* 0x0003e80000000400 */
[----:B------:R1:W-:Y:S04]  /*38970*/  STS.U16 [R20+0x23080], R92 ;  /* 0x0230805c14007388 */ /* 0x0003e80000000400 */
[----:B0-----:R-:W3:Y:S04]  /*38980*/  LDL.LU R90, [R1+0x293c] ;  /* 0x00293c00015a7983 */ /* 0x001ee80000300800 */
[----:B-1----:R-:W3:Y:S04]  /*38990*/  LDL.LU R91, [R1+0x2938] ;  /* 0x00293800015b7983 */ /* 0x002ee80000300800 */
[----:B------:R-:W3:Y:S04]  /*389a0*/  LDL.LU R92, [R1+0x2934] ;  /* 0x00293400015c7983 */ /* 0x000ee80000300800 */
[----:B------:R-:W-:Y:S04]  /*389b0*/  STS.U16 [R20+0x23480], R247 ;  /* 0x023480f714007388 */ /* 0x000fe80000000400 */
[----:B------:R-:W-:Y:S04]  /*389c0*/  STS.U16 [R20+0x23880], R239 ;  /* 0x023880ef14007388 */ /* 0x000fe80000000400 */
[----:B------:R-:W-:Y:S04]  /*389d0*/  STS.U16 [R20+0x23c80], R231 ;  /* 0x023c80e714007388 */ /* 0x000fe80000000400 */
[----:B------:R-:W-:Y:S04]  /*389e0*/  STL [R1+0x1f94], R20 ;  /* 0x001f941401007387 */ /* 0x000fe80000100800 */
[----:B--2---:R0:W-:Y:S04]  /*389f0*/  STS.U16 [R19+0x20100], R93 ;  /* 0x0201005d13007388 */ /* 0x0041e80000000400 */
[----:B------:R1:W-:Y:S04]  /*38a00*/  STS.U16 [R19+0x20500], R94 ;  /* 0x0205005e13007388 */ /* 0x0003e80000000400 */
[----:B------:R2:W-:Y:S04]  /*38a10*/  STS.U16 [R19+0x20900], R95 ;  /* 0x0209005f13007388 */ /* 0x0005e80000000400 */
[----:B0-----:R-:W3:Y:S04]  /*38a20*/  LDL.LU R93, [R1+0x2930] ;  /* 0x00293000015d7983 */ /* 0x001ee80000300800 */
[----:B-1----:R-:W3:Y:S04]  /*38a30*/  LDL.LU R94, [R1+0x292c] ;  /* 0x00292c00015e7983 */ /* 0x002ee80000300800 */
[----:B--2---:R-:W2:Y:S04]  /*38a40*/  LDL.LU R95, [R1+0x2928] ;  /* 0x00292800015f7983 */ /* 0x004ea80000300800 */
[----:B------:R0:W-:Y:S04]  /*38a50*/  STS.U16 [R19+0x20d00], R96 ;  /* 0x020d006013007388 */ /* 0x0001e80000000400 */
[----:B------:R1:W-:Y:S04]  /*38a60*/  STS.U16 [R19+0x21100], R97 ;  /* 0x0211006113007388 */ /* 0x0003e80000000400 */
[----:B------:R4:W-:Y:S04]  /*38a70*/  STS.U16 [R19+0x21500], R98 ;  /* 0x0215006213007388 */ /* 0x0009e80000000400 */
[----:B0-----:R-:W2:Y:S04]  /*38a80*/  LDL.LU R96, [R1+0x2924] ;  /* 0x0029240001607983 */ /* 0x001ea80000300800 */
[----:B-1----:R-:W2:Y:S04]  /*38a90*/  LDL.LU R97, [R1+0x2920] ;  /* 0x0029200001617983 */ /* 0x002ea80000300800 */
[----:B----4-:R-:W4:Y:S04]  /*38aa0*/  LDL.LU R98, [R1+0x291c] ;  /* 0x00291c0001627983 */ /* 0x010f280000300800 */
[----:B------:R0:W-:Y:S04]  /*38ab0*/  STS.U16 [R19+0x21900], R99 ;  /* 0x0219006313007388 */ /* 0x0001e80000000400 */
[----:B------:R1:W-:Y:S04]  /*38ac0*/  STS.U16 [R19+0x21d00], R100 ;  /* 0x021d006413007388 */ /* 0x0003e80000000400 */
[----:B------:R1:W-:Y:S04]  /*38ad0*/  STS.U16 [R19+0x22100], R101 ;  /* 0x0221006513007388 */ /* 0x0003e80000000400 */
[----:B0-----:R-:W2:Y:S04]  /*38ae0*/  LDL.LU R99, [R1+0x2918] ;  /* 0x0029180001637983 */ /* 0x001ea80000300800 */
[----:B-1----:R-:W4:Y:S04]  /*38af0*/  LDL.LU R100, [R1+0x2914] ;  /* 0x0029140001647983 */ /* 0x002f280000300800 */
[----:B------:R-:W2:Y:S04]  /*38b00*/  LDL.LU R101, [R1+0x2910] ;  /* 0x0029100001657983 */ /* 0x000ea80000300800 */
[----:B------:R0:W-:Y:S04]  /*38b10*/  STS.U16 [R19+0x22500], R18 ;  /* 0x0225001213007388 */ /* 0x0001e80000000400 */
[----:B0-----:R-:W3:Y:S04]  /*38b20*/  LDL.LU R18, [R1+0x290c] ;  /* 0x00290c0001127983 */ /* 0x001ee80000300800 */
[----:B------:R0:W-:Y:S04]  /*38b30*/  STS.U16 [R19+0x22900], R102 ;  /* 0x0229006613007388 */ /* 0x0001e80000000400 */
[----:B------:R1:W-:Y:S04]  /*38b40*/  STS.U16 [R19+0x22d00], R103 ;  /* 0x022d006713007388 */ /* 0x0003e80000000400 */
[----:B------:R1:W-:Y:S04]  /*38b50*/  STS.U16 [R19+0x23100], R104 ;  /* 0x0231006813007388 */ /* 0x0003e80000000400 */
[----:B0-----:R-:W4:Y:S04]  /*38b60*/  LDL.LU R102, [R1+0x2908] ;  /* 0x0029080001667983 */ /* 0x001f280000300800 */
[----:B-1----:R-:W2:Y:S04]  /*38b70*/  LDL.LU R103, [R1+0x2904] ;  /* 0x0029040001677983 */ /* 0x002ea80000300800 */
[----:B------:R-:W4:Y:S04]  /*38b80*/  LDL.LU R104, [R1+0x2900] ;  /* 0x0029000001687983 */ /* 0x000f280000300800 */
[----:B------:R-:W-:Y:S04]  /*38b90*/  STS.U16 [R19+0x23500], R246 ;  /* 0x023500f613007388 */ /* 0x000fe80000000400 */
[----:B------:R-:W-:Y:S04]  /*38ba0*/  STS.U16 [R19+0x23900], R238 ;  /* 0x023900ee13007388 */ /* 0x000fe80000000400 */
[----:B------:R-:W-:Y:S04]  /*38bb0*/  STS.U16 [R19+0x23d00], R230 ;  /* 0x023d00e613007388 */ /* 0x000fe80000000400 */
[----:B------:R-:W-:Y:S04]  /*38bc0*/  STL [R1+0x1f98], R19 ;  /* 0x001f981301007387 */ /* 0x000fe80000100800 */
[----:B---3--:R0:W-:Y:S04]  /*38bd0*/  STS.U16 [R18+0x20180], R105 ;  /* 0x0201806912007388 */ /* 0x0081e80000000400 */
[----:B------:R1:W-:Y:S04]  /*38be0*/  STS.U16 [R18+0x20580], R106 ;  /* 0x0205806a12007388 */ /* 0x0003e80000000400 */
[----:B------:R3:W-:Y:S04]  /*38bf0*/  STS.U16 [R18+0x20980], R107 ;  /* 0x0209806b12007388 */ /* 0x0007e80000000400 */
[----:B0-----:R-:W2:Y:S04]  /*38c00*/  LDL.LU R105, [R1+0x28fc] ;  /* 0x0028fc0001697983 */ /* 0x001ea80000300800 */
[----:B-1----:R-:W4:Y:S04]  /*38c10*/  LDL.LU R106, [R1+0x28f8] ;  /* 0x0028f800016a7983 */ /* 0x002f280000300800 */
[----:B---3--:R-:W3:Y:S04]  /*38c20*/  LDL.LU R107, [R1+0x28f4] ;  /* 0x0028f400016b7983 */ /* 0x008ee80000300800 */
[----:B------:R0:W-:Y:S04]  /*38c30*/  STS.U16 [R18+0x20d80], R108 ;  /* 0x020d806c12007388 */ /* 0x0001e80000000400 */
[----:B------:R1:W-:Y:S04]  /*38c40*/  STS.U16 [R18+0x21180], R109 ;  /* 0x0211806d12007388 */ /* 0x0003e80000000400 */
[----:B------:R1:W-:Y:S04]  /*38c50*/  STS.U16 [R18+0x21580], R110 ;  /* 0x0215806e12007388 */ /* 0x0003e80000000400 */
[----:B0-----:R-:W2:Y:S04]  /*38c60*/  LDL.LU R108, [R1+0x28f0] ;  /* 0x0028f000016c7983 */ /* 0x001ea80000300800 */
[----:B-1----:R-:W4:Y:S04]  /*38c70*/  LDL.LU R109, [R1+0x28ec] ;  /* 0x0028ec00016d7983 */ /* 0x002f280000300800 */
[----:B------:R-:W3:Y:S04]  /*38c80*/  LDL.LU R110, [R1+0x28e8] ;  /* 0x0028e800016e7983 */ /* 0x000ee80000300800 */
[----:B------:R0:W-:Y:S04]  /*38c90*/  STS.U16 [R18+0x21980], R111 ;  /* 0x0219806f12007388 */ /* 0x0001e80000000400 */
[----:B------:R1:W-:Y:S04]  /*38ca0*/  STS.U16 [R18+0x21d80], R112 ;  /* 0x021d807012007388 */ /* 0x0003e80000000400 */
[----:B------:R1:W-:Y:S04]  /*38cb0*/  STS.U16 [R18+0x22180], R113 ;  /* 0x0221807112007388 */ /* 0x0003e80000000400 */
[----:B0-----:R-:W2:Y:S04]  /*38cc0*/  LDL.LU R111, [R1+0x28e4] ;  /* 0x0028e400016f7983 */ /* 0x001ea80000300800 */
[----:B-1----:R-:W4:Y:S04]  /*38cd0*/  LDL.LU R112, [R1+0x28e0] ;  /* 0x0028e00001707983 */ /* 0x002f280000300800 */
[----:B------:R-:W3:Y:S04]  /*38ce0*/  LDL.LU R113, [R1+0x28dc] ;  /* 0x0028dc0001717983 */ /* 0x000ee80000300800 */
[----:B------:R0:W-:Y:S04]  /*38cf0*/  STS.U16 [R18+0x22580], R17 ;  /* 0x0225801112007388 */ /* 0x0001e80000000400 */
[----:B0-----:R-:W2:Y:S04]  /*38d00*/  LDL.LU R17, [R1+0x28d8] ;  /* 0x0028d80001117983 */ /* 0x001ea80000300800 */
[----:B------:R0:W-:Y:S04]  /*38d10*/  STS.U16 [R18+0x22980], R114 ;  /* 0x0229807212007388 */ /* 0x0001e80000000400 */
[----:B------:R1:W-:Y:S04]  /*38d20*/  STS.U16 [R18+0x22d80], R115 ;  /* 0x022d807312007388 */ /* 0x0003e80000000400 */
[----:B------:R1:W-:Y:S04]  /*38d30*/  STS.U16 [R18+0x23180], R116 ;  /* 0x0231807412007388 */ /* 0x0003e80000000400 */
[----:B0-----:R-:W4:Y:S04]  /*38d40*/  LDL.LU R114, [R1+0x28d4] ;  /* 0x0028d40001727983 */ /* 0x001f280000300800 */
[----:B-1----:R-:W3:Y:S04]  /*38d50*/  LDL.LU R115, [R1+0x28d0] ;  /* 0x0028d00001737983 */ /* 0x002ee80000300800 */
[----:B------:R-:W4:Y:S04]  /*38d60*/  LDL.LU R116, [R1+0x28cc] ;  /* 0x0028cc0001747983 */ /* 0x000f280000300800 */
        /* <DEDUP_REMOVED lines=8> */
[----:B-1----:R-:W4:Y:S04]  /*38df0*/  LDL.LU R118, [R1+0x28c4] ;  /* 0x0028c40001767983 */ /* 0x002f280000300800 */
[----:B--2---:R-:W2:Y:S04]  /*38e00*/  LDL.LU R119, [R1+0x28c0] ;  /* 0x0028c00001777983 */ /* 0x004ea80000300800 */
[----:B------:R0:W-:Y:S04]  /*38e10*/  STS.U16 [R17+0x20e00], R120 ;  /* 0x020e007811007388 */ /* 0x0001e80000000400 */
[----:B------:R1:W-:Y:S04]  /*38e20*/  STS.U16 [R17+0x21200], R121 ;  /* 0x0212007911007388 */ /* 0x0003e80000000400 */
[----:B------:R1:W-:Y:S04]  /*38e30*/  STS.U16 [R17+0x21600], R122 ;  /* 0x0216007a11007388 */ /* 0x0003e80000000400 */
[----:B0-----:R-:W3:Y:S04]  /*38e40*/  LDL.LU R120, [R1+0x28bc] ;  /* 0x0028bc0001787983 */ /* 0x001ee80000300800 */
[----:B-1----:R-:W4:Y:S04]  /*38e50*/  LDL.LU R121, [R1+0x28b8] ;  /* 0x0028b80001797983 */ /* 0x002f280000300800 */
[----:B------:R-:W2:Y:S04]  /*38e60*/  LDL.LU R122, [R1+0x28b4] ;  /* 0x0028b400017a7983 */ /* 0x000ea80000300800 */
        /* <DEDUP_REMOVED lines=11> */
[----:B------:R-:W3:Y:S04]  /*38f20*/  LDL.LU R127, [R1+0x289c] ;  /* 0x00289c00017f7983 */ /* 0x000ee80000300800 */
[----:B------:R-:W-:Y:S04]  /*38f30*/  STS.U16 [R17+0x23200], R252 ;  /* 0x023200fc11007388 */ /* 0x000fe80000000400 */
[----:B------:R-:W-:Y:S04]  /*38f40*/  STS.U16 [R17+0x23600], R244 ;  /* 0x023600f411007388 */ /* 0x000fe80000000400 */
[----:B------:R-:W-:Y:S04]  /*38f50*/  STS.U16 [R17+0x23a00], R236 ;  /* 0x023a00ec11007388 */ /* 0x000fe80000000400 */
[----:B------:R-:W-:Y:S04]  /*38f60*/  STS.U16 [R17+0x23e00], R228 ;  /* 0x023e00e411007388 */ /* 0x000fe80000000400 */
[----:B------:R-:W-:Y:S04]  /*38f70*/  STL [R1+0x1fa0], R17 ;  /* 0x001fa01101007387 */ /* 0x000fe80000100800 */
[----:B--2---:R0:W-:Y:S04]  /*38f80*/  STS.U16 [R16+0x20280], R128 ;  /* 0x0202808010007388 */ /* 0x0041e80000000400 */
[----:B------:R1:W-:Y:S04]  /*38f90*/  STS.U16 [R16+0x20680], R129 ;  /* 0x0206808110007388 */ /* 0x0003e80000000400 */
[----:B------:R2:W-:Y:S04]  /*38fa0*/  STS.U16 [R16+0x20a80], R130 ;  /* 0x020a808210007388 */ /* 0x0005e80000000400 */
[----:B0-----:R-:W4:Y:S04]  /*38fb0*/  LDL.LU R128, [R1+0x2898] ;  /* 0x0028980001807983 */ /* 0x001f280000300800 */
[----:B-1----:R-:W3:Y:S04]  /*38fc0*/  LDL.LU R129, [R1+0x2894] ;  /* 0x0028940001817983 */ /* 0x002ee80000300800 */
[----:B--2---:R-:W2:Y:S04]  /*38fd0*/  LDL.LU R130, [R1+0x2890] ;  /* 0x0028900001827983 */ /* 0x004ea80000300800 */
[----:B------:R0:W-:Y:S04]  /*38fe0*/  STS.U16 [R16+0x20e80], R131 ;  /* 0x020e808310007388 */ /* 0x0001e80000000400 */
[----:B------:R1:W-:Y:S04]  /*38ff0*/  STS.U16 [R16+0x21280], R132 ;  /* 0x0212808410007388 */ /* 0x0003e80000000400 */
[----:B------:R1:W-:Y:S04]  /*39000*/  STS.U16 [R16+0x21680], R133 ;  /* 0x0216808510007388 */ /* 0x0003e80000000400 */
[----:B0-----:R-:W4:Y:S04]  /*39010*/  LDL.LU R131, [R1+0x288c] ;  /* 0x00288c0001837983 */ /* 0x001f280000300800 */
[----:B-1----:R-:W3:Y:S04]  /*39020*/  LDL.LU R132, [R1+0x2888] ;  /* 0x0028880001847983 */ /* 0x002ee80000300800 */
[----:B------:R-:W2:Y:S04]  /*39030*/  LDL.LU R133, [R1+0x2884] ;  /* 0x0028840001857983 */ /* 0x000ea80000300800 */
        /* <DEDUP_REMOVED lines=10> */
[----:B-1----:R-:W4:Y:S04]  /*390e0*/  LDL.LU R137, [R1+0x2870] ;  /* 0x0028700001897983 */ /* 0x002f280000300800 */
[----:B------:R-:W4:Y:S04]  /*390f0*/  LDL.LU R138, [R1+0x286c] ;  /* 0x00286c00018a7983 */ /* 0x000f280000300800 */
        /* <DEDUP_REMOVED lines=9> */
[----:B-1----:R-:W4:Y:S04]  /*39190*/  LDL.LU R140, [R1+0x2864] ;  /* 0x00286400018c7983 */ /* 0x002f280000300800 */
[----:B--2---:R-:W2:Y:S04]  /*391a0*/  LDL.LU R141, [R1+0x2860] ;  /* 0x00286000018d7983 */ /* 0x004ea80000300800 */
[----:B------:R0:W-:Y:S04]  /*391b0*/  STS.U16 [R15+0x20f00], R142 ;  /* 0x020f008e0f007388 */ /* 0x0001e80000000400 */
[----:B------:R1:W-:Y:S04]  /*391c0*/  STS.U16 [R15+0x21300], R143 ;  /* 0x0213008f0f007388 */ /* 0x0003e80000000400 */
[----:B------:R3:W-:Y:S04]  /*391d0*/  STS.U16 [R15+0x21700], R144 ;  /* 0x021700900f007388 */ /* 0x0007e80000000400 */
[----:B0-----:R-:W2:Y:S04]  /*391e0*/  LDL.LU R142, [R1+0x285c] ;  /* 0x00285c00018e7983 */ /* 0x001ea80000300800 */
[----:B-1----:R-:W2:Y:S04]  /*391f0*/  LDL.LU R143, [R1+0x2858] ;  /* 0x00285800018f7983 */ /* 0x002ea80000300800 */
[----:B---3--:R-:W3:Y:S04]  /*39200*/  LDL.LU R144, [R1+0x2854] ;  /* 0x0028540001907983 */ /* 0x008ee80000300800 */
[----:B------:R0:W-:Y:S04]  /*39210*/  STS.U16 [R15+0x21b00], R145 ;  /* 0x021b00910f007388 */ /* 0x0001e80000000400 */
[----:B------:R1:W-:Y:S04]  /*39220*/  STS.U16 [R15+0x21f00], R146 ;  /* 0x021f00920f007388 */ /* 0x0003e80000000400 */
[----:B------:R1:W-:Y:S04]  /*39230*/  STS.U16 [R15+0x22300], R14 ;  /* 0x0223000e0f007388 */ /* 0x0003e80000000400 */
[----:B0-----:R-:W2:Y:S04]  /*39240*/  LDL.LU R145, [R1+0x2850] ;  /* 0x0028500001917983 */ /* 0x001ea80000300800 */
[----:B-1----:R-:W3:Y:S04]  /*39250*/  LDL.LU R146, [R1+0x284c] ;  /* 0x00284c0001927983 */ /* 0x002ee80000300800 */
        /* <DEDUP_REMOVED lines=32> */
[----:B0-----:R-:W3:Y:S04]  /*39460*/  LDL.LU R10, [R1+0x2814] ;  /* 0x00281400010a7983 */ /* 0x001ee80000300800 */
[----:B------:R-:W3:Y:S04]  /*39470*/  LDL R22, [R1+0x134c] ;  /* 0x00134c0001167983 */ /* 0x000ee80000100800 */
[----:B-1----:R-:W3:Y:S04]  /*39480*/  LDL.LU R24, [R1+0x1f54] ;  /* 0x001f540001187983 */ /* 0x002ee80000300800 */
[----:B------:R0:W-:Y:S04]  /*39490*/  STS.U16 [R14+0x22f80], R3 ;  /* 0x022f80030e007388 */ /* 0x0001e80000000400 */
[----:B------:R-:W-:Y:S04]  /*394a0*/  STS.U16 [R14+0x23380], R249 ;  /* 0x023380f90e007388 */ /* 0x000fe80000000400 */
[----:B------:R-:W-:Y:S04]  /*394b0*/  STS.U16 [R14+0x23780], R241 ;  /* 0x023780f10e007388 */ /* 0x000fe80000000400 */
[----:B------:R-:W-:Y:S04]  /*394c0*/  STS.U16 [R14+0x23b80], R233 ;  /* 0x023b80e90e007388 */ /* 0x000fe80000000400 */
[----:B------:R-:W-:Y:S04]  /*394d0*/  STS.U16 [R14+0x23f80], R225 ;  /* 0x023f80e10e007388 */ /* 0x000fe80000000400 */
        /* <DEDUP_REMOVED lines=8> */
[----:B0-----:R-:W3:Y:S01]  /*39560*/  LDL.LU R3, [R1+0xb6c] ;  /* 0x000b6c0001037983 */ /* 0x001ee20000300800 */
[----:B----4-:R-:W-:-:S03]  /*39570*/  PRMT R9, RZ, 0x7610, R9 ;  /* 0x00007610ff097816 */ /* 0x010fc60000000009 */
[----:B--2---:R-:W-:Y:S04]  /*39580*/  STS.U16 [R11], R224 ;  /* 0x000000e00b007388 */ /* 0x004fe80000000400 */
[----:B------:R-:W-:Y:S04]  /*39590*/  STS.U16 [R11+0x400], R223 ;  /* 0x000400df0b007388 */ /* 0x000fe80000000400 */
[----:B------:R-:W-:Y:S04]  /*395a0*/  STS.U16 [R11+0x800], R222 ;  /* 0x000800de0b007388 */ /* 0x000fe80000000400 */
[----:B------:R-:W-:Y:S01]  /*395b0*/  STS.U16 [R11+0xc00], R221 ;  /* 0x000c00dd0b007388 */ /* 0x000fe20000000400 */
[----:B---3--:R-:W-:-:S03]  /*395c0*/  @!P2 IMAD.MOV.U32 R23, RZ, RZ, R22 ;  /* 0x000000ffff17a224 */ /* 0x008fc600078e0016 */
[----:B------:R-:W-:Y:S01]  /*395d0*/  STS.U16 [R11+0x1000], R220 ;  /* 0x001000dc0b007388 */ /* 0x000fe20000000400 */
[----:B------:R-:W-:-:S03]  /*395e0*/  @!P2 IMAD.MOV.U32 R22, RZ, RZ, R24 ;  /* 0x000000ffff16a224 */ /* 0x000fc600078e0018 */
[----:B------:R-:W-:Y:S04]  /*395f0*/  STS.U16 [R11+0x1400], R219 ;  /* 0x001400db0b007388 */ /* 0x000fe80000000400 */
        /* <DEDUP_REMOVED lines=65> */
[----:B------:R-:W2:Y:S04]  /*39a10*/  @!P2 LDG.E.U16 R9, desc[UR4][R22.64] ;  /* 0x000000041609a981 */ /* 0x000ea8000c1e1500 */
[----:B------:R0:W-:Y:S04]  /*39a20*/  STL [R1+0x1fac], R14 ;  /* 0x001fac0e01007387 */ /* 0x0001e80000100800 */
[----:B0-----:R-:W3:Y:S04]  /*39a30*/  LDL.LU R14, [R1+0xb88] ;  /* 0x000b8800010e7983 */ /* 0x001ee80000300800 */
[----:B------:R0:W-:Y:S04]  /*39a40*/  STL [R1+0x1fb0], R11 ;  /* 0x001fb00b01007387 */ /* 0x0001e80000100800 */
[----:B0-----:R-:W4:Y:S04]  /*39a50*/  LDL.LU R11, [R1+0xb90] ;  /* 0x000b9000010b7983 */ /* 0x001f280000300800 */
[----:B--2---:R0:W-:Y:S04]  /*39a60*/  STL [R1+0xb5c], R9 ;  /* 0x000b5c0901007387 */ /* 0x0041e80000100800 */
[----:B0-----:R-:W2:Y:S04]  /*39a70*/  LDL.LU R9, [R1+0x2810] ;  /* 0x0028100001097983 */ /* 0x001ea80000300800 */
[----:B------:R-:W3:Y:S04]  /*39a80*/  LDL R22, [R1+0x1348] ;  /* 0x0013480001167983 */ /* 0x000ee80000100800 */
[----:B------:R-:W3:Y:S01]  /*39a90*/  LDL R23, [R1+0x1f50] ;  /* 0x001f500001177983 */ /* 0x000ee20000100800 */
[----:B------:R-:W-:-:S02]  /*39aa0*/  PRMT R152, RZ, 0x7610, R152 ;  /* 0x00007610ff987816 */ /* 0x000fc40000000098 */
[----:B---3--:R-:W-:-:S04]  /*39ab0*/  @!P2 LOP3.LUT R23, R23, R22, RZ, 0x3c, !PT ;  /* 0x000000161717a212 */ /* 0x008fc800078e3cff */
[----:B------:R-:W-:-:S04]  /*39ac0*/  @!P2 LOP3.LUT R22, R23, R22, RZ, 0x3c, !PT ;  /* 0x000000161716a212 */ /* 0x000fc800078e3cff */
[----:B------:R-:W-:-:S05]  /*39ad0*/  @!P2 LOP3.LUT R23, R23, R22, RZ, 0x3c, !PT ;  /* 0x000000161717a212 */ /* 0x000fca00078e3cff */
[----:B------:R-:W3:Y:S01]  /*39ae0*/  @!P2 LDG.E.U16 R152, desc[UR4][R22.64] ;  /* 0x000000041698a981 */ /* 0x000ee2000c1e1500 */
[----:B--2---:R-:W-:-:S03]  /*39af0*/  PRMT R9, RZ, 0x7610, R9 ;  /* 0x00007610ff097816 */ /* 0x004fc60000000009 */
[----:B---3--:R0:W-:Y:S04]  /*39b00*/  STL [R1+0xb58], R152 ;  /* 0x000b589801007387 */ /* 0x0081e80000100800 */
[----:B0-----:R-:W2:Y:S04]  /*39b10*/  LDL.LU R152, [R1+0x280c] ;  /* 0x00280c0001987983 */ /* 0x001ea80000300800 */
[----:B------:R-:W3:Y:S01]  /*39b20*/  LDL R23, [R1+0x1344] ;  /* 0x0013440001177983 */ /* 0x000ee20000100800 */
[----:B------:R-:W-:-:S05]  /*39b30*/  @!P2 IMAD.MOV.U32 R22, RZ, RZ, R0 ;  /* 0x000000ffff16a224 */ /* 0x000fca00078e0000 */
[----:B---3--:R-:W3:Y:S04]  /*39b40*/  @!P2 LDG.E.U16 R9, desc[UR4][R22.64] ;  /* 0x000000041609a981 */ /* 0x008ee8000c1e1500 */
[----:B------:R-:W-:Y:S04]  /*39b50*/  STL [R1+0x2030], R0 ;  /* 0x0020300001007387 */ /* 0x000fe80000100800 */
[----:B---3--:R0:W-:Y:S04]  /*39b60*/  STL [R1+0xb54], R9 ;  /* 0x000b540901007387 */ /* 0x0081e80000100800 */
[----:B0-----:R-:W3:Y:S04]  /*39b70*/  LDL.LU R9, [R1+0x2808] ;  /* 0x0028080001097983 */ /* 0x001ee80000300800 */
[----:B------:R-:W4:Y:S04]  /*39b80*/  LDL R22, [R1+0x1340] ;  /* 0x0013400001167983 */ /* 0x000f280000100800 */
[----:B------:R-:W4:Y:S01]  /*39b90*/  LDL R23, [R1+0x1f48] ;  /* 0x001f480001177983 */ /* 0x000f220000100800 */
[----:B--2---:R-:W-:-:S02]  /*39ba0*/  PRMT R152, RZ, 0x7610, R152 ;  /* 0x00007610ff987816 */ /* 0x004fc40000000098 */
[----:B----4-:R-:W-:-:S04]  /*39bb0*/  @!P2 LOP3.LUT R23, R23, R22, RZ, 0x3c, !PT ;  /* 0x000000161717a212 */ /* 0x010fc800078e3cff */
[----:B------:R-:W-:-:S04]  /*39bc0*/  @!P2 LOP3.LUT R22, R23, R22, RZ, 0x3c, !PT ;  /* 0x000000161716a212 */ /* 0x000fc800078e3cff */
[----:B------:R-:W-:-:S05]  /*39bd0*/  @!P2 LOP3.LUT R23, R23, R22, RZ, 0x3c, !PT ;  /* 0x000000161717a212 */ /* 0x000fca00078e3cff */
[----:B------:R-:W2:Y:S04]  /*39be0*/  @!P2 LDG.E.U16 R152, desc[UR4][R22.64] ;  /* 0x000000041698a981 */ /* 0x000ea8000c1e1500 */
[----:B--2---:R0:W-:Y:S04]  /*39bf0*/  STL [R1+0xb50], R152 ;  /* 0x000b509801007387 */ /* 0x0041e80000100800 */
[----:B0-----:R-:W2:Y:S04]  /*39c00*/  LDL.LU R152, [R1+0x2804] ;  /* 0x0028040001987983 */ /* 0x001ea80000300800 */
[----:B------:R-:W4:Y:S04]  /*39c10*/  LDL R22, [R1+0xf40] ;  /* 0x000f400001167983 */ /* 0x000f280000100800 */
[----:B------:R-:W4:Y:S01]  /*39c20*/  LDL R23, [R1+0x1f44] ;  /* 0x001f440001177983 */ /* 0x000f220000100800 */
[----:B------:R-:W-:-:S02]  /*39c30*/  PRMT R135, RZ, 0x7610, R135 ;  /* 0x00007610ff877816 */ /* 0x000fc40000000087 */
[----:B----4-:R-:W-:-:S04]  /*39c40*/  @!P2 LOP3.LUT R23, R23, R22, RZ, 0x3c, !PT ;  /* 0x000000161717a212 */ /* 0x010fc800078e3cff */
[----:B------:R-:W-:-:S04]  /*39c50*/  @!P2 LOP3.LUT R22, R23, R22, RZ, 0x3c, !PT ;  /* 0x000000161716a212 */ /* 0x000fc800078e3cff */
[----:B------:R-:W-:-:S05]  /*39c60*/  @!P2 LOP3.LUT R23, R23, R22, RZ, 0x3c, !PT ;  /* 0x000000161717a212 */ /* 0x000fca00078e3cff */
[----:B------:R-:W4:Y:S04]  /*39c70*/  @!P2 LDG.E.U16 R135, desc[UR4][R22.64] ;  /* 0x000000041687a981 */ /* 0x000f28000c1e1500 */
[----:B------:R-:W3:Y:S04]  /*39c80*/  LDL R22, [R1+0x1f3c] ;  /* 0x001f3c0001167983 */ /* 0x000ee80000100800 */
[----:B------:R-:W3:Y:S01]  /*39c90*/  LDL R23, [R1+0x1f40] ;  /* 0x001f400001177983 */ /* 0x000ee20000100800 */
[----:B------:R-:W-:-:S03]  /*39ca0*/  PRMT R86, RZ, 0x7610, R86 ;  /* 0x00007610ff567816 */ /* 0x000fc60000000056 */
[----:B----4-:R-:W-:Y:S01]  /*39cb0*/  STL [R1+0x24c0], R135 ;  /* 0x0024c08701007387 */ /* 0x010fe20000100800 */
[----:B---3--:R-:W-:-:S04]  /*39cc0*/  @!P2 LOP3.LUT R23, R23, R22, RZ, 0x3c, !PT ;  /* 0x000000161717a212 */ /* 0x008fc800078e3cff */
[----:B------:R-:W-:-:S04]  /*39cd0*/  @!P2 LOP3.LUT R22, R23, R22, RZ, 0x3c, !PT ;  /* 0x000000161716a212 */ /* 0x000fc800078e3cff */
[----:B------:R-:W-:-:S05]  /*39ce0*/  @!P2 LOP3.LUT R23, R23, R22, RZ, 0x3c, !PT ;  /* 0x000000161717a212 */ /* 0x000fca00078e3cff */
[----:B------:R0:W3:Y:S04]  /*39cf0*/  @!P2 LDG.E.U16 R86, desc[UR4][R22.64] ;  /* 0x000000041656a981 */ /* 0x0000e8000c1e1500 */
[----:B------:R-:W0:Y:S04]  /*39d00*/  LDL R22, [R1+0x1f24] ;  /* 0x001f240001167983 */ /* 0x000e280000100800 */
[----:B------:R-:W0:Y:S01]  /*39d10*/  LDL R23, [R1+0x1f28] ;  /* 0x001f280001177983 */ /* 0x000e220000100800 */
[----:B------:R-:W-:Y:S02]  /*39d20*/  PRMT R9, RZ, 0x7610, R9 ;  /* 0x00007610ff097816 */ /* 0x000fe40000000009 */
[----:B0-----:R-:W-:-:S04]  /*39d30*/  @!P2 LOP3.LUT R23, R23, R22, RZ, 0x3c, !PT ;  /* 0x000000161717a212 */ /* 0x001fc800078e3cff */
[----:B------:R-:W-:-:S04]  /*39d40*/  @!P2 LOP3.LUT R22, R23, R22, RZ, 0x3c, !PT ;  /* 0x000000161716a212 */ /* 0x000fc800078e3cff */
[----:B------:R-:W-:-:S05]  /*39d50*/  @!P2 LOP3.LUT R23, R23, R22, RZ, 0x3c, !PT ;  /* 0x000000161717a212 */ /* 0x000fca00078e3cff */
[----:B------:R-:W4:Y:S04]  /*39d60*/  @!P2 LDG.E.U16 R9, desc[UR4][R22.64] ;  /* 0x000000041609a981 */ /* 0x000f28000c1e1500 */
[----:B---3--:R-:W-:Y:S04]  /*39d70*/  STL [R1+0x24c4], R86 ;  /* 0x0024c45601007387 */ /* 0x008fe80000100800 */
[----:B----4-:R0:W-:Y:S04]  /*39d80*/  STL [R1+0xb44], R9 ;  /* 0x000b440901007387 */ /* 0x0101e80000100800 */
        /* <DEDUP_REMOVED lines=12> */
[----:B---3--:R-:W-:-:S02]  /*39e50*/  PRMT R9, RZ, 0x7610, R9 ;  /* 0x00007610ff097816 */ /* 0x008fc40000000009 */
[----:B----4-:R-:W-:-:S04]  /*39e60*/  @!P2 LOP3.LUT R23, R23, R22, RZ, 0x3c, !PT ;  /* 0x000000161717a212 */ /* 0x010fc800078e3cff */
[----:B------:R-:W-:-:S04]  /*39e70*/  @!P2 LOP3.LUT R22, R23, R22, RZ, 0x3c, !PT ;  /* 0x000000161716a212 */ /* 0x000fc800078e3cff */
[----:B------:R-:W-:-:S05]  /*39e80*/  @!P2 LOP3.LUT R23, R23, R22, RZ, 0x3c, !PT ;  /* 0x000000161717a212 */ /* 0x000fca00078e3cff */
[----:B------:R-:W3:Y:S04]  /*39e90*/  @!P2 LDG.E.U16 R9, desc[UR4][R22.64] ;  /* 0x000000041609a981 */ /* 0x000ee8000c1e1500 */
        /* <DEDUP_REMOVED lines=288> */
[----:B--2---:R-:W-:Y:S02]  /*3b0a0*/  PRMT R152, RZ, 0x7610, R152 ;  /* 0x00007610ff987816 */ /* 0x004fe40000000098 */
[----:B0-----:R-:W-:-:S04]  /*3b0b0*/  @!P2 LOP3.LUT R23, R23, R22, RZ, 0x3c, !PT ;  /* 0x000000161717a212 */ /* 0x001fc800078e3cff */
[----:B------:R-:W-:-:S04]  /*3b0c0*/  @!P2 LOP3.LUT R22, R23, R22, RZ, 0x3c, !PT ;  /* 0x000000161716a212 */ /* 0x000fc800078e3cff */
[----:B------:R-:W-:-:S05]  /*3b0d0*/  @!P2 LOP3.LUT R23, R23, R22, RZ, 0x3c, !PT ;  /* 0x000000161717a212 */ /* 0x000fca00078e3cff */
[----:B------:R-:W2:Y:S04]  /*3b0e0*/  @!P2 LDG.E.U16 R152, desc[UR4][R22.64] ;  /* 0x000000041698a981 */ /* 0x000ea8000c1e1500 */
[----:B---3--:R-:W-:Y:S04]  /*3b0f0*/  STL [R1+0x24f4], R80 ;  /* 0x0024f45001007387 */ /* 0x008fe80000100800 */
        /* <DEDUP_REMOVED lines=287> */
[----:B------:R-:W3:Y:S04]  /*3c2f0*/  @!P2 LDG.E.U16 R124, desc[UR4][R22.64] ;  /* 0x00000004167ca981 */ /* 0x000ee8000c1e1500 */
[----:B------:R-:W4:Y:S04]  /*3c300*/  LDL R22, [R1+0x1c7c] ;  /* 0x001c7c0001167983 */ /* 0x000f280000100800 */
[----:B------:R-:W4:Y:S01]  /*3c310*/  LDL R23, [R1+0x1c80] ;  /* 0x001c800001177983 */ /* 0x000f220000100800 */
[----:B------:R-:W-:-:S03]  /*3c320*/  PRMT R75, RZ, 0x7610, R75 ;  /* 0x00007610ff4b7816 */ /* 0x000fc6000000004b */
[----:B---3--:R-:W-:Y:S01]  /*3c330*/  STL [R1+0x2520], R124 ;  /* 0x0025207c01007387 */ /* 0x008fe20000100800 */
[----:B----4-:R-:W-:-:S04]  /*3c340*/  @!P2 LOP3.LUT R23, R23, R22, RZ, 0x3c, !PT ;  /* 0x000000161717a212 */ /* 0x010fc800078e3cff */
        /* <DEDUP_REMOVED lines=412> */
[----:B------:R-:W-:Y:S01]  /*3dd10*/  @!P2 LOP3.LUT R23, R23, R22, RZ, 0x3c, !PT ;  /* 0x000000161717a212 */ /* 0x000fe200078e3cff */
[----:B----4-:R-:W-:Y:S04]  /*3dd20*/  STL [R1+0x2570], R128 ;  /* 0x0025708001007387 */ /* 0x010fe80000100800 */
[----:B------:R0:W4:Y:S04]  /*3dd30*/  @!P2 LDG.E.U16 R117, desc[UR4][R22.64] ;  /* 0x000000041675a981 */ /* 0x000128000c1e1500 */
[----:B------:R-:W0:Y:S04]  /*3dd40*/  LDL R22, [R1+0x1abc] ;  /* 0x001abc0001167983 */ /* 0x000e280000100800 */
[----:B------:R-:W0:Y:S01]  /*3dd50*/  LDL R23, [R1+0x1ac0] ;  /* 0x001ac00001177983 */ /* 0x000e220000100800 */
[----:B------:R-:W-:-:S02]  /*3dd60*/  PRMT R68, RZ, 0x7610, R68 ;  /* 0x00007610ff447816 */ /* 0x000fc40000000044 */
[----:B0-----:R-:W-:-:S04]  /*3dd70*/  @!P2 LOP3.LUT R23, R23, R22, RZ, 0x3c, !PT ;  /* 0x000000161717a212 */ /* 0x001fc800078e3cff */
[----:B------:R-:W-:-:S04]  /*3dd80*/  @!P2 LOP3.LUT R22, R23, R22, RZ, 0x3c, !PT ;  /* 0x000000161716a212 */ /* 0x000fc800078e3cff */
[----:B------:R-:W-:Y:S01]  /*3dd90*/  @!P2 LOP3.LUT R23, R23, R22, RZ, 0x3c, !PT ;  /* 0x000000161717a212 */ /* 0x000fe200078e3cff */
[----:B----4-:R-:W-:Y:S04]  /*3dda0*/  STL [R1+0x2574], R117 ;  /* 0x0025747501007387 */ /* 0x010fe80000100800 */
[----:B------:R0:W4:Y:S04]  /*3ddb0*/  @!P2 LDG.E.U16 R68, desc[UR4][R22.64] ;  /* 0x000000041644a981 */ /* 0x000128000c1e1500 */
[----:B------:R-:W0:Y:S04]  /*3ddc0*/  LDL R22, [R1+0x1aac] ;  /* 0x001aac0001167983 */ /* 0x000e280000100800 */
[----:B------:R-:W0:Y:S01]  /*3ddd0*/  LDL R23, [R1+0x1ab0] ;  /* 0x001ab00001177983 */ /* 0x000e220000100800 */
[----:B---3--:R-:W-:-:S02]  /*3dde0*/  PRMT R9, RZ, 0x7610, R9 ;  /* 0x00007610ff097816 */ /* 0x008fc40000000009 */
[----:B0-----:R-:W-:-:S04]  /*3ddf0*/  @!P2 LOP3.LUT R23, R23, R22, RZ, 0x3c, !PT ;  /* 0x000000161717a212 */ /* 0x001fc800078e3cff */
[----:B------:R-:W-:-:S04]  /*3de00*/  @!P2 LOP3.LUT R22, R23, R22, RZ, 0x3c, !PT ;  /* 0x000000161716a212 */ /* 0x000fc800078e3cff */
[----:B------:R-:W-:-:S05]  /*3de10*/  @!P2 LOP3.LUT R23, R23, R22, RZ, 0x3c, !PT ;  /* 0x000000161717a212 */ /* 0x000fca00078e3cff */
[----:B------:R-:W3:Y:S04]  /*3de20*/  @!P2 LDG.E.U16 R9, desc[UR4][R22.64] ;  /* 0x000000041609a981 */ /* 0x000ee8000c1e1500 */
[----:B----4-:R-:W-:Y:S04]  /*3de30*/  STL [R1+0x2578], R68 ;  /* 0x0025784401007387 */ /* 0x010fe80000100800 */
        /* <DEDUP_REMOVED lines=114> */
[----:B--2---:R-:W-:-:S02]  /*3e560*/  PRMT R152, RZ, 0x7610, R152 ;  /* 0x00007610ff987816 */ /* 0x004fc40000000098 */
[----:B0-----:R-:W-:-:S04]  /*3e570*/  @!P2 LOP3.LUT R23, R23, R22, RZ, 0x3c, !PT ;  /* 0x000000161717a212 */ /* 0x001fc800078e3cff */
[----:B------:R-:W-:-:S04]  /*3e580*/  @!P2 LOP3.LUT R22, R23, R22, RZ, 0x3c, !PT ;  /* 0x000000161716a212 */ /* 0x000fc800078e3cff */
[----:B------:R-:W-:-:S05]  /*3e590*/  @!P2 LOP3.LUT R23, R23, R22, RZ, 0x3c, !PT ;  /* 0x000000161717a212 */ /* 0x000fca00078e3cff */
[----:B------:R-:W2:Y:S04]  /*3e5a0*/  @!P2 LDG.E.U16 R152, desc[UR4][R22.64] ;  /* 0x000000041698a981 */ /* 0x000ea8000c1e1500 */
[----:B----4-:R-:W-:Y:S04]  /*3e5b0*/  STL [R1+0x2594], R66 ;  /* 0x0025944201007387 */ /* 0x010fe80000100800 */
        /* <DEDUP_REMOVED lines=126> */
[----:B------:R0:W2:Y:S04]  /*3eda0*/  @!P2 LDG.E.U16 R152, desc[UR4][R22.64] ;  /* 0x000000041698a981 */ /* 0x0000a8000c1e1500 */
[----:B------:R-:W0:Y:S04]  /*3edb0*/  LDL R22, [R1+0x199c] ;  /* 0x00199c0001167983 */ /* 0x000e280000100800 */
[----:B------:R-:W0:Y:S01]  /*3edc0*/  LDL R23, [R1+0x19a0] ;  /* 0x0019a00001177983 */ /* 0x000e220000100800 */
[----:B---3--:R-:W-:Y:S02]  /*3edd0*/  PRMT R9, RZ, 0x7610, R9 ;  /* 0x00007610ff097816 */ /* 0x008fe40000000009 */
[----:B0-----:R-:W-:-:S04]  /*3ede0*/  @!P2 LOP3.LUT R23, R23, R22, RZ, 0x3c, !PT ;  /* 0x000000161717a212 */ /* 0x001fc800078e3cff */
[----:B------:R-:W-:-:S04]  /*3edf0*/  @!P2 LOP3.LUT R22, R23, R22, RZ, 0x3c, !PT ;  /* 0x000000161716a212 */ /* 0x000fc800078e3cff */
[----:B------:R-:W-:-:S05]  /*3ee00*/  @!P2 LOP3.LUT R23, R23, R22, RZ, 0x3c, !PT ;  /* 0x000000161717a212 */ /* 0x000fca00078e3cff */
[----:B------:R-:W3:Y:S04]  /*3ee10*/  @!P2 LDG.E.U16 R9, desc[UR4][R22.64] ;  /* 0x000000041609a981 */ /* 0x000ee8000c1e1500 */
[----:B--2---:R0:W-:Y:S04]  /*3ee20*/  STL [R1+0x8ec], R152 ;  /* 0x0008ec9801007387 */ /* 0x0041e80000100800 */
[----:B0-----:R-:W2:Y:S04]  /*3ee30*/  LDL R152, [R1+0x1980] ;  /* 0x0019800001987983 */ /* 0x001ea80000100800 */
[----:B---3--:R0:W-:Y:S04]  /*3ee40*/  STL [R1+0x8e8], R9 ;  /* 0x0008e80901007387 */ /* 0x0081e80000100800 */
[----:B0-----:R-:W3:Y:S04]  /*3ee50*/  LDL.LU R9, [R1+0x2694] ;  /* 0x0026940001097983 */ /* 0x001ee80000300800 */
        /* <DEDUP_REMOVED lines=23> */
[----:B------:R-:W3:Y:S01]  /*3efd0*/  LDL R23, [R1+0x197c] ;  /* 0x00197c0001177983 */ /* 0x000ee20000100800 */
[----:B------:R-:W-:Y:S01]  /*3efe0*/  PRMT R63, RZ, 0x7610, R63 ;  /* 0x00007610ff3f7816 */ /* 0x000fe2000000003f */
[----:B--2---:R-:W-:-:S02]  /*3eff0*/  @!P2 IMAD.MOV.U32 R22, RZ, RZ, R152 ;  /* 0x000000ffff16a224 */ /* 0x004fc400078e0098 */
[----:B----4-:R-:W-:Y:S01]  /*3f000*/  STL [R1+0x25c0], R112 ;  /* 0x0025c07001007387 */ /* 0x010fe20000100800 */
[----:B------:R-:W-:-:S03]  /*3f010*/  PRMT R47, RZ, 0x7610, R47 ;  /* 0x00007610ff2f7816 */ /* 0x000fc6000000002f */
[----:B------:R-:W2:Y:S04]  /*3f020*/  LDL R152, [R1+0x1950] ;  /* 0x0019500001987983 */ /* 0x000ea80000100800 */
[----:B---3--:R0:W3:Y:S04]  /*3f030*/  @!P2 LDG.E.U16 R63, desc[UR4][R22.64] ;  /* 0x00000004163fa981 */ /* 0x0080e8000c1e1500 */
[----:B------:R-:W0:Y:S04]  /*3f040*/  LDL R22, [R1+0x196c] ;  /* 0x00196c0001167983 */ /* 0x000e280000100800 */
[----:B------:R-:W0:Y:S02]  /*3f050*/  LDL R23, [R1+0x1970] ;  /* 0x0019700001177983 */ /* 0x000e240000100800 */
[----:B0-----:R-:W-:-:S04]  /*3f060*/  @!P2 LOP3.LUT R23, R23, R22, RZ, 0x3c, !PT ;  /* 0x000000161717a212 */ /* 0x001fc800078e3cff */
[----:B------:R-:W-:-:S04]  /*3f070*/  @!P2 LOP3.LUT R22, R23, R22, RZ, 0x3c, !PT ;  /* 0x000000161716a212 */ /* 0x000fc800078e3cff */
[----:B------:R-:W-:Y:S01]  /*3f080*/  @!P2 LOP3.LUT R23, R23, R22, RZ, 0x3c, !PT ;  /* 0x000000161717a212 */ /* 0x000fe200078e3cff */
[----:B---3--:R-:W-:Y:S04]  /*3f090*/  STL [R1+0x25c4], R63 ;  /* 0x0025c43f01007387 */ /* 0x008fe80000100800 */
[----:B------:R0:W3:Y:S04]  /*3f0a0*/  @!P2 LDG.E.U16 R47, desc[UR4][R22.64] ;  /* 0x00000004162fa981 */ /* 0x0000e8000c1e1500 */
[----:B------:R-:W0:Y:S04]  /*3f0b0*/  LDL R22, [R1+0x1964] ;  /* 0x0019640001167983 */ /* 0x000e280000100800 */
[----:B------:R-:W0:Y:S01]  /*3f0c0*/  LDL R23, [R1+0x1968] ;  /* 0x0019680001177983 */ /* 0x000e220000100800 */
[----:B------:R-:W-:-:S02]  /*3f0d0*/  PRMT R8, RZ, 0x7610, R8 ;  /* 0x00007610ff087816 */ /* 0x000fc40000000008 */
[----:B0-----:R-:W-:-:S04]  /*3f0e0*/  @!P2 LOP3.LUT R23, R23, R22, RZ, 0x3c, !PT ;  /* 0x000000161717a212 */ /* 0x001fc800078e3cff */
[----:B------:R-:W-:-:S04]  /*3f0f0*/  @!P2 LOP3.LUT R22, R23, R22, RZ, 0x3c, !PT ;  /* 0x000000161716a212 */ /* 0x000fc800078e3cff */
[----:B------:R-:W-:-:S05]  /*3f100*/  @!P2 LOP3.LUT R23, R23, R22, RZ, 0x3c, !PT ;  /* 0x000000161717a212 */ /* 0x000fca00078e3cff */
[----:B------:R-:W4:Y:S04]  /*3f110*/  @!P2 LDG.E.U16 R8, desc[UR4][R22.64] ;  /* 0x000000041608a981 */ /* 0x000f28000c1e1500 */
[----:B---3--:R0:W-:Y:S04]  /*3f120*/  STL [R1+0x8d4], R47 ;  /* 0x0008d42f01007387 */ /* 0x0081e80000100800 */
[----:B0-----:R-:W3:Y:S04]  /*3f130*/  LDL R47, [R1+0x1948] ;  /* 0x00194800012f7983 */ /* 0x001ee80000100800 */
[----:B----4-:R0:W-:Y:S04]  /*3f140*/  STL [R1+0x8d0], R8 ;  /* 0x0008d00801007387 */ /* 0x0101e80000100800 */
[----:B0-----:R-:W4:Y:S04]  /*3f150*/  LDL.LU R8, [R1+0x2690] ;  /* 0x0026900001087983 */ /* 0x001f280000300800 */
[----:B------:R-:W2:Y:S04]  /*3f160*/  LDL R22, [R1+0x195c] ;  /* 0x00195c0001167983 */ /* 0x000ea80000100800 */
[----:B------:R-:W2:Y:S01]  /*3f170*/  LDL R23, [R1+0x1960] ;  /* 0x0019600001177983 */ /* 0x000ea20000100800 */
[----:B------:R-:W-:-:S02]  /*3f180*/  PRMT R9, RZ, 0x7610, R9 ;  /* 0x00007610ff097816 */ /* 0x000fc40000000009 */
[----:B--2---:R-:W-:-:S04]  /*3f190*/  @!P2 LOP3.LUT R23, R23, R22, RZ, 0x3c, !PT ;  /* 0x000000161717a212 */ /* 0x004fc800078e3cff */
[----:B------:R-:W-:-:S04]  /*3f1a0*/  @!P2 LOP3.LUT R22, R23, R22, RZ, 0x3c, !PT ;  /* 0x000000161716a212 */ /* 0x000fc800078e3cff */
[----:B------:R-:W-:-:S05]  /*3f1b0*/  @!P2 LOP3.LUT R23, R23, R22, RZ, 0x3c, !PT ;  /* 0x000000161717a212 */ /* 0x000fca00078e3cff */
[----:B------:R-:W2:Y:S04]  /*3f1c0*/  @!P2 LDG.E.U16 R9, desc[UR4][R22.64] ;  /* 0x000000041609a981 */ /* 0x000ea8000c1e1500 */
        /* <DEDUP_REMOVED lines=8> */
[----:B------:R0:W3:Y:S04]  /*3f250*/  @!P2 LDG.E.U16 R80, desc[UR4][R22.64] ;  /* 0x000000041650a981 */ /* 0x0000e8000c1e1500 */
[----:B------:R-:W4:Y:S01]  /*3f260*/  LDL R23, [R1+0x194c] ;  /* 0x00194c0001177983 */ /* 0x000f220000100800 */
[----:B------:R-:W-:Y:S01]  /*3f270*/  PRMT R131, RZ, 0x7610, R131 ;  /* 0x00007610ff837816 */ /* 0x000fe20000000083 */
[----:B0-----:R-:W-:Y:S02]  /*3f280*/  @!P2 IMAD.MOV.U32 R22, RZ, RZ, R152 ;  /* 0x000000ffff16a224 */ /* 0x001fe400078e0098 */
[----:B---3--:R-:W-:Y:S01]  /*3f290*/  STL [R1+0x25c8], R80 ;  /* 0x0025c85001007387 */ /* 0x008fe20000100800 */
[----:B------:R-:W-:-:S03]  /*3f2a0*/  PRMT R111, RZ, 0x7610, R111 ;  /* 0x00007610ff6f7816 */ /* 0x000fc6000000006f */
[----:B------:R-:W3:Y:S04]  /*3f2b0*/  LDL R152, [R1+0x1920] ;  /* 0x0019200001987983 */ /* 0x000ee80000100800 */
[----:B----4-:R0:W4:Y:S04]  /*3f2c0*/  @!P2 LDG.E.U16 R131, desc[UR4][R22.64] ;  /* 0x000000041683a981 */ /* 0x010128000c1e1500 */
[----:B------:R-:W2:Y:S01]  /*3f2d0*/  LDL R23, [R1+0x1944] ;  /* 0x0019440001177983 */ /* 0x000ea20000100800 */
[----:B0-----:R-:W-:-:S03]  /*3f2e0*/  @!P2 IMAD.MOV.U32 R22, RZ, RZ, R47 ;  /* 0x000000ffff16a224 */ /* 0x001fc600078e002f */
[----:B----4-:R-:W-:Y:S01]  /*3f2f0*/  STL [R1+0x25cc], R131 ;  /* 0x0025cc8301007387 */ /* 0x010fe20000100800 */
[----:B------:R-:W-:-:S03]  /*3f300*/  PRMT R62, RZ, 0x7610, R62 ;  /* 0x00007610ff3e7816 */ /* 0x000fc6000000003e */
[----:B------:R-:W4:Y:S04]  /*3f310*/  LDL R47, [R1+0x1918] ;  /* 0x00191800012f7983 */ /* 0x000f280000100800 */
[----:B--2---:R0:W2:Y:S04]  /*3f320*/  @!P2 LDG.E.U16 R111, desc[UR4][R22.64] ;  /* 0x00000004166fa981 */ /* 0x0040a8000c1e1500 */
[----:B------:R-:W0:Y:S04]  /*3f330*/  LDL R22, [R1+0x193c] ;  /* 0x00193c0001167983 */ /* 0x000e280000100800 */
[----:B------:R-:W0:Y:S02]  /*3f340*/  LDL R23, [R1+0x1940] ;  /* 0x0019400001177983 */ /* 0x000e240000100800 */
[----:B0-----:R-:W-:-:S04]  /*3f350*/  @!P2 LOP3.LUT R23, R23, R22, RZ, 0x3c, !PT ;  /* 0x000000161717a212 */ /* 0x001fc800078e3cff */
[----:B------:R-:W-:-:S04]  /*3f360*/  @!P2 LOP3.LUT R22, R23, R22, RZ, 0x3c, !PT ;  /* 0x000000161716a212 */ /* 0x000fc800078e3cff */
[----:B------:R-:W-:Y:S01]  /*3f370*/  @!P2 LOP3.LUT R23, R23, R22, RZ, 0x3c, !PT ;  /* 0x000000161717a212 */ /* 0x000fe200078e3cff */
[----:B--2---:R-:W-:Y:S04]  /*3f380*/  STL [R1+0x25d0], R111 ;  /* 0x0025d06f01007387 */ /* 0x004fe80000100800 */
[----:B------:R0:W2:Y:S04]  /*3f390*/  @!P2 LDG.E.U16 R62, desc[UR4][R22.64] ;  /* 0x00000004163ea981 */ /* 0x0000a8000c1e1500 */
[----:B------:R-:W0:Y:S04]  /*3f3a0*/  LDL R22, [R1+0x192c] ;  /* 0x00192c0001167983 */ /* 0x000e280000100800 */
[----:B------:R-:W0:Y:S01]  /*3f3b0*/  LDL R23, [R1+0x1930] ;  /* 0x0019300001177983 */ /* 0x000e220000100800 */
[----:B------:R-:W-:-:S02]  /*3f3c0*/  PRMT R154, RZ, 0x7610, R154 ;  /* 0x00007610ff9a7816 */ /* 0x000fc4000000009a */
        /* <DEDUP_REMOVED lines=16> */
[----:B------:R-:W4:Y:S01]  /*3f4d0*/  LDL R23, [R1+0x191c] ;  /* 0x00191c0001177983 */ /* 0x000f220000100800 */
[----:B------:R-:W-:Y:S01]  /*3f4e0*/  PRMT R9, RZ, 0x7610, R9 ;  /* 0x00007610ff097816 */ /* 0x000fe20000000009 */
[----:B------:R-:W-:-:S02]  /*3f4f0*/  @!P2 IMAD.MOV.U32 R22, RZ, RZ, R152 ;  /* 0x000000ffff16a224 */ /* 0x000fc400078e0098 */
[----:B------:R-:W3:Y:S04]  /*3f500*/  LDL R152, [R1+0x1900] ;  /* 0x0019000001987983 */ /* 0x000ee80000100800 */
[----:B----4-:R-:W4:Y:S01]  /*3f510*/  @!P2 LDG.E.U16 R9, desc[UR4][R22.64] ;  /* 0x000000041609a981 */ /* 0x010f22000c1e1500 */
[----:B------:R-:W-:-:S03]  /*3f520*/  PRMT R68, RZ, 0x7610, R68 ;  /* 0x00007610ff447816 */ /* 0x000fc60000000044 */
[----:B----4-:R0:W-:Y:S04]  /*3f530*/  STL [R1+0x8b0], R9 ;  /* 0x0008b00901007387 */ /* 0x0101e80000100800 */
[----:B0-----:R-:W4:Y:S04]  /*3f540*/  LDL.LU R9, [R1+0x2684] ;  /* 0x0026840001097983 */ /* 0x001f280000300800 */
[----:B------:R-:W2:Y:S01]  /*3f550*/  LDL R23, [R1+0x1914] ;  /* 0x0019140001177983 */ /* 0x000ea20000100800 */
[----:B------:R-:W-:Y:S01]  /*3f560*/  @!P2 IMAD.MOV.U32 R22, RZ, RZ, R47 ;  /* 0x000000ffff16a224 */ /* 0x000fe200078e002f */
[----:B------:R-:W-:-:S02]  /*3f570*/  PRMT R83, RZ, 0x7610, R83 ;  /* 0x00007610ff537816 */ /* 0x000fc40000000053 */
        /* <DEDUP_REMOVED lines=9> */
[----:B------:R-:W3:Y:S01]  /*3f610*/  LDL R23, [R1+0x1904] ;  /* 0x0019040001177983 */ /* 0x000ee20000100800 */
[----:B------:R-:W-:Y:S01]  /*3f620*/  PRMT R110, RZ, 0x7610, R110 ;  /* 0x00007610ff6e7816 */ /* 0x000fe2000000006e */
[----:B0-----:R-:W-:-:S02]  /*3f630*/  @!P2 IMAD.MOV.U32 R22, RZ, RZ, R154 ;  /* 0x000000ffff16a224 */ /* 0x001fc400078e009a */
[----:B--2---:R-:W-:Y:S01]  /*3f640*/  STL [R1+0x25dc], R83 ;  /* 0x0025dc5301007387 */ /* 0x004fe20000100800 */
[----:B------:R-:W-:-:S03]  /*3f650*/  PRMT R61, RZ, 0x7610, R61 ;  /* 0x00007610ff3d7816 */ /* 0x000fc6000000003d */
[----:B------:R-:W2:Y:S04]  /*3f660*/  LDL R154, [R1+0x18d8] ;  /* 0x0018d800019a7983 */ /* 0x000ea80000100800 */
[----:B---3--:R0:W3:Y:S04]  /*3f670*/  @!P2 LDG.E.U16 R110, desc[UR4][R22.64] ;  /* 0x00000004166ea981 */ /* 0x0080e8000c1e1500 */
[----:B------:R-:W4:Y:S01]  /*3f680*/  LDL R23, [R1+0x18fc] ;  /* 0x0018fc0001177983 */ /* 0x000f220000100800 */
[----:B0-----:R-:W-:-:S03]  /*3f690*/  @!P2 IMAD.MOV.U32 R22, RZ, RZ, R152 ;  /* 0x000000ffff16a224 */ /* 0x001fc600078e0098 */
        /* <DEDUP_REMOVED lines=26> */
[----:B------:R-:W4:Y:S01]  /*3f840*/  @!P2 LDG.E.U16 R9, desc[UR4][R22.64] ;  /* 0x000000041609a981 */ /* 0x000f22000c1e1500 */
[----:B------:R-:W-:-:S03]  /*3f850*/  PRMT R117, RZ, 0x7610, R117 ;  /* 0x00007610ff757816 */ /* 0x000fc60000000075 */
[----:B----4-:R0:W-:Y:S04]  /*3f860*/  STL [R1+0x894], R9 ;  /* 0x0008940901007387 */ /* 0x0101e80000100800 */
[----:B0-----:R-:W4:Y:S04]  /*3f870*/  LDL.LU R9, [R1+0x267c] ;  /* 0x00267c0001097983 */ /* 0x001f280000300800 */
[----:B------:R-:W2:Y:S01]  /*3f880*/  LDL R23, [R1+0x18d4] ;  /* 0x0018d40001177983 */ /* 0x000ea20000100800 */
[----:B------:R-:W-:Y:S01]  /*3f890*/  @!P2 IMAD.MOV.U32 R22, RZ, RZ, R154 ;  /* 0x000000ffff16a224 */ /* 0x000fe200078e009a */
[----:B------:R-:W-:-:S02]  /*3f8a0*/  PRMT R132, RZ, 0x7610, R132 ;  /* 0x00007610ff847816 */ /* 0x000fc40000000084 */
[----:B------:R-:W-:Y:S01]  /*3f8b0*/  PRMT R109, RZ, 0x7610, R109 ;  /* 0x00007610ff6d7816 */ /* 0x000fe2000000006d */
[----:B------:R-:W3:Y:S04]  /*3f8c0*/  LDL R154, [R1+0x18b0] ;  /* 0x0018b000019a7983 */ /* 0x000ee80000100800 */
[----:B--2---:R0:W2:Y:S04]  /*3f8d0*/  @!P2 LDG.E.U16 R117, desc[UR4][R22.64] ;  /* 0x000000041675a981 */ /* 0x0040a8000c1e1500 */
[----:B------:R-:W4:Y:S01]  /*3f8e0*/  LDL R23, [R1+0x18cc] ;  /* 0x0018cc0001177983 */ /* 0x000f220000100800 */
[----:B0-----:R-:W-:-:S05]  /*3f8f0*/  @!P2 IMAD.MOV.U32 R22, RZ, RZ, R152 ;  /* 0x000000ffff16a224 */ /* 0x001fca00078e0098 */
[----:B----4-:R0:W4:Y:S04]  /*3f900*/  @!P2 LDG.E.U16 R132, desc[UR4][R22.64] ;  /* 0x000000041684a981 */ /* 0x010128000c1e1500 */
[----:B--2---:R-:W-:Y:S04]  /*3f910*/  STL [R1+0x25ec], R117 ;  /* 0x0025ec7501007387 */ /* 0x004fe80000100800 */
[----:B------:R-:W2:Y:S01]  /*3f920*/  LDL R152, [R1+0x18a8] ;  /* 0x0018a80001987983 */ /* 0x000ea20000100800 */
[----:B0-----:R-:W-:Y:S02]  /*3f930*/  @!P2 IMAD.MOV.U32 R22, RZ, RZ, R45 ;  /* 0x000000ffff16a224 */ /* 0x001fe400078e002d */
[----:B------:R-:W-:-:S05]  /*3f940*/  @!P2 IMAD.MOV.U32 R23, RZ, RZ, R47 ;  /* 0x000000ffff17a224 */ /* 0x000fca00078e002f */
[----:B------:R-:W3:Y:S04]  /*3f950*/  @!P2 LDG.E.U16 R109, desc[UR4][R22.64] ;  /* 0x00000004166da981 */ /* 0x000ee8000c1e1500 */
[----:B----4-:R-:W-:Y:S04]  /*3f960*/  STL [R1+0x25f0], R132 ;  /* 0x0025f08401007387 */ /* 0x010fe80000100800 */
[----:B------:R-:W4:Y:S04]  /*3f970*/  LDL R22, [R1+0x18bc] ;  /* 0x0018bc0001167983 */ /* 0x000f280000100800 */
[----:B------:R-:W4:Y:S01]  /*3f980*/  LDL R23, [R1+0x18c0] ;  /* 0x0018c00001177983 */ /* 0x000f220000100800 */
[----:B------:R-:W-:-:S03]  /*3f990*/  PRMT R60, RZ, 0x7610, R60 ;  /* 0x00007610ff3c7816 */ /* 0x000fc6000000003c */
[----:B------:R-:W2:Y:S04]  /*3f9a0*/  LDL R47, [R1+0x189c] ;  /* 0x00189c00012f7983 */ /* 0x000ea80000100800 */
[----:B------:R-:W2:Y:S04]  /*3f9b0*/  LDL R45, [R1+0x18a0] ;  /* 0x0018a000012d7983 */ /* 0x000ea80000100800 */
[----:B---3--:R-:W-:Y:S01]  /*3f9c0*/  STL [R1+0x25f4], R109 ;  /* 0x0025f46d01007387 */ /* 0x008fe20000100800 */
[----:B----4-:R-:W-:-:S04]  /*3f9d0*/  @!P2 LOP3.LUT R23, R23, R22, RZ, 0x3c, !PT ;  /* 0x000000161717a212 */ /* 0x010fc800078e3cff */
[----:B------:R-:W-:-:S04]  /*3f9e0*/  @!P2 LOP3.LUT R22, R23, R22, RZ, 0x3c, !PT ;  /* 0x000000161716a212 */ /* 0x000fc800078e3cff */
[----:B------:R-:W-:-:S05]  /*3f9f0*/  @!P2 LOP3.LUT R23, R23, R22, RZ, 0x3c, !PT ;  /* 0x000000161717a212 */ /* 0x000fca00078e3cff */
[----:B------:R0:W3:Y:S04]  /*3fa00*/  @!P2 LDG.E.U16 R60, desc[UR4][R22.64] ;  /* 0x00000004163ca981 */ /* 0x0000e8000c1e1500 */
[----:B------:R-:W4:Y:S01]  /*3fa10*/  LDL R23, [R1+0x18ac] ;  /* 0x0018ac0001177983 */ /* 0x000f220000100800 */
[----:B------:R-:W-:Y:S01]  /*3fa20*/  PRMT R44, RZ, 0x7610, R44 ;  /* 0x00007610ff2c7816 */ /* 0x000fe2000000002c */
[----:B0-----:R-:W-:Y:S02]  /*3fa30*/  @!P2 IMAD.MOV.U32 R22, RZ, RZ, R154 ;  /* 0x000000ffff16a224 */ /* 0x001fe400078e009a */
[----:B---3--:R-:W-:Y:S01]  /*3fa40*/  STL [R1+0x25f8], R60 ;  /* 0x0025f83c01007387 */ /* 0x008fe20000100800 */
[----:B------:R-:W-:Y:S02]  /*3fa50*/  PRMT R27, RZ, 0x7610, R27 ;  /* 0x00007610ff1b7816 */ /* 0x000fe4000000001b */
[----:B------:R-:W-:Y:S01]  /*3fa60*/  PRMT R61, RZ, 0x7610, R61 ;  /* 0x00007610ff3d7816 */ /* 0x000fe2000000003d */
[----:B------:R-:W3:Y:S04]  /*3fa70*/  LDL R154, [R1+0x188c] ;  /* 0x00188c00019a7983 */ /* 0x000ee80000100800 */
[----:B----4-:R2:W4:Y:S04]  /*3fa80*/  @!P2 LDG.E.U16 R44, desc[UR4][R22.64] ;  /* 0x00000004162ca981 */ /* 0x010528000c1e1500 */
[----:B------:R-:W3:Y:S01]  /*3fa90*/  LDL R23, [R1+0x18a4] ;  /* 0x0018a40001177983 */ /* 0x000ee20000100800 */
[----:B--2---:R-:W-:-:S05]  /*3faa0*/  @!P2 IMAD.MOV.U32 R22, RZ, RZ, R152 ;  /* 0x000000ffff16a224 */ /* 0x004fca00078e0098 */
[----:B---3--:R0:W2:Y:S04]  /*3fab0*/  @!P2 LDG.E.U16 R27, desc[UR4][R22.64] ;  /* 0x00000004161ba981 */ /* 0x0080a8000c1e1500 */
[----:B----4-:R1:W-:Y:S04]  /*3fac0*/  STL [R1+0x880], R44 ;  /* 0x0008802c01007387 */ /* 0x0103e80000100800 */
[----:B------:R-:W3:Y:S01]  /*3fad0*/  LDL R152, [R1+0x1884] ;  /* 0x0018840001987983 */ /* 0x000ee20000100800 */
[----:B0-----:R-:W-:Y:S02]  /*3fae0*/  @!P2 IMAD.MOV.U32 R22, RZ, RZ, R45 ;  /* 0x000000ffff16a224 */ /* 0x001fe400078e002d */
[----:B------:R-:W-:Y:S01]  /*3faf0*/  @!P2 IMAD.MOV.U32 R23, RZ, RZ, R47 ;  /* 0x000000ffff17a224 */ /* 0x000fe200078e002f */
[----:B-1----:R-:W4:Y:S04]  /*3fb00*/  LDL R44, [R1+0x1890] ;  /* 0x00189000012c7983 */ /* 0x002f280000100800 */
[----:B------:R0:W3:Y:S04]  /*3fb10*/  @!P2 LDG.E.U16 R61, desc[UR4][R22.64] ;  /* 0x00000004163da981 */ /* 0x0000e8000c1e1500 */
[----:B--2---:R1:W-:Y:S04]  /*3fb20*/  STL [R1+0x87c], R27 ;  /* 0x00087c1b01007387 */ /* 0x0043e80000100800 */
[----:B------:R-:W0:Y:S04]  /*3fb30*/  LDL R22, [R1+0x1894] ;  /* 0x0018940001167983 */ /* 0x000e280000100800 */
[----:B------:R-:W0:Y:S01]  /*3fb40*/  LDL R23, [R1+0x1898] ;  /* 0x0018980001177983 */ /* 0x000e220000100800 */
[----:B------:R-:W-:-:S02]  /*3fb50*/  PRMT R128, RZ, 0x7610, R128 ;  /* 0x00007610ff807816 */ /* 0x000fc40000000080 */
[----:B------:R-:W-:Y:S02]  /*3fb60*/  PRMT R84, RZ, 0x7610, R84 ;  /* 0x00007610ff547816 */ /* 0x000fe40000000054 */
[----:B------:R-:W-:Y:S01]  /*3fb70*/  PRMT R108, RZ, 0x7610, R108 ;  /* 0x00007610ff6c7816 */ /* 0x000fe2000000006c */
[----:B------:R-:W2:Y:S04]  /*3fb80*/  LDL R47, [R1+0x187c] ;  /* 0x00187c00012f7983 */ /* 0x000ea80000100800 */
[----:B------:R-:W2:Y:S04]  /*3fb90*/  LDL R45, [R1+0x1880] ;  /* 0x00188000012d7983 */ /* 0x000ea80000100800 */
[----:B-1----:R-:W3:Y:S01]  /*3fba0*/  LDL R27, [R1+0x1888] ;  /* 0x00188800011b7983 */ /* 0x002ee20000100800 */
[----:B0-----:R-:W-:-:S04]  /*3fbb0*/  @!P2 LOP3.LUT R23, R23, R22, RZ, 0x3c, !PT ;  /* 0x000000161717a212 */ /* 0x001fc800078e3cff */
[----:B------:R-:W-:-:S04]  /*3fbc0*/  @!P2 LOP3.LUT R22, R23, R22, RZ, 0x3c, !PT ;  /* 0x000000161716a212 */ /* 0x000fc800078e3cff */
[----:B------:R-:W-:-:S05]  /*3fbd0*/  @!P2 LOP3.LUT R23, R23, R22, RZ, 0x3c, !PT ;  /* 0x000000161717a212 */ /* 0x000fca00078e3cff */
[----:B------:R4:W2:Y:S02]  /*3fbe0*/  @!P2 LDG.E.U16 R128, desc[UR4][R22.64] ;  /* 0x000000041680a981 */ /* 0x0008a4000c1e1500 */
[----:B----4-:R-:W-:Y:S02]  /*3fbf0*/  @!P2 IMAD.MOV.U32 R22, RZ, RZ, R44 ;  /* 0x000000ffff16a224 */ /* 0x010fe400078e002c */
[----:B------:R-:W-:-:S05]  /*3fc00*/  @!P2 IMAD.MOV.U32 R23, RZ, RZ, R154 ;  /* 0x000000ffff17a224 */ /* 0x000fca00078e009a */
[----:B------:R3:W4:Y:S02]  /*3fc10*/  @!P2 LDG.E.U16 R84, desc[UR4][R22.64] ;  /* 0x000000041654a981 */ /* 0x000724000c1e1500 */
[----:B---3--:R-:W-:Y:S02]  /*3fc20*/  @!P2 IMAD.MOV.U32 R22, RZ, RZ, R27 ;  /* 0x000000ffff16a224 */ /* 0x008fe400078e001b */
[----:B------:R-:W-:-:S05]  /*3fc30*/  @!P2 IMAD.MOV.U32 R23, RZ, RZ, R152 ;  /* 0x000000ffff17a224 */ /* 0x000fca00078e0098 */
[----:B------:R2:W3:Y:S04]  /*3fc40*/  @!P2 LDG.E.U16 R108, desc[UR4][R22.64] ;  /* 0x00000004166ca981 */ /* 0x0004e8000c1e1500 */
[----:B------:R-:W-:Y:S01]  /*3fc50*/  STL [R1+0x25fc], R61 ;  /* 0x0025fc3d01007387 */ /* 0x000fe20000100800 */
[----:B------:R-:W-:Y:S01]  /*3fc60*/  PRMT R59, RZ, 0x7610, R59 ;  /* 0x00007610ff3b7816 */ /* 0x000fe2000000003b */
[----:B--2---:R-:W-:Y:S02]  /*3fc70*/  @!P2 IMAD.MOV.U32 R22, RZ, RZ, R45 ;  /* 0x000000ffff16a224 */ /* 0x004fe400078e002d */
[----:B------:R-:W-:-:S05]  /*3fc80*/  @!P2 IMAD.MOV.U32 R23, RZ, RZ, R47 ;  /* 0x000000ffff17a224 */ /* 0x000fca00078e002f */
[----:B------:R-:W2:Y:S04]  /*3fc90*/  @!P2 LDG.E.U16 R59, desc[UR4][R22.64] ;  /* 0x00000004163ba981 */ /* 0x000ea8000c1e1500 */
[----:B------:R-:W-:Y:S04]  /*3fca0*/  STL [R1+0x2600], R128 ;  /* 0x0026008001007387 */ /* 0x000fe80000100800 */
[----:B------:R-:W2:Y:S04]  /*3fcb0*/  LDL R44, [R1+0x1870] ;  /* 0x00187000012c7983 */ /* 0x000ea80000100800 */
[----:B----4-:R-:W-:Y:S04]  /*3fcc0*/  STL [R1+0x2604], R84 ;  /* 0x0026045401007387 */ /* 0x010fe80000100800 */
[----:B------:R-:W4:Y:S04]  /*3fcd0*/  LDL R27, [R1+0x1868] ;  /* 0x00186800011b7983 */ /* 0x000f280000100800 */
[----:B------:R-:W4:Y:S04]  /*3fce0*/  LDL R154, [R1+0x185c] ;  /* 0x00185c00019a7983 */ /* 0x000f280000100800 */
[----:B------:R-:W4:Y:S04]  /*3fcf0*/  LDL R152, [R1+0x1860] ;  /* 0x0018600001987983 */ /* 0x000f280000100800 */
[----:B---3--:R-:W-:Y:S04]  /*3fd00*/  STL [R1+0x2608], R108 ;  /* 0x0026086c01007387 */ /* 0x008fe80000100800 */
[----:B------:R-:W3:Y:S01]  /*3fd10*/  LDL R23, [R1+0x186c] ;  /* 0x00186c0001177983 */ /* 0x000ee20000100800 */
[----:B------:R-:W-:-:S03]  /*3fd20*/  PRMT R28, RZ, 0x7610, R28 ;  /* 0x00007610ff1c7816 */ /* 0x000fc6000000001c */
[----:B------:R-:W4:Y:S04]  /*3fd30*/  LDL R47, [R1+0x1854] ;  /* 0x00185400012f7983 */ /* 0x000f280000100800 */
[----:B------:R-:W4:Y:S04]  /*3fd40*/  LDL R45, [R1+0x1858] ;  /* 0x00185800012d7983 */ /* 0x000f280000100800 */
[----:B--2---:R-:W-:Y:S01]  /*3fd50*/  STL [R1+0x260c], R59 ;  /* 0x00260c3b01007387 */ /* 0x004fe20000100800 */
[----:B------:R-:W-:Y:S01]  /*3fd60*/  @!P2 IMAD.MOV.U32 R22, RZ, RZ, R44 ;  /* 0x000000ffff16a224 */ /* 0x000fe200078e002c */
[----:B------:R-:W-:-:S02]  /*3fd70*/  PRMT R12, RZ, 0x7610, R12 ;  /* 0x00007610ff0c7816 */ /* 0x000fc4000000000c */
[----:B------:R-:W2:Y:S04]  /*3fd80*/  LDL R44, [R1+0x184c] ;  /* 0x00184c00012c7983 */ /* 0x000ea80000100800 */
[----:B---3--:R4:W3:Y:S04]  /*3fd90*/  @!P2 LDG.E.U16 R28, desc[UR4][R22.64] ;  /* 0x00000004161ca981 */ /* 0x0088e8000c1e1500 */
[----:B------:R-:W2:Y:S01]  /*3fda0*/  LDL R23, [R1+0x1864] ;  /* 0x0018640001177983 */ /* 0x000ea20000100800 */
[----:B----4-:R-:W-:Y:S01]  /*3fdb0*/  @!P2 IMAD.MOV.U32 R22, RZ, RZ, R27 ;  /* 0x000000ffff16a224 */ /* 0x010fe200078e001b */
[----:B------:R-:W-:-:S04]  /*3fdc0*/  PRMT R110, RZ, 0x7610, R110 ;  /* 0x00007610ff6e7816 */ /* 0x000fc8000000006e */
[----:B--2---:R0:W2:Y:S04]  /*3fdd0*/  @!P2 LDG.E.U16 R12, desc[UR4][R22.64] ;  /* 0x00000004160ca981 */ /* 0x0040a8000c1e1500 */
[----:B---3--:R1:W-:Y:S04]  /*3fde0*/  STL [R1+0x864], R28 ;  /* 0x0008641c01007387 */ /* 0x0083e80000100800 */
[----:B------:R-:W3:Y:S04]  /*3fdf0*/  LDL R27, [R1+0x1844] ;  /* 0x00184400011b7983 */ /* 0x000ee80000100800 */
[----:B-1----:R-:W4:Y:S01]  /*3fe00*/  LDL R28, [R1+0x1850] ;  /* 0x00185000011c7983 */ /* 0x002f220000100800 */
[----:B0-----:R-:W-:-:S02]  /*3fe10*/  @!P2 IMAD.MOV.U32 R22, RZ, RZ, R152 ;  /* 0x000000ffff16a224 */ /* 0x001fc400078e0098 */
[----:B------:R-:W-:Y:S01]  /*3fe20*/  @!P2 IMAD.MOV.U32 R23, RZ, RZ, R154 ;  /* 0x000000ffff17a224 */ /* 0x000fe200078e009a */
[----:B------:R-:W-:-:S04]  /*3fe30*/  PRMT R69, RZ, 0x7610, R69 ;  /* 0x00007610ff457816 */ /* 0x000fc80000000045 */
[----:B------:R0:W3:Y:S02]  /*3fe40*/  @!P2 LDG.E.U16 R110, desc[UR4][R22.64] ;  /* 0x00000004166ea981 */ /* 0x0000e4000c1e1500 */
[----:B0-----:R-:W-:Y:S02]  /*3fe50*/  @!P2 IMAD.MOV.U32 R22, RZ, RZ, R45 ;  /* 0x000000ffff16a224 */ /* 0x001fe400078e002d */
[----:B------:R-:W-:-:S05]  /*3fe60*/  @!P2 IMAD.MOV.U32 R23, RZ, RZ, R47 ;  /* 0x000000ffff17a224 */ /* 0x000fca00078e002f */
[----:B------:R4:W3:Y:S04]  /*3fe70*/  @!P2 LDG.E.U16 R69, desc[UR4][R22.64] ;  /* 0x000000041645a981 */ /* 0x0008e8000c1e1500 */
[----:B--2---:R0:W-:Y:S04]  /*3fe80*/  STL [R1+0x860], R12 ;  /* 0x0008600c01007387 */ /* 0x0041e80000100800 */
[----:B0-----:R-:W2:Y:S01]  /*3fe90*/  LDL R12, [R1+0x1848] ;  /* 0x00184800010c7983 */ /* 0x001ea20000100800 */
[----:B------:R-:W-:Y:S01]  /*3fea0*/  PRMT R133, RZ, 0x7610, R133 ;  /* 0x00007610ff857816 */ /* 0x000fe20000000085 */
[----:B----4-:R-:W-:-:S02]  /*3feb0*/  @!P2 IMAD.MOV.U32 R22, RZ, RZ, R28 ;  /* 0x000000ffff16a224 */ /* 0x010fc400078e001c */
[----:B------:R-:W-:-:S05]  /*3fec0*/  @!P2 IMAD.MOV.U32 R23, RZ, RZ, R44 ;  /* 0x000000ffff17a224 */ /* 0x000fca00078e002c */
[----:B------:R0:W4:Y:S04]  /*3fed0*/  @!P2 LDG.E.U16 R133, desc[UR4][R22.64] ;  /* 0x000000041685a981 */ /* 0x000128000c1e1500 */
[----:B---3--:R-:W-:Y:S04]  /*3fee0*/  STL [R1+0x2610], R110 ;  /* 0x0026106e01007387 */ /* 0x008fe80000100800 */
[----:B------:R-:W3:Y:S04]  /*3fef0*/  LDL R47, [R1+0x183c] ;  /* 0x00183c00012f7983 */ /* 0x000ee80000100800 */
[----:B------:R-:W3:Y:S01]  /*3ff00*/  LDL R45, [R1+0x1840] ;  /* 0x00184000012d7983 */ /* 0x000ee20000100800 */
[----:B------:R-:W-:Y:S01]  /*3ff10*/  PRMT R107, RZ, 0x7610, R107 ;  /* 0x00007610ff6b7816 */ /* 0x000fe2000000006b */
[----:B0-----:R-:W-:-:S02]  /*3ff20*/  @!P2 IMAD.MOV.U32 R23, RZ, RZ, R27 ;  /* 0x000000ffff17a224 */ /* 0x001fc400078e001b */
[----:B------:R-:W-:Y:S04]  /*3ff30*/  STL [R1+0x2614], R69 ;  /* 0x0026144501007387 */ /* 0x000fe80000100800 */
[----:B------:R-:W3:Y:S04]  /*3ff40*/  LDL R154, [R1+0x182c] ;  /* 0x00182c00019a7983 */ /* 0x000ee80000100800 */
[----:B------:R-:W3:Y:S01]  /*3ff50*/  LDL R44, [R1+0x1830] ;  /* 0x00183000012c7983 */ /* 0x000ee20000100800 */
[----:B--2---:R-:W-:-:S05]  /*3ff60*/  @!P2 IMAD.MOV.U32 R22, RZ, RZ, R12 ;  /* 0x000000ffff16a224 */ /* 0x004fca00078e000c */
[----:B------:R3:W2:Y:S04]  /*3ff70*/  @!P2 LDG.E.U16 R107, desc[UR4][R22.64] ;  /* 0x00000004166ba981 */ /* 0x0006a8000c1e1500 */
[----:B----4-:R-:W-:Y:S04]  /*3ff80*/  STL [R1+0x2618], R133 ;  /* 0x0026188501007387 */ /* 0x010fe80000100800 */
[----:B------:R-:W4:Y:S04]  /*3ff90*/  LDL R152, [R1+0x1824] ;  /* 0x0018240001987983 */ /* 0x000f280000100800 */
[----:B------:R-:W4:Y:S01]  /*3ffa0*/  LDL R12, [R1+0x1828] ;  /* 0x00182800010c7983 */ /* 0x000f220000100800 */
[----:B------:R-:W-:-:S03]  /*3ffb0*/  PRMT R58, RZ, 0x7610, R58 ;  /* 0x00007610ff3a7816 */ /* 0x000fc6000000003a */
[----:B------:R-:W4:Y:S04]  /*3ffc0*/  LDL R28, [R1+0x181c] ;  /* 0x00181c00011c7983 */ /* 0x000f280000100800 */
[----:B------:R-:W4:Y:S01]  /*3ffd0*/  LDL R27, [R1+0x1820] ;  /* 0x00182000011b7983 */ /* 0x000f220000100800 */
[----:B---3--:R-:W-:Y:S02]  /*3ffe0*/  @!P2 IMAD.MOV.U32 R22, RZ, RZ, R45 ;  /* 0x000000ffff16a224 */ /* 0x008fe400078e002d */
[----:B------:R-:W-:Y:S01]  /*3fff0*/  @!P2 IMAD.MOV.U32 R23, RZ, RZ, R47 ;  /* 0x000000ffff17a224 */ /* 0x000fe200078e002f */
[----:B------:R-:W-:-:S04]  /*40000*/  PRMT R43, RZ, 0x7610, R43 ;  /* 0x00007610ff2b7816 */ /* 0x000fc8000000002b */
[----:B------:R0:W3:Y:S02]  /*40010*/  @!P2 LDG.E.U16 R58, desc[UR4][R22.64] ;  /* 0x00000004163aa981 */ /* 0x0000e4000c1e1500 */
[----:B0-----:R-:W-:Y:S02]  /*40020*/  @!P2 IMAD.MOV.U32 R22, RZ, RZ, R44 ;  /* 0x000000ffff16a224 */ /* 0x001fe400078e002c */
[----:B------:R-:W-:-:S05]  /*40030*/  @!P2 IMAD.MOV.U32 R23, RZ, RZ, R154 ;  /* 0x000000ffff17a224 */ /* 0x000fca00078e009a */
[----:B------:R4:W3:Y:S04]  /*40040*/  @!P2 LDG.E.U16 R43, desc[UR4][R22.64] ;  /* 0x00000004162ba981 */ /* 0x0008e8000c1e1500 */
[----:B--2---:R-:W-:Y:S04]  /*40050*/  STL [R1+0x261c], R107 ;  /* 0x00261c6b01007387 */ /* 0x004fe80000100800 */
[----:B------:R-:W2:Y:S04]  /*40060*/  LDL R47, [R1+0x1814] ;  /* 0x00181400012f7983 */ /* 0x000ea80000100800 */
[----:B------:R-:W2:Y:S01]  /*40070*/  LDL R45, [R1+0x1818] ;  /* 0x00181800012d7983 */ /* 0x000ea20000100800 */
[----:B------:R-:W-:Y:S01]  /*40080*/  PRMT R0, RZ, 0x7610, R0 ;  /* 0x00007610ff007816 */ /* 0x000fe20000000000 */
[----:B----4-:R-:W-:-:S02]  /*40090*/  @!P2 IMAD.MOV.U32 R22, RZ, RZ, R12 ;  /* 0x000000ffff16a224 */ /* 0x010fc400078e000c */
[----:B------:R-:W-:-:S05]  /*400a0*/  @!P2 IMAD.MOV.U32 R23, RZ, RZ, R152 ;  /* 0x000000ffff17a224 */ /* 0x000fca00078e0098 */
[----:B------:R0:W4:Y:S01]  /*400b0*/  @!P2 LDG.E.U16 R0, desc[UR4][R22.64] ;  /* 0x000000041600a981 */ /* 0x000122000c1e1500 */
[----:B------:R-:W-:Y:S02]  /*400c0*/  PRMT R83, RZ, 0x7610, R83 ;  /* 0x00007610ff537816 */ /* 0x000fe40000000053 */
[----:B------:R-:W-:Y:S01]  /*400d0*/  PRMT R118, RZ, 0x7610, R118 ;  /* 0x00007610ff767816 */ /* 0x000fe20000000076 */
[----:B0-----:R-:W-:Y:S02]  /*400e0*/  @!P2 IMAD.MOV.U32 R22, RZ, RZ, R27 ;  /* 0x000000ffff16a224 */ /* 0x001fe400078e001b */
[----:B------:R-:W-:Y:S01]  /*400f0*/  @!P2 IMAD.MOV.U32 R23, RZ, RZ, R28 ;  /* 0x000000ffff17a224 */ /* 0x000fe200078e001c */
[----:B---3--:R-:W-:Y:S04]  /*40100*/  STL [R1+0x2620], R58 ;  /* 0x0026203a01007387 */ /* 0x008fe80000100800 */
[----:B------:R-:W3:Y:S04]  /*40110*/  LDL R44, [R1+0x180c] ;  /* 0x00180c00012c7983 */ /* 0x000ee80000100800 */
[----:B------:R2:W3:Y:S04]  /*40120*/  @!P2 LDG.E.U16 R83, desc[UR4][R22.64] ;  /* 0x000000041653a981 */ /* 0x0004e8000c1e1500 */
[----:B------:R0:W-:Y:S04]  /*40130*/  STL [R1+0x848], R43 ;  /* 0x0008482b01007387 */ /* 0x0001e80000100800 */
[----:B------:R-:W3:Y:S04]  /*40140*/  LDL R12, [R1+0x1804] ;  /* 0x00180400010c7983 */ /* 0x000ee80000100800 */
[----:B0-----:R-:W3:Y:S01]  /*40150*/  LDL R43, [R1+0x1810] ;  /* 0x00181000012b7983 */ /* 0x001ee20000100800 */
[----:B--2---:R-:W-:-:S02]  /*40160*/  @!P2 IMAD.MOV.U32 R23, RZ, RZ, R47 ;  /* 0x000000ffff17a224 */ /* 0x004fc400078e002f */
[----:B------:R-:W-:-:S05]  /*40170*/  @!P2 IMAD.MOV.U32 R22, RZ, RZ, R45 ;  /* 0x000000ffff16a224 */ /* 0x000fca00078e002d */
[----:B------:R0:W2:Y:S04]  /*40180*/  @!P2 LDG.E.U16 R118, desc[UR4][R22.64] ;  /* 0x000000041676a981 */ /* 0x0000a8000c1e1500 */
[----:B----4-:R1:W-:Y:S04]  /*40190*/  STL [R1+0x844], R0 ;  /* 0x0008440001007387 */ /* 0x0103e80000100800 */
[----:B------:R-:W4:Y:S04]  /*401a0*/  LDL R28, [R1+0x17fc] ;  /* 0x0017fc00011c7983 */ /* 0x000f280000100800 */
[----:B------:R-:W4:Y:S04]  /*401b0*/  LDL R27, [R1+0x1800] ;  /* 0x00180000011b7983 */ /* 0x000f280000100800 */
[----:B-1----:R-:W4:Y:S04]  /*401c0*/  LDL R0, [R1+0x1808] ;  /* 0x0018080001007983 */ /* 0x002f280000100800 */
[----:B---3--:R-:W-:Y:S01]  /*401d0*/  STL [R1+0x2624], R83 ;  /* 0x0026245301007387 */ /* 0x008fe20000100800 */
[----:B0-----:R-:W-:-:S03]  /*401e0*/  @!P2 IMAD.MOV.U32 R22, RZ, RZ, R43 ;  /* 0x000000ffff16a224 */ /* 0x001fc600078e002b */
[----:B--2---:R-:W-:Y:S04]  /*401f0*/  STL [R1+0x2628], R118 ;  /* 0x0026287601007387 */ /* 0x004fe80000100800 */
[----:B------:R-:W2:Y:S04]  /*40200*/  LDL R47, [R1+0x17ec] ;  /* 0x0017ec00012f7983 */ /* 0x000ea80000100800 */
[----:B------:R-:W3:Y:S01]  /*40210*/  LDL R43, [R1+0x17f0] ;  /* 0x0017f000012b7983 */ /* 0x000ee20000100800 */
[----:B------:R-:W-:Y:S01]  /*40220*/  PRMT R85, RZ, 0x7610, R85 ;  /* 0x00007610ff557816 */ /* 0x000fe20000000055 */
[----:B------:R-:W-:Y:S01]  /*40230*/  @!P2 IMAD.MOV.U32 R23, RZ, RZ, R44 ;  /* 0x000000ffff17a224 */ /* 0x000fe200078e002c */
[----:B------:R-:W-:-:S04]  /*40240*/  PRMT R106, RZ, 0x7610, R106 ;  /* 0x00007610ff6a7816 */ /* 0x000fc8000000006a */
[----:B------:R4:W3:Y:S02]  /*40250*/  @!P2 LDG.E.U16 R85, desc[UR4][R22.64] ;  /* 0x000000041655a981 */ /* 0x0008e4000c1e1500 */
[----:B----4-:R-:W-:Y:S02]  /*40260*/  @!P2 IMAD.MOV.U32 R22, RZ, RZ, R0 ;  /* 0x000000ffff16a224 */ /* 0x010fe400078e0000 */
[----:B------:R-:W-:-:S05]  /*40270*/  @!P2 IMAD.MOV.U32 R23, RZ, RZ, R12 ;  /* 0x000000ffff17a224 */ /* 0x000fca00078e000c */
[----:B------:R0:W4:Y:S01]  /*40280*/  @!P2 LDG.E.U16 R106, desc[UR4][R22.64] ;  /* 0x00000004166aa981 */ /* 0x000122000c1e1500 */
[----:B------:R-:W-:Y:S02]  /*40290*/  PRMT R57, RZ, 0x7610, R57 ;  /* 0x00007610ff397816 */ /* 0x000fe40000000039 */
[----:B------:R-:W-:Y:S01]  /*402a0*/  PRMT R25, RZ, 0x7610, R25 ;  /* 0x00007610ff197816 */ /* 0x000fe20000000019 */
[----:B0-----:R-:W-:Y:S02]  /*402b0*/  @!P2 IMAD.MOV.U32 R22, RZ, RZ, R27 ;  /* 0x000000ffff16a224 */ /* 0x001fe400078e001b */
[----:B------:R-:W-:-:S05]  /*402c0*/  @!P2 IMAD.MOV.U32 R23, RZ, RZ, R28 ;  /* 0x000000ffff17a224 */ /* 0x000fca00078e001c */
[----:B------:R2:W4:Y:S02]  /*402d0*/  @!P2 LDG.E.U16 R57, desc[UR4][R22.64] ;  /* 0x000000041639a981 */ /* 0x000524000c1e1500 */
[----:B--2---:R-:W-:Y:S02]  /*402e0*/  @!P2 IMAD.MOV.U32 R23, RZ, RZ, R47 ;  /* 0x000000ffff17a224 */ /* 0x004fe400078e002f */
[----:B---3--:R-:W-:-:S05]  /*402f0*/  @!P2 IMAD.MOV.U32 R22, RZ, RZ, R43 ;  /* 0x000000ffff16a224 */ /* 0x008fca00078e002b */
[----:B------:R-:W2:Y:S04]  /*40300*/  @!P2 LDG.E.U16 R25, desc[UR4][R22.64] ;  /* 0x000000041619a981 */ /* 0x000ea8000c1e1500 */
[----:B------:R-:W-:Y:S04]  /*40310*/  STL [R1+0x262c], R85 ;  /* 0x00262c5501007387 */ /* 0x000fe80000100800 */
[----:B------:R-:W3:Y:S04]  /*40320*/  LDL R12, [R1+0x17e4] ;  /* 0x0017e400010c7983 */ /* 0x000ee80000100800 */
[----:B------:R-:W3:Y:S04]  /*40330*/  LDL R0, [R1+0x17e8] ;  /* 0x0017e80001007983 */ /* 0x000ee80000100800 */
[----:B----4-:R-:W-:Y:S04]  /*40340*/  STL [R1+0x2630], R106 ;  /* 0x0026306a01007387 */ /* 0x010fe80000100800 */
[----:B------:R-:W4:Y:S04]  /*40350*/  LDL R45, [R1+0x17dc] ;  /* 0x0017dc00012d7983 */ /* 0x000f280000100800 */
[----:B------:R-:W4:Y:S04]  /*40360*/  LDL R44, [R1+0x17e0] ;  /* 0x0017e000012c7983 */ /* 0x000f280000100800 */
[----:B------:R-:W4:Y:S04]  /*40370*/  LDL R28, [R1+0x17d4] ;  /* 0x0017d400011c7983 */ /* 0x000f280000100800 */
[----:B------:R-:W4:Y:S04]  /*40380*/  LDL R27, [R1+0x17d8] ;  /* 0x0017d800011b7983 */ /* 0x000f280000100800 */
[----:B------:R-:W-:Y:S04]  /*40390*/  STL [R1+0x2634], R57 ;  /* 0x0026343901007387 */ /* 0x000fe80000100800 */
[----:B------:R-:W4:Y:S04]  /*403a0*/  LDL R43, [R1+0x17cc] ;  /* 0x0017cc00012b7983 */ /* 0x000f280000100800 */
[----:B--2---:R0:W-:Y:S04]  /*403b0*/  STL [R1+0x82c], R25 ;  /* 0x00082c1901007387 */ /* 0x0041e80000100800 */
[----:B0-----:R-:W2:Y:S01]  /*403c0*/  LDL R25, [R1+0x17d0] ;  /* 0x0017d00001197983 */ /* 0x001ea20000100800 */
[----:B------:R-:W-:Y:S01]  /*403d0*/  PRMT R57, RZ, 0x7610, R57 ;  /* 0x00007610ff397816 */ /* 0x000fe20000000039 */
[----:B---3--:R-:W-:-:S02]  /*403e0*/  @!P2 IMAD.MOV.U32 R22, RZ, RZ, R0 ;  /* 0x000000ffff16a224 */ /* 0x008fc400078e0000 */
[----:B------:R-:W-:Y:S01]  /*403f0*/  @!P2 IMAD.MOV.U32 R23, RZ, RZ, R12 ;  /* 0x000000ffff17a224 */ /* 0x000fe200078e000c */
[----:B------:R-:W-:Y:S02]  /*40400*/  PRMT R68, RZ, 0x7610, R68 ;  /* 0x00007610ff447816 */ /* 0x000fe40000000044 */
[----:B------:R-:W-:Y:S02]  /*40410*/  PRMT R79, RZ, 0x7610, R79 ;  /* 0x00007610ff4f7816 */ /* 0x000fe4000000004f */
[----:B------:R-:W-:Y:S01]  /*40420*/  PRMT R134, RZ, 0x7610, R134 ;  /* 0x00007610ff867816 */ /* 0x000fe20000000086 */
[----:B------:R-:W3:Y:S04]  /*40430*/  LDL R12, [R1+0x17c4] ;  /* 0x0017c400010c7983 */ /* 0x000ee80000100800 */
[----:B------:R4:W3:Y:S04]  /*40440*/  @!P2 LDG.E.U16 R57, desc[UR4][R22.64] ;  /* 0x000000041639a981 */ /* 0x0008e8000c1e1500 */
[----:B------:R-:W3:Y:S01]  /*40450*/  LDL R0, [R1+0x17c8] ;  /* 0x0017c80001007983 */ /* 0x000ee20000100800 */
[----:B----4-:R-:W-:-:S02]  /*40460*/  @!P2 IMAD.MOV.U32 R22, RZ, RZ, R44 ;  /* 0x000000ffff16a224 */ /* 0x010fc400078e002c */
[----:B------:R-:W-:-:S05]  /*40470*/  @!P2 IMAD.MOV.U32 R23, RZ, RZ, R45 ;  /* 0x000000ffff17a224 */ /* 0x000fca00078e002d */
[----:B------:R0:W4:Y:S02]  /*40480*/  @!P2 LDG.E.U16 R68, desc[UR4][R22.64] ;  /* 0x000000041644a981 */ /* 0x000124000c1e1500 */
[----:B0-----:R-:W-:Y:S02]  /*40490*/  @!P2 IMAD.MOV.U32 R22, RZ, RZ, R27 ;  /* 0x000000ffff16a224 */ /* 0x001fe400078e001b */
[----:B------:R-:W-:-:S05]  /*404a0*/  @!P2 IMAD.MOV.U32 R23, RZ, RZ, R28 ;  /* 0x000000ffff17a224 */ /* 0x000fca00078e001c */
[----:B------:R0:W4:Y:S02]  /*404b0*/  @!P2 LDG.E.U16 R79, desc[UR4][R22.64] ;  /* 0x00000004164fa981 */ /* 0x000124000c1e1500 */
[----:B0-----:R-:W-:Y:S02]  /*404c0*/  @!P2 IMAD.MOV.U32 R23, RZ, RZ, R43 ;  /* 0x000000ffff17a224 */ /* 0x001fe400078e002b */
[----:B--2---:R-:W-:-:S05]  /*404d0*/  @!P2 IMAD.MOV.U32 R22, RZ, RZ, R25 ;  /* 0x000000ffff16a224 */ /* 0x004fca00078e0019 */
[----:B------:R-:W2:Y:S04]  /*404e0*/  @!P2 LDG.E.U16 R134, desc[UR4][R22.64] ;  /* 0x000000041686a981 */ /* 0x000ea8000c1e1500 */
[----:B---3--:R-:W-:Y:S04]  /*404f0*/  STL [R1+0x263c], R57 ;  /* 0x00263c3901007387 */ /* 0x008fe80000100800 */
[----:B----4-:R-:W-:Y:S04]  /*40500*/  STL [R1+0x2640], R68 ;  /* 0x0026404401007387 */ /* 0x010fe80000100800 */
[----:B------:R-:W3:Y:S04]  /*40510*/  LDL R28, [R1+0x17bc] ;  /* 0x0017bc00011c7983 */ /* 0x000ee80000100800 */
[----:B------:R-:W4:Y:S04]  /*40520*/  LDL R27, [R1+0x17c0] ;  /* 0x0017c000011b7983 */ /* 0x000f280000100800 */
[----:B------:R-:W-:Y:S04]  /*40530*/  STL [R1+0x2644], R79 ;  /* 0x0026444f01007387 */ /* 0x000fe80000100800 */
[----:B------:R-:W4:Y:S04]  /*40540*/  LDL R45, [R1+0x17ac] ;  /* 0x0017ac00012d7983 */ /* 0x000f280000100800 */
[----:B------:R-:W4:Y:S04]  /*40550*/  LDL R25, [R1+0x17b0] ;  /* 0x0017b00001197983 */ /* 0x000f280000100800 */
[----:B--2---:R-:W-:Y:S04]  /*40560*/  STL [R1+0x2648], R134 ;  /* 0x0026488601007387 */ /* 0x004fe80000100800 */
[----:B------:R-:W2:Y:S04]  /*40570*/  LDL R44, [R1+0x17a4] ;  /* 0x0017a400012c7983 */ /* 0x000ea80000100800 */
[----:B------:R-:W2:Y:S01]  /*40580*/  LDL R43, [R1+0x17a8] ;  /* 0x0017a800012b7983 */ /* 0x000ea20000100800 */
[----:B------:R-:W-:Y:S01]  /*40590*/  PRMT R105, RZ, 0x7610, R105 ;  /* 0x00007610ff697816 */ /* 0x000fe20000000069 */
[----:B------:R-:W-:-:S02]  /*405a0*/  @!P2 IMAD.MOV.U32 R22, RZ, RZ, R0 ;  /* 0x000000ffff16a224 */ /* 0x000fc400078e0000 */
[----:B------:R-:W-:Y:S01]  /*405b0*/  @!P2 IMAD.MOV.U32 R23, RZ, RZ, R12 ;  /* 0x000000ffff17a224 */ /* 0x000fe200078e000c */
[----:B------:R-:W-:Y:S01]  /*405c0*/  PRMT R56, RZ, 0x7610, R56 ;  /* 0x00007610ff387816 */ /* 0x000fe20000000038 */
[----:B------:R-:W2:Y:S04]  /*405d0*/  LDL R12, [R1+0x179c] ;  /* 0x00179c00010c7983 */ /* 0x000ea80000100800 */
[----:B------:R3:W2:Y:S04]  /*405e0*/  @!P2 LDG.E.U16 R105, desc[UR4][R22.64] ;  /* 0x000000041669a981 */ /* 0x0006a8000c1e1500 */
[----:B------:R-:W2:Y:S01]  /*405f0*/  LDL R0, [R1+0x17a0] ;  /* 0x0017a00001007983 */ /* 0x000ea20000100800 */
[----:B------:R-:W-:Y:S01]  /*40600*/  PRMT R29, RZ, 0x7610, R29 ;  /* 0x00007610ff1d7816 */ /* 0x000fe2000000001d */
[----:B---3--:R-:W-:-:S02]  /*40610*/  @!P2 IMAD.MOV.U32 R23, RZ, RZ, R28 ;  /* 0x000000ffff17a224 */ /* 0x008fc400078e001c */
[----:B----4-:R-:W-:-:S05]  /*40620*/  @!P2 IMAD.MOV.U32 R22, RZ, RZ, R27 ;  /* 0x000000ffff16a224 */ /* 0x010fca00078e001b */
[----:B------:R0:W3:Y:S02]  /*40630*/  @!P2 LDG.E.U16 R56, desc[UR4][R22.64] ;  /* 0x000000041638a981 */ /* 0x0000e4000c1e1500 */
[----:B0-----:R-:W-:Y:S02]  /*40640*/  @!P2 IMAD.MOV.U32 R23, RZ, RZ, R45 ;  /* 0x000000ffff17a224 */ /* 0x001fe400078e002d */
[----:B------:R-:W-:-:S05]  /*40650*/  @!P2 IMAD.MOV.U32 R22, RZ, RZ, R25 ;  /* 0x000000ffff16a224 */ /* 0x000fca00078e0019 */
[----:B------:R2:W4:Y:S01]  /*40660*/  @!P2 LDG.E.U16 R29, desc[UR4][R22.64] ;  /* 0x00000004161da981 */ /* 0x000522000c1e1500 */
[----:B------:R-:W-:Y:S01]  /*40670*/  PRMT R106, RZ, 0x7610, R106 ;  /* 0x00007610ff6a7816 */ /* 0x000fe2000000006a */
[----:B--2---:R-:W-:Y:S02]  /*40680*/  @!P2 IMAD.MOV.U32 R23, RZ, RZ, R44 ;  /* 0x000000ffff17a224 */ /* 0x004fe400078e002c */
[----:B------:R-:W-:-:S05]  /*40690*/  @!P2 IMAD.MOV.U32 R22, RZ, RZ, R43 ;  /* 0x000000ffff16a224 */ /* 0x000fca00078e002b */
[----:B------:R0:W2:Y:S04]  /*406a0*/  @!P2 LDG.E.U16 R106, desc[UR4][R22.64] ;  /* 0x00000004166aa981 */ /* 0x0000a8000c1e1500 */
[----:B------:R-:W-:Y:S04]  /*406b0*/  STL [R1+0x264c], R105 ;  /* 0x00264c6901007387 */ /* 0x000fe80000100800 */
[----:B------:R-:W2:Y:S04]  /*406c0*/  LDL R28, [R1+0x1794] ;  /* 0x00179400011c7983 */ /* 0x000ea80000100800 */
[----:B------:R-:W2:Y:S01]  /*406d0*/  LDL R27, [R1+0x1798] ;  /* 0x00179800011b7983 */ /* 0x000ea20000100800 */
[----:B------:R-:W-:Y:S01]  /*406e0*/  PRMT R62, RZ, 0x7610, R62 ;  /* 0x00007610ff3e7816 */ /* 0x000fe2000000003e */
[----:B0-----:R-:W-:-:S02]  /*406f0*/  @!P2 IMAD.MOV.U32 R22, RZ, RZ, R0 ;  /* 0x000000ffff16a224 */ /* 0x001fc400078e0000 */
[----:B------:R-:W-:-:S05]  /*40700*/  @!P2 IMAD.MOV.U32 R23, RZ, RZ, R12 ;  /* 0x000000ffff17a224 */ /* 0x000fca00078e000c */
[----:B------:R0:W2:Y:S04]  /*40710*/  @!P2 LDG.E.U16 R62, desc[UR4][R22.64] ;  /* 0x00000004163ea981 */ /* 0x0000a8000c1e1500 */
[----:B---3--:R-:W-:Y:S04]  /*40720*/  STL [R1+0x2650], R56 ;  /* 0x0026503801007387 */ /* 0x008fe80000100800 */
[----:B------:R-:W3:Y:S04]  /*40730*/  LDL R25, [R1+0x1790] ;  /* 0x0017900001197983 */ /* 0x000ee80000100800 */
[----:B----4-:R1:W-:Y:S04]  /*40740*/  STL [R1+0x810], R29 ;  /* 0x0008101d01007387 */ /* 0x0103e80000100800 */
[----:B-1----:R-:W4:Y:S04]  /*40750*/  LDL R29, [R1+0x178c] ;  /* 0x00178c00011d7983 */ /* 0x002f280000100800 */
[----:B--2---:R-:W-:Y:S04]  /*40760*/  STL [R1+0x2654], R106 ;  /* 0x0026546a01007387 */ /* 0x004fe80000100800 */
[----:B------:R-:W2:Y:S04]  /*40770*/  LDL R12, [R1+0x1784] ;  /* 0x00178400010c7983 */ /* 0x000ea80000100800 */
[----:B------:R-:W2:Y:S01]  /*40780*/  LDL R0, [R1+0x1788] ;  /* 0x0017880001007983 */ /* 0x000ea20000100800 */
[----:B------:R-:W-:Y:S01]  /*40790*/  PRMT R70, RZ, 0x7610, R70 ;  /* 0x00007610ff467816 */ /* 0x000fe20000000046 */
[----:B0-----:R-:W-:-:S02]  /*407a0*/  @!P2 IMAD.MOV.U32 R22, RZ, RZ, R27 ;  /* 0x000000ffff16a224 */ /* 0x001fc400078e001b */
[----:B------:R-:W-:-:S05]  /*407b0*/  @!P2 IMAD.MOV.U32 R23, RZ, RZ, R28 ;  /* 0x000000ffff17a224 */ /* 0x000fca00078e001c */
[----:B------:R3:W2:Y:S01]  /*407c0*/  @!P2 LDG.E.U16 R70, desc[UR4][R22.64] ;  /* 0x000000041646a981 */ /* 0x0006a2000c1e1500 */
[----:B------:R-:W-:-:S03]  /*407d0*/  PRMT R86, RZ, 0x7610, R86 ;  /* 0x00007610ff567816 */ /* 0x000fc60000000056 */
[----:B------:R-:W-:Y:S04]  /*407e0*/  STL [R1+0x2658], R62 ;  /* 0x0026583e01007387 */ /* 0x000fe80000100800 */
[----:B------:R-:W2:Y:S04]  /*407f0*/  LDL R28, [R1+0x177c] ;  /* 0x00177c00011c7983 */ /* 0x000ea80000100800 */
[----:B------:R-:W2:Y:S01]  /*40800*/  LDL R27, [R1+0x1780] ;  /* 0x00178000011b7983 */ /* 0x000ea20000100800 */
[----:B---3--:R-:W-:Y:S01]  /*40810*/  @!P2 IMAD.MOV.U32 R22, RZ, RZ, R25 ;  /* 0x000000ffff16a224 */ /* 0x008fe200078e0019 */
[----:B------:R-:W-:Y:S01]  /*40820*/  PRMT R104, RZ, 0x7610, R104 ;  /* 0x00007610ff687816 */ /* 0x000fe20000000068 */
[----:B----4-:R-:W-:-:S05]  /*40830*/  @!P2 IMAD.MOV.U32 R23, RZ, RZ, R29 ;  /* 0x000000ffff17a224 */ /* 0x010fca00078e001d */
[----:B------:R2:W3:Y:S02]  /*40840*/  @!P2 LDG.E.U16 R86, desc[UR4][R22.64] ;  /* 0x000000041656a981 */ /* 0x0004e4000c1e1500 */
[----:B--2---:R-:W-:Y:S02]  /*40850*/  @!P2 IMAD.MOV.U32 R23, RZ, RZ, R12 ;  /* 0x000000ffff17a224 */ /* 0x004fe400078e000c */
[----:B------:R-:W-:-:S05]  /*40860*/  @!P2 IMAD.MOV.U32 R22, RZ, RZ, R0 ;  /* 0x000000ffff16a224 */ /* 0x000fca00078e0000 */
[----:B------:R0:W2:Y:S04]  /*40870*/  @!P2 LDG.E.U16 R104, desc[UR4][R22.64] ;  /* 0x000000041668a981 */ /* 0x0000a8000c1e1500 */
[----:B------:R-:W-:Y:S04]  /*40880*/  STL [R1+0x265c], R70 ;  /* 0x00265c4601007387 */ /* 0x000fe80000100800 */
[----:B------:R-:W4:Y:S04]  /*40890*/  LDL R44, [R1+0x176c] ;  /* 0x00176c00012c7983 */ /* 0x000f280000100800 */
[----:B------:R-:W4:Y:S01]  /*408a0*/  LDL R43, [R1+0x1770] ;  /* 0x00177000012b7983 */ /* 0x000f220000100800 */
[----:B------:R-:W-:-:S03]  /*408b0*/  PRMT R55, RZ, 0x7610, R55 ;  /* 0x00007610ff377816 */ /* 0x000fc60000000037 */
[----:B------:R-:W4:Y:S04]  /*408c0*/  LDL R29, [R1+0x1764] ;  /* 0x00176400011d7983 */ /* 0x000f280000100800 */
[----:B------:R-:W4:Y:S01]  /*408d0*/  LDL R25, [R1+0x1768] ;  /* 0x0017680001197983 */ /* 0x000f220000100800 */
[----:B0-----:R-:W-:Y:S02]  /*408e0*/  @!P2 IMAD.MOV.U32 R23, RZ, RZ, R28 ;  /* 0x000000ffff17a224 */ /* 0x001fe400078e001c */
[----:B------:R-:W-:-:S05]  /*408f0*/  @!P2 IMAD.MOV.U32 R22, RZ, RZ, R27 ;  /* 0x000000ffff16a224 */ /* 0x000fca00078e001b */
[----:B------:R4:W4:Y:S04]  /*40900*/  @!P2 LDG.E.U16 R55, desc[UR4][R22.64] ;  /* 0x000000041637a981 */ /* 0x000928000c1e1500 */
[----:B---3--:R-:W-:Y:S04]  /*40910*/  STL [R1+0x2660], R86 ;  /* 0x0026605601007387 */ /* 0x008fe80000100800 */
[----:B------:R-:W3:Y:S04]  /*40920*/  LDL R12, [R1+0x175c] ;  /* 0x00175c00010c7983 */ /* 0x000ee80000100800 */
[----:B------:R-:W3:Y:S04]  /*40930*/  LDL R0, [R1+0x1760] ;  /* 0x0017600001007983 */ /* 0x000ee80000100800 */
[----:B--2---:R-:W-:Y:S04]  /*40940*/  STL [R1+0x2664], R104 ;  /* 0x0026646801007387 */ /* 0x004fe80000100800 */
[----:B------:R-:W2:Y:S04]  /*40950*/  LDL R28, [R1+0x1754] ;  /* 0x00175400011c7983 */ /* 0x000ea80000100800 */
[----:B------:R-:W2:Y:S01]  /*40960*/  LDL R27, [R1+0x1758] ;  /* 0x00175800011b7983 */ /* 0x000ea20000100800 */
[----:B------:R-:W-:Y:S01]  /*40970*/  PRMT R30, RZ, 0x7610, R30 ;  /* 0x00007610ff1e7816 */ /* 0x000fe2000000001e */
[----:B----4-:R-:W-:-:S02]  /*40980*/  @!P2 IMAD.MOV.U32 R22, RZ, RZ, R43 ;  /* 0x000000ffff16a224 */ /* 0x010fc400078e002b */
[----:B------:R-:W-:Y:S01]  /*40990*/  @!P2 IMAD.MOV.U32 R23, RZ, RZ, R44 ;  /* 0x000000ffff17a224 */ /* 0x000fe200078e002c */
[----:B------:R-:W-:-:S04]  /*409a0*/  PRMT R85, RZ, 0x7610, R85 ;  /* 0x00007610ff557816 */ /* 0x000fc80000000055 */
[----:B------:R0:W4:Y:S01]  /*409b0*/  @!P2 LDG.E.U16 R30, desc[UR4][R22.64] ;  /* 0x00000004161ea981 */ /* 0x000122000c1e1500 */
[----:B------:R-:W-:-:S03]  /*409c0*/  PRMT R111, RZ, 0x7610, R111 ;  /* 0x00007610ff6f7816 */ /* 0x000fc6000000006f */
[----:B------:R-:W-:Y:S04]  /*409d0*/  STL [R1+0x2668], R55 ;  /* 0x0026683701007387 */ /* 0x000fe80000100800 */
[----:B------:R-:W4:Y:S01]  /*409e0*/  LDL R43, [R1+0x174c] ;  /* 0x00174c00012b7983 */ /* 0x000f220000100800 */
[----:B0-----:R-:W-:Y:S02]  /*409f0*/  @!P2 IMAD.MOV.U32 R22, RZ, RZ, R25 ;  /* 0x000000ffff16a224 */ /* 0x001fe400078e0019 */
[----:B------:R-:W-:Y:S01]  /*40a00*/  @!P2 IMAD.MOV.U32 R23, RZ, RZ, R29 ;  /* 0x000000ffff17a224 */ /* 0x000fe200078e001d */
[----:B------:R-:W4:Y:S04]  /*40a10*/  LDL R25, [R1+0x1750] ;  /* 0x0017500001197983 */ /* 0x000f280000100800 */
[----:B------:R3:W4:Y:S01]  /*40a20*/  @!P2 LDG.E.U16 R85, desc[UR4][R22.64] ;  /* 0x000000041655a981 */ /* 0x000722000c1e1500 */
[----:B------:R-:W-:Y:S01]  /*40a30*/  PRMT R119, RZ, 0x7610, R119 ;  /* 0x00007610ff777816 */ /* 0x000fe20000000077 */
[----:B---3--:R-:W-:-:S02]  /*40a40*/  @!P2 IMAD.MOV.U32 R23, RZ, RZ, R12 ;  /* 0x000000ffff17a224 */ /* 0x008fc400078e000c */
[----:B------:R-:W-:-:S05]  /*40a50*/  @!P2 IMAD.MOV.U32 R22, RZ, RZ, R0 ;  /* 0x000000ffff16a224 */ /* 0x000fca00078e0000 */
[----:B------:R2:W3:Y:S02]  /*40a60*/  @!P2 LDG.E.U16 R111, desc[UR4][R22.64] ;  /* 0x00000004166fa981 */ /* 0x0004e4000c1e1500 */
[----:B--2---:R-:W-:Y:S02]  /*40a70*/  @!P2 IMAD.MOV.U32 R23, RZ, RZ, R28 ;  /* 0x000000ffff17a224 */ /* 0x004fe400078e001c */
[----:B------:R-:W-:-:S05]  /*40a80*/  @!P2 IMAD.MOV.U32 R22, RZ, RZ, R27 ;  /* 0x000000ffff16a224 */ /* 0x000fca00078e001b */
[----:B------:R4:W2:Y:S01]  /*40a90*/  @!P2 LDG.E.U16 R119, desc[UR4][R22.64] ;  /* 0x000000041677a981 */ /* 0x0008a2000c1e1500 */
[----:B------:R-:W-:Y:S01]  /*40aa0*/  PRMT R135, RZ, 0x7610, R135 ;  /* 0x00007610ff877816 */ /* 0x000fe20000000087 */
[----:B----4-:R-:W-:Y:S02]  /*40ab0*/  @!P2 IMAD.MOV.U32 R23, RZ, RZ, R43 ;  /* 0x000000ffff17a224 */ /* 0x010fe400078e002b */
[----:B------:R-:W-:Y:S01]  /*40ac0*/  @!P2 IMAD.MOV.U32 R22, RZ, RZ, R25 ;  /* 0x000000ffff16a224 */ /* 0x000fe200078e0019 */
[----:B------:R-:W-:Y:S04]  /*40ad0*/  STL [R1+0x266c], R85 ;  /* 0x00266c5501007387 */ /* 0x000fe80000100800 */
[----:B------:R-:W4:Y:S04]  /*40ae0*/  LDL R12, [R1+0x1744] ;  /* 0x00174400010c7983 */ /* 0x000f280000100800 */
[----:B------:R-:W4:Y:S04]  /*40af0*/  LDL R0, [R1+0x1748] ;  /* 0x0017480001007983 */ /* 0x000f280000100800 */
[----:B------:R4:W4:Y:S04]  /*40b00*/  @!P2 LDG.E.U16 R135, desc[UR4][R22.64] ;  /* 0x000000041687a981 */ /* 0x000928000c1e1500 */
[----:B---3--:R-:W-:Y:S04]  /*40b10*/  STL [R1+0x2670], R111 ;  /* 0x0026706f01007387 */ /* 0x008fe80000100800 */
[----:B------:R0:W-:Y:S04]  /*40b20*/  STL [R1+0x7f4], R30 ;  /* 0x0007f41e01007387 */ /* 0x0001e80000100800 */
[----:B------:R-:W3:Y:S04]  /*40b30*/  LDL R29, [R1+0x1740] ;  /* 0x00174000011d7983 */ /* 0x000ee80000100800 */
[----:B------:R-:W3:Y:S04]  /*40b40*/  LDL R28, [R1+0x172c] ;  /* 0x00172c00011c7983 */ /* 0x000ee80000100800 */
[----:B------:R-:W3:Y:S04]  /*40b50*/  LDL R27, [R1+0x1730] ;  /* 0x00173000011b7983 */ /* 0x000ee80000100800 */
[----:B0-----:R-:W3:Y:S04]  /*40b60*/  LDL R30, [R1+0x173c] ;  /* 0x00173c00011e7983 */ /* 0x001ee80000100800 */
[----:B--2---:R-:W-:Y:S04]  /*40b70*/  STL [R1+0x2674], R119 ;  /* 0x0026747701007387 */ /* 0x004fe80000100800 */
[----:B------:R-:W2:Y:S04]  /*40b80*/  LDL R43, [R1+0x1724] ;  /* 0x00172400012b7983 */ /* 0x000ea80000100800 */
[----:B------:R-:W2:Y:S01]  /*40b90*/  LDL R25, [R1+0x1728] ;  /* 0x0017280001197983 */ /* 0x000ea20000100800 */
[----:B------:R-:W-:-:S02]  /*40ba0*/  PRMT R103, RZ, 0x7610, R103 ;  /* 0x00007610ff677816 */ /* 0x000fc40000000067 */
[----:B------:R-:W-:Y:S01]  /*40bb0*/  PRMT R54, RZ, 0x7610, R54 ;  /* 0x00007610ff367816 */ /* 0x000fe20000000036 */
[----:B----4-:R-:W-:Y:S02]  /*40bc0*/  @!P2 IMAD.MOV.U32 R23, RZ, RZ, R12 ;  /* 0x000000ffff17a224 */ /* 0x010fe400078e000c */
[----:B------:R-:W-:Y:S01]  /*40bd0*/  @!P2 IMAD.MOV.U32 R22, RZ, RZ, R0 ;  /* 0x000000ffff16a224 */ /* 0x000fe200078e0000 */
[----:B------:R0:W-:Y:S04]  /*40be0*/  STL [R1+0x2678], R135 ;  /* 0x0026788701007387 */ /* 0x0001e80000100800 */
[----:B------:R-:W4:Y:S04]  /*40bf0*/  LDL R12, [R1+0x171c] ;  /* 0x00171c00010c7983 */ /* 0x000f280000100800 */
[----:B------:R-:W4:Y:S04]  /*40c00*/  LDL R0, [R1+0x1720] ;  /* 0x0017200001007983 */ /* 0x000f280000100800 */
[----:B------:R3:W4:Y:S01]  /*40c10*/  @!P2 LDG.E.U16 R103, desc[UR4][R22.64] ;  /* 0x000000041667a981 */ /* 0x000722000c1e1500 */
[----:B0-----:R-:W-:Y:S01]  /*40c20*/  PRMT R135, RZ, 0x7610, R135 ;  /* 0x00007610ff877816 */ /* 0x001fe20000000087 */
[----:B---3--:R-:W-:-:S02]  /*40c30*/  @!P2 IMAD.MOV.U32 R22, RZ, RZ, R29 ;  /* 0x000000ffff16a224 */ /* 0x008fc400078e001d */
[----:B------:R-:W3:Y:S01]  /*40c40*/  LDL R29, [R1+0x1718] ;  /* 0x00171800011d7983 */ /* 0x000ee20000100800 */
[----:B------:R-:W-:-:S03]  /*40c50*/  @!P2 IMAD.MOV.U32 R23, RZ, RZ, R30 ;  /* 0x000000ffff17a224 */ /* 0x000fc600078e001e */
[----:B------:R-:W3:Y:S04]  /*40c60*/  LDL R30, [R1+0x1714] ;  /* 0x00171400011e7983 */ /* 0x000ee80000100800 */
[----:B------:R0:W3:Y:S02]  /*40c70*/  @!P2 LDG.E.U16 R54, desc[UR4][R22.64] ;  /* 0x000000041636a981 */ /* 0x0000e4000c1e1500 */
[----:B0-----:R-:W-:Y:S02]  /*40c80*/  @!P2 IMAD.MOV.U32 R22, RZ, RZ, R27 ;  /* 0x000000ffff16a224 */ /* 0x001fe400078e001b */
[----:B------:R-:W-:Y:S01]  /*40c90*/  @!P2 IMAD.MOV.U32 R23, RZ, RZ, R28 ;  /* 0x000000ffff17a224 */ /* 0x000fe200078e001c */
[----:B------:R-:W3:Y:S04]  /*40ca0*/  LDL R27, [R1+0x1710] ;  /* 0x00171000011b7983 */ /* 0x000ee80000100800 */
[----:B------:R-:W3:Y:S04]  /*40cb0*/  LDL R28, [R1+0x170c] ;  /* 0x00170c00011c7983 */ /* 0x000ee80000100800 */
[----:B------:R2:W3:Y:S02]  /*40cc0*/  @!P2 LDG.E.U16 R135, desc[UR4][R22.64] ;  /* 0x000000041687a981 */ /* 0x0004e4000c1e1500 */
[----:B--2---:R-:W-:-:S02]  /*40cd0*/  @!P2 IMAD.MOV.U32 R23, RZ, RZ, R43 ;  /* 0x000000ffff17a224 */ /* 0x004fc400078e002b */
[----:B------:R-:W-:Y:S01]  /*40ce0*/  @!P2 IMAD.MOV.U32 R22, RZ, RZ, R25 ;  /* 0x000000ffff16a224 */ /* 0x000fe200078e0019 */
[----:B------:R-:W2:Y:S04]  /*40cf0*/  LDL R43, [R1+0x1704] ;  /* 0x00170400012b7983 */ /* 0x000ea80000100800 */
[----:B------:R-:W2:Y:S01]  /*40d00*/  LDL R25, [R1+0x1708] ;  /* 0x0017080001197983 */ /* 0x000ea20000100800 */
[----:B------:R-:W-:Y:S02]  /*40d10*/  PRMT R118, RZ, 0x7610, R118 ;  /* 0x00007610ff767816 */ /* 0x000fe40000000076 */
[----:B------:R-:W-:-:S04]  /*40d20*/  PRMT R131, RZ, 0x7610, R131 ;  /* 0x00007610ff837816 */ /* 0x000fc80000000083 */
[----:B------:R4:W2:Y:S01]  /*40d30*/  @!P2 LDG.E.U16 R118, desc[UR4][R22.64] ;  /* 0x000000041676a981 */ /* 0x0008a2000c1e1500 */
[----:B------:R-:W-:Y:S01]  /*40d40*/  PRMT R127, RZ, 0x7610, R127 ;  /* 0x00007610ff7f7816 */ /* 0x000fe2000000007f */
[----:B----4-:R-:W-:Y:S02]  /*40d50*/  @!P2 IMAD.MOV.U32 R23, RZ, RZ, R12 ;  /* 0x000000ffff17a224 */ /* 0x010fe400078e000c */
[----:B------:R-:W-:Y:S01]  /*40d60*/  @!P2 IMAD.MOV.U32 R22, RZ, RZ, R0 ;  /* 0x000000ffff16a224 */ /* 0x000fe200078e0000 */
[----:B------:R-:W4:Y:S04]  /*40d70*/  LDL R12, [R1+0x16fc] ;  /* 0x0016fc00010c7983 */ /* 0x000f280000100800 */
[----:B------:R-:W4:Y:S04]  /*40d80*/  LDL R0, [R1+0x1700] ;  /* 0x0017000001007983 */ /* 0x000f280000100800 */
[----:B------:R3:W4:Y:S01]  /*40d90*/  @!P2 LDG.E.U16 R131, desc[UR4][R22.64] ;  /* 0x000000041683a981 */ /* 0x000722000c1e1500 */
[----:B------:R-:W-:Y:S01]  /*40da0*/  PRMT R5, RZ, 0x7610, R5 ;  /* 0x00007610ff057816 */ /* 0x000fe20000000005 */
        /* <DEDUP_REMOVED lines=212> */
[----:B------:R-:W-:Y:S02]  /*41af0*/  PRMT R97, RZ, 0x7610, R97 ;  /* 0x00007610ff617816 */ /* 0x000fe40000000061 */
[----:B------:R-:W-:Y:S01]  /*41b00*/  PRMT R26, RZ, 0x7610, R26 ;  /* 0x00007610ff1a7816 */ /* 0x000fe2000000001a */
[----:B------:R-:W4:Y:S04]  /*41b10*/  LDL R12, [R1+0x15ac] ;  /* 0x0015ac00010c7983 */ /* 0x000f280000100800 */
[----:B------:R3:W4:Y:S04]  /*41b20*/  @!P2 LDG.E.U16 R121, desc[UR4][R22.64] ;  /* 0x000000041679a981 */ /* 0x000728000c1e1500 */
[----:B------:R-:W4:Y:S01]  /*41b30*/  LDL R0, [R1+0x15b0] ;  /* 0x0015b00001007983 */ /* 0x000f220000100800 */
[----:B---3--:R-:W-:-:S03]  /*41b40*/  @!P2 IMAD.MOV.U32 R22, RZ, RZ, R29 ;  /* 0x000000ffff16a224 */ /* 0x008fc600078e001d */
        /* <DEDUP_REMOVED lines=10> */
[----:B------:R-:W-:Y:S02]  /*41bf0*/  @!P2 IMAD.MOV.U32 R22, RZ, RZ, R25 ;  /* 0x000000ffff16a224 */ /* 0x000fe400078e0019 */
[----:B------:R-:W2:Y:S04]  /*41c00*/  LDL R25, [R1+0x1598] ;  /* 0x0015980001197983 */ /* 0x000ea80000100800 */
[----:B------:R4:W3:Y:S02]  /*41c10*/  @!P2 LDG.E.U16 R26, desc[UR4][R22.64] ;  /* 0x00000004161aa981 */ /* 0x0008e4000c1e1500 */
[----:B----4-:R-:W-:Y:S02]  /*41c20*/  @!P2 IMAD.MOV.U32 R23, RZ, RZ, R12 ;  /* 0x000000ffff17a224 */ /* 0x010fe400078e000c */
[----:B------:R-:W-:Y:S01]  /*41c30*/  @!P2 IMAD.MOV.U32 R22, RZ, RZ, R0 ;  /* 0x000000ffff16a224 */ /* 0x000fe200078e0000 */
[----:B------:R-:W-:-:S02]  /*41c40*/  PRMT R86, RZ, 0x7610, R86 ;  /* 0x00007610ff567816 */ /* 0x000fc40000000056 */
[----:B------:R-:W-:-:S04]  /*41c50*/  PRMT R110, RZ, 0x7610, R110 ;  /* 0x00007610ff6e7816 */ /* 0x000fc8000000006e */
[----:B------:R0:W4:Y:S04]  /*41c60*/  @!P2 LDG.E.U16 R86, desc[UR4][R22.64] ;  /* 0x000000041656a981 */ /* 0x000128000c1e1500 */
[----:B---3--:R1:W-:Y:S04]  /*41c70*/  STL [R1+0x72c], R26 ;  /* 0x00072c1a01007387 */ /* 0x0083e80000100800 */
[----:B------:R-:W3:Y:S04]  /*41c80*/  LDL R12, [R1+0x158c] ;  /* 0x00158c00010c7983 */ /* 0x000ee80000100800 */
[----:B------:R-:W4:Y:S04]  /*41c90*/  LDL R0, [R1+0x1590] ;  /* 0x0015900001007983 */ /* 0x000f280000100800 */
[----:B-1----:R-:W3:Y:S01]  /*41ca0*/  LDL R26, [R1+0x1594] ;  /* 0x00159400011a7983 */ /* 0x002ee20000100800 */
[----:B0-----:R-:W-:-:S02]  /*41cb0*/  @!P2 IMAD.MOV.U32 R22, RZ, RZ, R29 ;  /* 0x000000ffff16a224 */ /* 0x001fc400078e001d */
[----:B------:R-:W-:Y:S01]  /*41cc0*/  @!P2 IMAD.MOV.U32 R23, RZ, RZ, R30 ;  /* 0x000000ffff17a224 */ /* 0x000fe200078e001e */
[----:B------:R-:W4:Y:S04]  /*41cd0*/  LDL R29, [R1+0x1588] ;  /* 0x00158800011d7983 */ /* 0x000f280000100800 */
[----:B------:R-:W4:Y:S04]  /*41ce0*/  LDL R30, [R1+0x1584] ;  /* 0x00158400011e7983 */ /* 0x000f280000100800 */
[----:B------:R0:W4:Y:S02]  /*41cf0*/  @!P2 LDG.E.U16 R110, desc[UR4][R22.64] ;  /* 0x00000004166ea981 */ /* 0x000124000c1e1500 */
[----:B0-----:R-:W-:-:S02]  /*41d00*/  @!P2 IMAD.MOV.U32 R23, RZ, RZ, R28 ;  /* 0x000000ffff17a224 */ /* 0x001fc400078e001c */
[----:B------:R-:W4:Y:S01]  /*41d10*/  LDL R28, [R1+0x157c] ;  /* 0x00157c00011c7983 */ /* 0x000f220000100800 */
[----:B------:R-:W-:-:S03]  /*41d20*/  @!P2 IMAD.MOV.U32 R22, RZ, RZ, R27 ;  /* 0x000000ffff16a224 */ /* 0x000fc600078e001b */
[----:B------:R-:W4:Y:S01]  /*41d30*/  LDL R27, [R1+0x1580] ;  /* 0x00158000011b7983 */ /* 0x000f220000100800 */
[----:B------:R-:W-:-:S06]  /*41d40*/  PRMT R64, RZ, 0x7610, R64 ;  /* 0x00007610ff407816 */ /* 0x000fcc0000000040 */
[----:B------:R2:W4:Y:S01]  /*41d50*/  @!P2 LDG.E.U16 R64, desc[UR4][R22.64] ;  /* 0x000000041640a981 */ /* 0x000522000c1e1500 */
[----:B------:R-:W-:Y:S01]  /*41d60*/  PRMT R126, RZ, 0x7610, R126 ;  /* 0x00007610ff7e7816 */ /* 0x000fe2000000007e */
[----:B--2---:R-:W-:Y:S02]  /*41d70*/  @!P2 IMAD.MOV.U32 R22, RZ, RZ, R25 ;  /* 0x000000ffff16a224 */ /* 0x004fe400078e0019 */
[----:B------:R-:W2:Y:S01]  /*41d80*/  LDL R25, [R1+0x1570] ;  /* 0x0015700001197983 */ /* 0x000ea20000100800 */
[----:B---3--:R-:W-:-:S03]  /*41d90*/  @!P2 IMAD.MOV.U32 R23, RZ, RZ, R26 ;  /* 0x000000ffff17a224 */ /* 0x008fc600078e001a */
[----:B------:R-:W3:Y:S04]  /*41da0*/  LDL R26, [R1+0x156c] ;  /* 0x00156c00011a7983 */ /* 0x000ee80000100800 */
[----:B------:R0:W3:Y:S02]  /*41db0*/  @!P2 LDG.E.U16 R126, desc[UR4][R22.64] ;  /* 0x00000004167ea981 */ /* 0x0000e4000c1e1500 */
[----:B0-----:R-:W-:Y:S02]  /*41dc0*/  @!P2 IMAD.MOV.U32 R23, RZ, RZ, R12 ;  /* 0x000000ffff17a224 */ /* 0x001fe400078e000c */
[----:B------:R-:W3:Y:S01]  /*41dd0*/  LDL R12, [R1+0x1564] ;  /* 0x00156400010c7983 */ /* 0x000ee20000100800 */
[----:B----4-:R-:W-:-:S03]  /*41de0*/  @!P2 IMAD.MOV.U32 R22, RZ, RZ, R0 ;  /* 0x000000ffff16a224 */ /* 0x010fc600078e0000 */
[----:B------:R-:W4:Y:S01]  /*41df0*/  LDL R0, [R1+0x1568] ;  /* 0x0015680001007983 */ /* 0x000f220000100800 */
[----:B------:R-:W-:Y:S02]  /*41e00*/  PRMT R146, RZ, 0x7610, R146 ;  /* 0x00007610ff927816 */ /* 0x000fe40000000092 */
[----:B------:R-:W-:-:S04]  /*41e10*/  PRMT R96, RZ, 0x7610, R96 ;  /* 0x00007610ff607816 */ /* 0x000fc80000000060 */
[----:B------:R0:W4:Y:S02]  /*41e20*/  @!P2 LDG.E.U16 R146, desc[UR4][R22.64] ;  /* 0x000000041692a981 */ /* 0x000124000c1e1500 */
[----:B0-----:R-:W-:Y:S02]  /*41e30*/  @!P2 IMAD.MOV.U32 R22, RZ, RZ, R29 ;  /* 0x000000ffff16a224 */ /* 0x001fe400078e001d */
        /* <DEDUP_REMOVED lines=45> */
[----:B------:R-:W-:Y:S01]  /*42110*/  PRMT R37, RZ, 0x7610, R37 ;  /* 0x00007610ff257816 */ /* 0x000fe20000000025 */
[----:B------:R-:W-:Y:S04]  /*42120*/  STL [R1+0x710], R39 ;  /* 0x0007102701007387 */ /* 0x000fe80000100800 */
[----:B------:R0:W4:Y:S02]  /*42130*/  @!P2 LDG.E.U16 R95, desc[UR4][R22.64] ;  /* 0x00000004165fa981 */ /* 0x000124000c1e1500 */
        /* <DEDUP_REMOVED lines=40> */
[----:B------:R0:W3:Y:S04]  /*423c0*/  @!P2 LDG.E.U16 R94, desc[UR4][R22.64] ;  /* 0x00000004165ea981 */ /* 0x0000e8000c1e1500 */
[----:B------:R-:W-:Y:S01]  /*423d0*/  STL [R1+0x6f4], R37 ;  /* 0x0006f42501007387 */ /* 0x000fe20000100800 */
[----:B0-----:R-:W-:-:S03]  /*423e0*/  @!P2 IMAD.MOV.U32 R23, RZ, RZ, R12 ;  /* 0x000000ffff17a224 */ /* 0x001fc600078e000c */
        /* <DEDUP_REMOVED lines=39> */
[----:B------:R-:W-:-:S03]  /*42660*/  PRMT R93, RZ, 0x7610, R93 ;  /* 0x00007610ff5d7816 */ /* 0x000fc6000000005d */
[----:B------:R-:W-:Y:S04]  /*42670*/  STL [R1+0x6d8], R36 ;  /* 0x0006d82401007387 */ /* 0x000fe80000100800 */
        /* <DEDUP_REMOVED lines=42> */
[----:B------:R0:W4:Y:S04]  /*42920*/  @!P2 LDG.E.U16 R92, desc[UR4][R22.64] ;  /* 0x00000004165ca981 */ /* 0x000128000c1e1500 */
[----:B------:R-:W-:Y:S01]  /*42930*/  STL [R1+0x6bc], R35 ;  /* 0x0006bc2301007387 */ /* 0x000fe20000100800 */
[----:B0-----:R-:W-:-:S03]  /*42940*/  @!P2 IMAD.MOV.U32 R23, RZ, RZ, R28 ;  /* 0x000000ffff17a224 */ /* 0x001fc600078e001c */
        /* <DEDUP_REMOVED lines=126> */
[----:B------:R0:W-:Y:S04]  /*43130*/  STL [R1+0x668], R32 ;  /* 0x0006682001007387 */ /* 0x0001e80000100800 */
[----:B------:R2:W4:Y:S01]  /*43140*/  @!P2 LDG.E.U16 R89, desc[UR4][R22.64] ;  /* 0x000000041659a981 */ /* 0x000522000c1e1500 */
[----:B------:R-:W-:Y:S01]  /*43150*/  PRMT R31, RZ, 0x7610, R31 ;  /* 0x00007610ff1f7816 */ /* 0x000fe2000000001f */
[----:B--2---:R-:W-:Y:S02]  /*43160*/  @!P2 IMAD.MOV.U32 R22, RZ, RZ, R25 ;  /* 0x000000ffff16a224 */ /* 0x004fe400078e0019 */
[----:B------:R-:W2:Y:S01]  /*43170*/  LDL R25, [R1+0x1398] ;  /* 0x0013980001197983 */ /* 0x000ea20000100800 */
[----:B---3--:R-:W-:-:S03]  /*43180*/  @!P2 IMAD.MOV.U32 R23, RZ, RZ, R26 ;  /* 0x000000ffff17a224 */ /* 0x008fc600078e001a */
[----:B------:R-:W3:Y:S04]  /*43190*/  LDL R26, [R1+0x1394] ;  /* 0x00139400011a7983 */ /* 0x000ee80000100800 */
[----:B------:R1:W3:Y:S02]  /*431a0*/  @!P2 LDG.E.U16 R31, desc[UR4][R22.64] ;  /* 0x00000004161fa981 */ /* 0x0002e4000c1e1500 */
[----:B-1----:R-:W-:Y:S02]  /*431b0*/  @!P2 IMAD.MOV.U32 R23, RZ, RZ, R12 ;  /* 0x000000ffff17a224 */ /* 0x002fe400078e000c */
[----:B------:R-:W3:Y:S01]  /*431c0*/  LDL R12, [R1+0x138c] ;  /* 0x00138c00010c7983 */ /* 0x000ee20000100800 */
[----:B----4-:R-:W-:-:S03]  /*431d0*/  @!P2 IMAD.MOV.U32 R22, RZ, RZ, R0 ;  /* 0x000000ffff16a224 */ /* 0x010fc600078e0000 */
[----:B------:R-:W4:Y:S01]  /*431e0*/  LDL R0, [R1+0x1390] ;  /* 0x0013900001007983 */ /* 0x000f220000100800 */
[----:B------:R-:W-:Y:S02]  /*431f0*/  PRMT R68, RZ, 0x7610, R68 ;  /* 0x00007610ff447816 */ /* 0x000fe40000000044 */
[----:B------:R-:W-:-:S04]  /*43200*/  PRMT R132, RZ, 0x7610, R132 ;  /* 0x00007610ff847816 */ /* 0x000fc80000000084 */
[----:B------:R1:W4:Y:S02]  /*43210*/  @!P2 LDG.E.U16 R68, desc[UR4][R22.64] ;  /* 0x000000041644a981 */ /* 0x000324000c1e1500 */
[----:B-1----:R-:W-:Y:S02]  /*43220*/  @!P2 IMAD.MOV.U32 R22, RZ, RZ, R29 ;  /* 0x000000ffff16a224 */ /* 0x002fe400078e001d */
[----:B------:R-:W-:Y:S01]  /*43230*/  @!P2 IMAD.MOV.U32 R23, RZ, RZ, R30 ;  /* 0x000000ffff17a224 */ /* 0x000fe200078e001e */
[----:B------:R-:W4:Y:S04]  /*43240*/  LDL R29, [R1+0x1388] ;  /* 0x00138800011d7983 */ /* 0x000f280000100800 */
[----:B------:R-:W4:Y:S04]  /*43250*/  LDL R30, [R1+0x1384] ;  /* 0x00138400011e7983 */ /* 0x000f280000100800 */
[----:B------:R1:W4:Y:S02]  /*43260*/  @!P2 LDG.E.U16 R132, desc[UR4][R22.64] ;  /* 0x000000041684a981 */ /* 0x000324000c1e1500 */
[----:B-1----:R-:W-:-:S02]  /*43270*/  @!P2 IMAD.MOV.U32 R23, RZ, RZ, R28 ;  /* 0x000000ffff17a224 */ /* 0x002fc400078e001c */
        /* <DEDUP_REMOVED lines=22> */
[----:B------:R1:W4:Y:S04]  /*433e0*/  @!P2 LDG.E.U16 R88, desc[UR4][R22.64] ;  /* 0x000000041658a981 */ /* 0x000328000c1e1500 */
[----:B------:R0:W-:Y:S01]  /*433f0*/  STL [R1+0x64c], R31 ;  /* 0x00064c1f01007387 */ /* 0x0001e20000100800 */
[----:B------:R-:W-:-:S02]  /*43400*/  PRMT R153, RZ, 0x7610, R153 ;  /* 0x00007610ff997816 */ /* 0x000fc40000000099 */
[----:B------:R-:W-:Y:S02]  /*43410*/  PRMT R57, RZ, 0x7610, R57 ;  /* 0x00007610ff397816 */ /* 0x000fe40000000039 */
[----:B------:R-:W-:Y:S02]  /*43420*/  PRMT R117, RZ, 0x7610, R117 ;  /* 0x00007610ff757816 */ /* 0x000fe40000000075 */
[----:B------:R-:W-:Y:S02]  /*43430*/  PRMT R115, RZ, 0x7610, R115 ;  /* 0x00007610ff737816 */ /* 0x000fe40000000073 */
[----:B------:R-:W-:Y:S02]  /*43440*/  PRMT R76, RZ, 0x7610, R76 ;  /* 0x00007610ff4c7816 */ /* 0x000fe4000000004c */
[----:B------:R-:W-:Y:S02]  /*43450*/  PRMT R137, RZ, 0x7610, R137 ;  /* 0x00007610ff897816 */ /* 0x000fe40000000089 */
[----:B------:R-:W-:-:S02]  /*43460*/  PRMT R87, RZ, 0x7610, R87 ;  /* 0x00007610ff577816 */ /* 0x000fc40000000057 */
[----:B------:R-:W-:Y:S01]  /*43470*/  PRMT R2, RZ, 0x7610, R2 ;  /* 0x00007610ff027816 */ /* 0x000fe20000000002 */
[----:B-1----:R-:W-:Y:S01]  /*43480*/  @!P2 IMAD.MOV.U32 R23, RZ, RZ, R28 ;  /* 0x000000ffff17a224 */ /* 0x002fe200078e001c */
[----:B------:R-:W-:Y:S01]  /*43490*/  PRMT R9, RZ, 0x7610, R9 ;  /* 0x00007610ff097816 */ /* 0x000fe20000000009 */
[----:B------:R-:W4:Y:S01]  /*434a0*/  LDL R28, [R1+0xf3c] ;  /* 0x000f3c00011c7983 */ /* 0x000f220000100800 */
[----:B------:R-:W-:-:S03]  /*434b0*/  @!P2 IMAD.MOV.U32 R22, RZ, RZ, R27 ;  /* 0x000000ffff16a224 */ /* 0x000fc600078e001b */
[----:B------:R-:W4:Y:S01]  /*434c0*/  LDL R27, [R1+0x1358] ;  /* 0x00135800011b7983 */ /* 0x000f220000100800 */
[----:B------:R-:W-:Y:S02]  /*434d0*/  PRMT R8, RZ, 0x7610, R8 ;  /* 0x00007610ff087816 */ /* 0x000fe40000000008 */
[----:B------:R-:W-:Y:S02]  /*434e0*/  PRMT R7, RZ, 0x7610, R7 ;  /* 0x00007610ff077816 */ /* 0x000fe40000000007 */
[----:B------:R-:W-:Y:S01]  /*434f0*/  PRMT R6, RZ, 0x7610, R6 ;  /* 0x00007610ff067816 */ /* 0x000fe20000000006 */
[----:B------:R2:W4:Y:S01]  /*43500*/  @!P2 LDG.E.U16 R153, desc[UR4][R22.64] ;  /* 0x000000041699a981 */ /* 0x000522000c1e1500 */
[----:B------:R-:W-:Y:S02]  /*43510*/  PRMT R136, RZ, 0x7610, R136 ;  /* 0x00007610ff887816 */ /* 0x000fe40000000088 */
[----:B------:R-:W-:Y:S02]  /*43520*/  PRMT R252, RZ, 0x7610, R252 ;  /* 0x00007610fffc7816 */ /* 0x000fe400000000fc */
[----:B------:R-:W-:-:S02]  /*43530*/  PRMT R251, RZ, 0x7610, R251 ;  /* 0x00007610fffb7816 */ /* 0x000fc400000000fb */
[----:B------:R-:W-:Y:S02]  /*43540*/  PRMT R250, RZ, 0x7610, R250 ;  /* 0x00007610fffa7816 */ /* 0x000fe400000000fa */
[----:B------:R-:W-:Y:S02]  /*43550*/  PRMT R249, RZ, 0x7610, R249 ;  /* 0x00007610fff97816 */ /* 0x000fe400000000f9 */
[----:B------:R-:W-:Y:S02]  /*43560*/  PRMT R248, RZ, 0x7610, R248 ;  /* 0x00007610fff87816 */ /* 0x000fe400000000f8 */
[----:B------:R-:W-:Y:S02]  /*43570*/  PRMT R247, RZ, 0x7610, R247 ;  /* 0x00007610fff77816 */ /* 0x000fe400000000f7 */
[----:B------:R-:W-:Y:S02]  /*43580*/  PRMT R246, RZ, 0x7610, R246 ;  /* 0x00007610fff67816 */ /* 0x000fe400000000f6 */
[----:B------:R-:W-:-:S02]  /*43590*/  PRMT R245, RZ, 0x7610, R245 ;  /* 0x00007610fff57816 */ /* 0x000fc400000000f5 */
[----:B------:R-:W-:Y:S02]  /*435a0*/  PRMT R244, RZ, 0x7610, R244 ;  /* 0x00007610fff47816 */ /* 0x000fe400000000f4 */
[----:B------:R-:W-:Y:S02]  /*435b0*/  PRMT R243, RZ, 0x7610, R243 ;  /* 0x00007610fff37816 */ /* 0x000fe400000000f3 */
[----:B------:R-:W-:Y:S01]  /*435c0*/  PRMT R242, RZ, 0x7610, R242 ;  /* 0x00007610fff27816 */ /* 0x000fe200000000f2 */
[----:B--2---:R-:W-:Y:S01]  /*435d0*/  @!P2 IMAD.MOV.U32 R22, RZ, RZ, R25 ;  /* 0x000000ffff16a224 */ /* 0x004fe200078e0019 */
[----:B------:R-:W-:Y:S01]  /*435e0*/  PRMT R241, RZ, 0x7610, R241 ;  /* 0x00007610fff17816 */ /* 0x000fe200000000f1 */
[----:B------:R-:W2:Y:S01]  /*435f0*/  LDL R25, [R1+0xf38] ;  /* 0x000f380001197983 */ /* 0x000ea20000100800 */
        /* <DEDUP_REMOVED lines=27> */
[----:B0-----:R-:W2:Y:S04]  /*437b0*/  LDL R32, [R1+0xd6c] ;  /* 0x000d6c0001207983 */ /* 0x001ea80000100800 */
[----:B------:R-:W2:Y:S01]  /*437c0*/  LDL R31, [R1+0xd70] ;  /* 0x000d7000011f7983 */ /* 0x000ea20000100800 */
[----:B---3--:R-:W-:-:S03]  /*437d0*/  @!P2 IMAD.MOV.U32 R23, RZ, RZ, R26 ;  /* 0x000000ffff17a224 */ /* 0x008fc600078e001a */
[----:B------:R-:W3:Y:S04]  /*437e0*/  LDL R26, [R1+0xf34] ;  /* 0x000f3400011a7983 */ /* 0x000ee80000100800 */
[----:B------:R0:W3:Y:S02]  /*437f0*/  @!P2 LDG.E.U16 R57, desc[UR4][R22.64] ;  /* 0x000000041639a981 */ /* 0x0000e4000c1e1500 */
[----:B0-----:R-:W-:Y:S02]  /*43800*/  @!P2 IMAD.MOV.U32 R23, RZ, RZ, R12 ;  /* 0x000000ffff17a224 */ /* 0x001fe400078e000c */
[----:B------:R-:W3:Y:S01]  /*43810*/  LDL R12, [R1+0xf2c] ;  /* 0x000f2c00010c7983 */ /* 0x000ee20000100800 */
[----:B----4-:R-:W-:-:S03]  /*43820*/  @!P2 IMAD.MOV.U32 R22, RZ, RZ, R0 ;  /* 0x000000ffff16a224 */ /* 0x010fc600078e0000 */
[----:B------:R-:W4:Y:S04]  /*43830*/  LDL R0, [R1+0xf30] ;  /* 0x000f300001007983 */ /* 0x000f280000100800 */
        /* <DEDUP_REMOVED lines=9> */
[----:B------:R-:W4:Y:S04]  /*438d0*/  LDL R27, [R1+0xf18] ;  /* 0x000f1800011b7983 */ /* 0x000f280000100800 */
[----:B------:R2:W4:Y:S02]  /*438e0*/  @!P2 LDG.E.U16 R76, desc[UR4][R22.64] ;  /* 0x00000004164ca981 */ /* 0x000524000c1e1500 */
        /* <DEDUP_REMOVED lines=232> */
[----:B------:R-:W-:Y:S02]  /*44770*/  PRMT R213, RZ, 0x7610, R213 ;  /* 0x00007610ffd57816 */ /* 0x000fe400000000d5 */
[----:B------:R-:W-:Y:S01]  /*44780*/  PRMT R212, RZ, 0x7610, R212 ;  /* 0x00007610ffd47816 */ /* 0x000fe200000000d4 */
[----:B------:R-:W4:Y:S04]  /*44790*/  LDL R30, [R1+0xd4c] ;  /* 0x000d4c00011e7983 */ /* 0x000f280000100800 */
[----:B------:R0:W4:Y:S04]  /*447a0*/  @!P2 LDG.E.U16 R214, desc[UR4][R22.64] ;  /* 0x0000000416d6a981 */ /* 0x000128000c1e1500 */
[----:B------:R-:W4:Y:S01]  /*447b0*/  LDL R29, [R1+0xd50] ;  /* 0x000d5000011d7983 */ /* 0x000f220000100800 */
[----:B0-----:R-:W-:-:S03]  /*447c0*/  @!P2 IMAD.MOV.U32 R23, RZ, RZ, R28 ;  /* 0x000000ffff17a224 */ /* 0x001fc600078e001c */
        /* <DEDUP_REMOVED lines=18> */
[----:B------:R-:W-:Y:S02]  /*448f0*/  PRMT R209, RZ, 0x7610, R209 ;  /* 0x00007610ffd17816 */ /* 0x000fe400000000d1 */
[----:B------:R-:W-:Y:S02]  /*44900*/  PRMT R208, RZ, 0x7610, R208 ;  /* 0x00007610ffd07816 */ /* 0x000fe400000000d0 */
[----:B------:R-:W-:Y:S01]  /*44910*/  PRMT R207, RZ, 0x7610, R207 ;  /* 0x00007610ffcf7816 */ /* 0x000fe200000000cf */
        /* <DEDUP_REMOVED lines=13> */
[----:B------:R-:W-:Y:S02]  /*449f0*/  @!P2 IMAD.MOV.U32 R23, RZ, RZ, R30 ;  /* 0x000000ffff17a224 */ /* 0x000fe400078e001e */
[----:B------:R-:W3:Y:S04]  /*44a00*/  LDL R30, [R1+0xd30] ;  /* 0x000d3000011e7983 */ /* 0x000ee80000100800 */
[----:B------:R0:W3:Y:S02]  /*44a10*/  @!P2 LDG.E.U16 R207, desc[UR4][R22.64] ;  /* 0x0000000416cfa981 */ /* 0x0000e4000c1e1500 */
[----:B0-----:R-:W-:-:S02]  /*44a20*/  @!P2 IMAD.MOV.U32 R23, RZ, RZ, R12 ;  /* 0x000000ffff17a224 */ /* 0x001fc400078e000c */
[----:B------:R-:W3:Y:S01]  /*44a30*/  LDL R12, [R1+0xd24] ;  /* 0x000d2400010c7983 */ /* 0x000ee20000100800 */
[----:B----4-:R-:W-:-:S03]  /*44a40*/  @!P2 IMAD.MOV.U32 R22, RZ, RZ, R0 ;  /* 0x000000ffff16a224 */ /* 0x010fc600078e0000 */
[----:B------:R-:W4:Y:S01]  /*44a50*/  LDL R0, [R1+0xd28] ;  /* 0x000d280001007983 */ /* 0x000f220000100800 */
[----:B------:R-:W-:-:S06]  /*44a60*/  PRMT R206, RZ, 0x7610, R206 ;  /* 0x00007610ffce7816 */ /* 0x000fcc00000000ce */
[----:B------:R0:W4:Y:S02]  /*44a70*/  @!P2 LDG.E.U16 R206, desc[UR4][R22.64] ;  /* 0x0000000416cea981 */ /* 0x000124000c1e1500 */
[----:B0-----:R-:W-:Y:S02]  /*44a80*/  @!P2 IMAD.MOV.U32 R23, RZ, RZ, R28 ;  /* 0x000000ffff17a224 */ /* 0x001fe400078e001c */
[----:B------:R-:W4:Y:S04]  /*44a90*/  LDL R28, [R1+0xd18] ;  /* 0x000d1800011c7983 */ /* 0x000f280000100800 */
[----:B------:R-:W4:Y:S04]  /*44aa0*/  LDL.LU R154, [R1+0xcd4] ;  /* 0x000cd400019a7983 */ /* 0x000f280000300800 */
[----:B------:R-:W4:Y:S01]  /*44ab0*/  LDL R29, [R1+0xd14] ;  /* 0x000d1400011d7983 */ /* 0x000f220000100800 */
[----:B------:R-:W-:-:S03]  /*44ac0*/  @!P2 IMAD.MOV.U32 R22, RZ, RZ, R27 ;  /* 0x000000ffff16a224 */ /* 0x000fc600078e001b */
[----:B------:R-:W4:Y:S01]  /*44ad0*/  LDL R27, [R1+0xcd8] ;  /* 0x000cd800011b7983 */ /* 0x000f220000100800 */
[----:B------:R-:W-:-:S06]  /*44ae0*/  PRMT R205, RZ, 0x7610, R205 ;  /* 0x00007610ffcd7816 */ /* 0x000fcc00000000cd */
[----:B------:R2:W4:Y:S01]  /*44af0*/  @!P2 LDG.E.U16 R205, desc[UR4][R22.64] ;  /* 0x0000000416cda981 */ /* 0x000522000c1e1500 */
[----:B------:R-:W-:Y:S02]  /*44b00*/  PRMT R204, RZ, 0x7610, R204 ;  /* 0x00007610ffcc7816 */ /* 0x000fe400000000cc */
[----:B------:R-:W-:Y:S01]  /*44b10*/  PRMT R203, RZ, 0x7610, R203 ;  /* 0x00007610ffcb7816 */ /* 0x000fe200000000cb */
[----:B--2---:R-:W-:Y:S02]  /*44b20*/  @!P2 IMAD.MOV.U32 R22, RZ, RZ, R25 ;  /* 0x000000ffff16a224 */ /* 0x004fe400078e0019 */
[----:B------:R-:W2:Y:S01]  /*44b30*/  LDL R25, [R1+0xc98] ;  /* 0x000c980001197983 */ /* 0x000ea20000100800 */
[----:B---3--:R-:W-:-:S03]  /*44b40*/  @!P2 IMAD.MOV.U32 R23, RZ, RZ, R26 ;  /* 0x000000ffff17a224 */ /* 0x008fc600078e001a */
[----:B------:R-:W3:Y:S04]  /*44b50*/  LDL R26, [R1+0xc94] ;  /* 0x000c9400011a7983 */ /* 0x000ee80000100800 */
[----:B------:R0:W3:Y:S04]  /*44b60*/  @!P2 LDG.E.U16 R204, desc[UR4][R22.64] ;  /* 0x0000000416cca981 */ /* 0x0000e8000c1e1500 */
[----:B------:R-:W3:Y:S04]  /*44b70*/  LDL.LU R35, [R1+0xc58] ;  /* 0x000c580001237983 */ /* 0x000ee80000300800 */
[----:B------:R-:W3:Y:S01]  /*44b80*/  LDL.LU R152, [R1+0xc54] ;  /* 0x000c540001987983 */ /* 0x000ee20000300800 */
[----:B0-----:R-:W-:-:S02]  /*44b90*/  @!P2 IMAD.MOV.U32 R23, RZ, RZ, R31 ;  /* 0x000000ffff17a224 */ /* 0x001fc400078e001f */
[----:B------:R-:W-:-:S05]  /*44ba0*/  @!P2 IMAD.MOV.U32 R22, RZ, RZ, R30 ;  /* 0x000000ffff16a224 */ /* 0x000fca00078e001e */
[----:B------:R0:W3:Y:S02]  /*44bb0*/  @!P2 LDG.E.U16 R203, desc[UR4][R22.64] ;  /* 0x0000000416cba981 */ /* 0x0000e4000c1e1500 */
[----:B0-----:R-:W-:Y:S02]  /*44bc0*/  @!P2 IMAD.MOV.U32 R23, RZ, RZ, R12 ;  /* 0x000000ffff17a224 */ /* 0x001fe400078e000c */
[----:B------:R-:W3:Y:S01]  /*44bd0*/  LDL R12, [R1+0xc14] ;  /* 0x000c1400010c7983 */ /* 0x000ee20000100800 */
[----:B----4-:R-:W-:-:S03]  /*44be0*/  @!P2 IMAD.MOV.U32 R22, RZ, RZ, R0 ;  /* 0x000000ffff16a224 */ /* 0x010fc600078e0000 */
[----:B------:R-:W4:Y:S01]  /*44bf0*/  LDL R0, [R1+0xc18] ;  /* 0x000c180001007983 */ /* 0x000f220000100800 */
[----:B------:R-:W-:Y:S02]  /*44c00*/  PRMT R202, RZ, 0x7610, R202 ;  /* 0x00007610ffca7816 */ /* 0x000fe400000000ca */
[----:B------:R-:W-:Y:S01]  /*44c10*/  PRMT R201, RZ, 0x7610, R201 ;  /* 0x00007610ffc97816 */ /* 0x000fe200000000c9 */
[----:B------:R-:W4:Y:S04]  /*44c20*/  LDL.LU R43, [R1+0xbd8] ;  /* 0x000bd800012b7983 */ /* 0x000f280000300800 */
[----:B------:R-:W4:Y:S04]  /*44c30*/  LDL R32, [R1+0xbd4] ;  /* 0x000bd40001207983 */ /* 0x000f280000100800 */
[----:B------:R-:W4:Y:S04]  /*44c40*/  LDL R31, [R1+0xd0c] ;  /* 0x000d0c00011f7983 */ /* 0x000f280000100800 */
[----:B------:R-:W4:Y:S04]  /*44c50*/  LDL R30, [R1+0xd10] ;  /* 0x000d1000011e7983 */ /* 0x000f280000100800 */
[----:B------:R0:W4:Y:S02]  /*44c60*/  @!P2 LDG.E.U16 R202, desc[UR4][R22.64] ;  /* 0x0000000416caa981 */ /* 0x000124000c1e1500 */
[----:B0-----:R-:W-:-:S02]  /*44c70*/  @!P2 IMAD.MOV.U32 R22, RZ, RZ, R28 ;  /* 0x000000ffff16a224 */ /* 0x001fc400078e001c */
[----:B------:R-:W-:Y:S01]  /*44c80*/  @!P2 IMAD.MOV.U32 R23, RZ, RZ, R29 ;  /* 0x000000ffff17a224 */ /* 0x000fe200078e001d */
[----:B------:R-:W-:Y:S01]  /*44c90*/  PRMT R200, RZ, 0x7610, R200 ;  /* 0x00007610ffc87816 */ /* 0x000fe200000000c8 */
[----:B------:R-:W4:Y:S04]  /*44ca0*/  LDL R28, [R1+0xd08] ;  /* 0x000d0800011c7983 */ /* 0x000f280000100800 */
[----:B------:R0:W4:Y:S04]  /*44cb0*/  @!P2 LDG.E.U16 R201, desc[UR4][R22.64] ;  /* 0x0000000416c9a981 */ /* 0x000128000c1e1500 */
[----:B------:R-:W4:Y:S01]  /*44cc0*/  LDL R29, [R1+0xd04] ;  /* 0x000d0400011d7983 */ /* 0x000f220000100800 */
[----:B0-----:R-:W-:-:S03]  /*44cd0*/  @!P2 IMAD.MOV.U32 R22, RZ, RZ, R27 ;  /* 0x000000ffff16a224 */ /* 0x001fc600078e001b */
[----:B------:R-:W4:Y:S01]  /*44ce0*/  LDL R27, [R1+0xb98] ;  /* 0x000b9800011b7983 */ /* 0x000f220000100800 */
[----:B------:R-:W-:-:S05]  /*44cf0*/  @!P2 IMAD.MOV.U32 R23, RZ, RZ, R154 ;  /* 0x000000ffff17a224 */ /* 0x000fca00078e009a */
[----:B------:R2:W4:Y:S01]  /*44d00*/  @!P2 LDG.E.U16 R200, desc[UR4][R22.64] ;  /* 0x0000000416c8a981 */ /* 0x000522000c1e1500 */
[----:B------:R-:W-:Y:S02]  /*44d10*/  PRMT R199, RZ, 0x7610, R199 ;  /* 0x00007610ffc77816 */ /* 0x000fe400000000c7 */
[----:B------:R-:W-:Y:S01]  /*44d20*/  PRMT R198, RZ, 0x7610, R198 ;  /* 0x00007610ffc67816 */ /* 0x000fe200000000c6 */
[----:B--2---:R-:W-:Y:S02]  /*44d30*/  @!P2 IMAD.MOV.U32 R22, RZ, RZ, R25 ;  /* 0x000000ffff16a224 */ /* 0x004fe400078e0019 */
[----:B------:R-:W2:Y:S01]  /*44d40*/  LDL R25, [R1+0xd00] ;  /* 0x000d000001197983 */ /* 0x000ea20000100800 */
[----:B---3--:R-:W-:-:S03]  /*44d50*/  @!P2 IMAD.MOV.U32 R23, RZ, RZ, R26 ;  /* 0x000000ffff17a224 */ /* 0x008fc600078e001a */
[----:B------:R-:W3:Y:S04]  /*44d60*/  LDL R26, [R1+0xcfc] ;  /* 0x000cfc00011a7983 */ /* 0x000ee80000100800 */
[----:B------:R0:W3:Y:S02]  /*44d70*/  @!P2 LDG.E.U16 R199, desc[UR4][R22.64] ;  /* 0x0000000416c7a981 */ /* 0x0000e4000c1e1500 */
[----:B0-----:R-:W-:Y:S02]  /*44d80*/  @!P2 IMAD.MOV.U32 R22, RZ, RZ, R35 ;  /* 0x000000ffff16a224 */ /* 0x001fe400078e0023 */
[----:B------:R-:W-:-:S05]  /*44d90*/  @!P2 IMAD.MOV.U32 R23, RZ, RZ, R152 ;  /* 0x000000ffff17a224 */ /* 0x000fca00078e0098 */
[----:B------:R0:W3:Y:S02]  /*44da0*/  @!P2 LDG.E.U16 R198, desc[UR4][R22.64] ;  /* 0x0000000416c6a981 */ /* 0x0000e4000c1e1500 */
[----:B0-----:R-:W-:Y:S02]  /*44db0*/  @!P2 IMAD.MOV.U32 R23, RZ, RZ, R12 ;  /* 0x000000ffff17a224 */ /* 0x001fe400078e000c */
[----:B------:R-:W3:Y:S01]  /*44dc0*/  LDL R12, [R1+0xcf4] ;  /* 0x000cf400010c7983 */ /* 0x000ee20000100800 */
[----:B----4-:R-:W-:-:S03]  /*44dd0*/  @!P2 IMAD.MOV.U32 R22, RZ, RZ, R0 ;  /* 0x000000ffff16a224 */ /* 0x010fc600078e0000 */
[----:B------:R-:W4:Y:S01]  /*44de0*/  LDL R0, [R1+0xcf8] ;  /* 0x000cf80001007983 */ /* 0x000f220000100800 */
[----:B------:R-:W-:Y:S02]  /*44df0*/  PRMT R197, RZ, 0x7610, R197 ;  /* 0x00007610ffc57816 */ /* 0x000fe400000000c5 */
[----:B------:R-:W-:-:S04]  /*44e00*/  PRMT R196, RZ, 0x7610, R196 ;  /* 0x00007610ffc47816 */ /* 0x000fc800000000c4 */
[----:B------:R0:W4:Y:S01]  /*44e10*/  @!P2 LDG.E.U16 R197, desc[UR4][R22.64] ;  /* 0x0000000416c5a981 */ /* 0x000122000c1e1500 */
[----:B------:R-:W-:Y:S01]  /*44e20*/  PRMT R195, RZ, 0x7610, R195 ;  /* 0x00007610ffc37816 */ /* 0x000fe200000000c3 */
[----:B0-----:R-:W-:Y:S02]  /*44e30*/  @!P2 IMAD.MOV.U32 R22, RZ, RZ, R43 ;  /* 0x000000ffff16a224 */ /* 0x001fe400078e002b */
[----:B------:R-:W-:-:S05]  /*44e40*/  @!P2 IMAD.MOV.U32 R23, RZ, RZ, R32 ;  /* 0x000000ffff17a224 */ /* 0x000fca00078e0020 */
[----:B------:R0:W4:Y:S01]  /*44e50*/  @!P2 LDG.E.U16 R196, desc[UR4][R22.64] ;  /* 0x0000000416c4a981 */ /* 0x000122000c1e1500 */
[----:B------:R-:W-:Y:S01]  /*44e60*/  PRMT R194, RZ, 0x7610, R194 ;  /* 0x00007610ffc27816 */ /* 0x000fe200000000c2 */
[----:B0-----:R-:W-:Y:S02]  /*44e70*/  @!P2 IMAD.MOV.U32 R22, RZ, RZ, R27 ;  /* 0x000000ffff16a224 */ /* 0x001fe400078e001b */
[----:B------:R-:W-:Y:S01]  /*44e80*/  @!P2 IMAD.MOV.U32 R23, RZ, RZ, R17 ;  /* 0x000000ffff17a224 */ /* 0x000fe200078e0011 */
[----:B------:R-:W4:Y:S04]  /*44e90*/  LDL.LU R27, [R1+0xcec] ;  /* 0x000cec00011b7983 */ /* 0x000f280000300800 */
[----:B------:R0:W-:Y:S04]  /*44ea0*/  STL [R1+0x1fb4], R17 ;  /* 0x001fb41101007387 */ /* 0x0001e80000100800 */
[----:B------:R-:W4:Y:S04]  /*44eb0*/  LDL R32, [R1+0xcf0] ;  /* 0x000cf00001207983 */ /* 0x000f280000100800 */
[----:B------:R1:W4:Y:S01]  /*44ec0*/  @!P2 LDG.E.U16 R195, desc[UR4][R22.64] ;  /* 0x0000000416c3a981 */ /* 0x000322000c1e1500 */
[----:B------:R-:W-:-:S03]  /*44ed0*/  PRMT R193, RZ, 0x7610, R193 ;  /* 0x00007610ffc17816 */ /* 0x000fc600000000c1 */
[----:B0-----:R-:W4:Y:S01]  /*44ee0*/  LDL R17, [R1+0xc90] ;  /* 0x000c900001117983 */ /* 0x001f220000100800 */
[----:B-1----:R-:W-:Y:S02]  /*44ef0*/  @!P2 IMAD.MOV.U32 R22, RZ, RZ, R30 ;  /* 0x000000ffff16a224 */ /* 0x002fe400078e001e */
[----:B------:R-:W-:Y:S01]  /*44f00*/  @!P2 IMAD.MOV.U32 R23, RZ, RZ, R31 ;  /* 0x000000ffff17a224 */ /* 0x000fe200078e001f */
[----:B------:R-:W4:Y:S04]  /*44f10*/  LDL R30, [R1+0xcd0] ;  /* 0x000cd000011e7983 */ /* 0x000f280000100800 */
[----:B------:R-:W4:Y:S04]  /*44f20*/  LDL R31, [R1+0xccc] ;  /* 0x000ccc00011f7983 */ /* 0x000f280000100800 */
[----:B------:R0:W4:Y:S02]  /*44f30*/  @!P2 LDG.E.U16 R194, desc[UR4][R22.64] ;  /* 0x0000000416c2a981 */ /* 0x000124000c1e1500 */
[----:B0-----:R-:W-:-:S02]  /*44f40*/  @!P2 IMAD.MOV.U32 R22, RZ, RZ, R28 ;  /* 0x000000ffff16a224 */ /* 0x001fc400078e001c */
[----:B------:R-:W-:-:S05]  /*44f50*/  @!P2 IMAD.MOV.U32 R23, RZ, RZ, R29 ;  /* 0x000000ffff17a224 */ /* 0x000fca00078e001d */
[----:B------:R2:W4:Y:S01]  /*44f60*/  @!P2 LDG.E.U16 R193, desc[UR4][R22.64] ;  /* 0x0000000416c1a981 */ /* 0x000522000c1e1500 */
[----:B------:R-:W-:Y:S01]  /*44f70*/  PRMT R192, RZ, 0x7610, R192 ;  /* 0x00007610ffc07816 */ /* 0x000fe200000000c0 */
[----:B--2---:R-:W-:Y:S02]  /*44f80*/  @!P2 IMAD.MOV.U32 R22, RZ, RZ, R25 ;  /* 0x000000ffff16a224 */ /* 0x004fe400078e0019 */
[----:B---3--:R-:W-:Y:S02]  /*44f90*/  @!P2 IMAD.MOV.U32 R23, RZ, RZ, R26 ;  /* 0x000000ffff17a224 */ /* 0x008fe400078e001a */
[----:B------:R-:W2:Y:S04]  /*44fa0*/  LDL R26, [R1+0xc8c] ;  /* 0x000c8c00011a7983 */ /* 0x000ea80000100800 */
[----:B------:R-:W3:Y:S04]  /*44fb0*/  LDL.LU R39, [R1+0xc4c] ;  /* 0x000c4c0001277983 */ /* 0x000ee80000300800 */
[----:B------:R-:W3:Y:S04]  /*44fc0*/  LDL.LU R25, [R1+0xc0c] ;  /* 0x000c0c0001197983 */ /* 0x000ee80000300800 */
[----:B------:R-:W3:Y:S04]  /*44fd0*/  LDL R29, [R1+0xc50] ;  /* 0x000c5000011d7983 */ /* 0x000ee80000100800 */
[----:B------:R-:W3:Y:S04]  /*44fe0*/  LDL R28, [R1+0xc10] ;  /* 0x000c1000011c7983 */ /* 0x000ee80000100800 */
[----:B------:R0:W3:Y:S02]  /*44ff0*/  @!P2 LDG.E.U16 R192, desc[UR4][R22.64] ;  /* 0x0000000416c0a981 */ /* 0x0000e4000c1e1500 */
[----:B0-----:R-:W-:-:S02]  /*45000*/  @!P2 IMAD.MOV.U32 R23, RZ, RZ, R12 ;  /* 0x000000ffff17a224 */ /* 0x001fc400078e000c */
[----:B------:R-:W3:Y:S01]  /*45010*/  LDL R12, [R1+0xbcc] ;  /* 0x000bcc00010c7983 */ /* 0x000ee20000100800 */
[----:B----4-:R-:W-:-:S03]  /*45020*/  @!P2 IMAD.MOV.U32 R22, RZ, RZ, R0 ;  /* 0x000000ffff16a224 */ /* 0x010fc600078e0000 */
[----:B------:R-:W4:Y:S01]  /*45030*/  LDL R0, [R1+0xbd0] ;  /* 0x000bd00001007983 */ /* 0x000f220000100800 */
[----:B------:R-:W-:Y:S02]  /*45040*/  PRMT R191, RZ, 0x7610, R191 ;  /* 0x00007610ffbf7816 */ /* 0x000fe400000000bf */
[----:B------:R-:W-:-:S04]  /*45050*/  PRMT R190, RZ, 0x7610, R190 ;  /* 0x00007610ffbe7816 */ /* 0x000fc800000000be */
[----:B------:R0:W4:Y:S01]  /*45060*/  @!P2 LDG.E.U16 R191, desc[UR4][R22.64] ;  /* 0x0000000416bfa981 */ /* 0x000122000c1e1500 */
[----:B------:R-:W-:Y:S02]  /*45070*/  PRMT R189, RZ, 0x7610, R189 ;  /* 0x00007610ffbd7816 */ /* 0x000fe400000000bd */
[----:B------:R-:W-:Y:S02]  /*45080*/  PRMT R188, RZ, 0x7610, R188 ;  /* 0x00007610ffbc7816 */ /* 0x000fe400000000bc */
[----:B------:R-:W-:Y:S01]  /*45090*/  PRMT R187, RZ, 0x7610, R187 ;  /* 0x00007610ffbb7816 */ /* 0x000fe200000000bb */
[----:B0-----:R-:W-:Y:S02]  /*450a0*/  @!P2 IMAD.MOV.U32 R23, RZ, RZ, R27 ;  /* 0x000000ffff17a224 */ /* 0x001fe400078e001b */
[----:B------:R-:W-:-:S05]  /*450b0*/  @!P2 IMAD.MOV.U32 R22, RZ, RZ, R32 ;  /* 0x000000ffff16a224 */ /* 0x000fca00078e0020 */
[----:B------:R0:W4:Y:S02]  /*450c0*/  @!P2 LDG.E.U16 R190, desc[UR4][R22.64] ;  /* 0x0000000416bea981 */ /* 0x000124000c1e1500 */
[----:B0-----:R-:W-:Y:S02]  /*450d0*/  @!P2 IMAD.MOV.U32 R22, RZ, RZ, R30 ;  /* 0x000000ffff16a224 */ /* 0x001fe400078e001e */
[----:B------:R-:W-:Y:S01]  /*450e0*/  @!P2 IMAD.MOV.U32 R23, RZ, RZ, R31 ;  /* 0x000000ffff17a224 */ /* 0x000fe200078e001f */
[----:B------:R-:W-:Y:S01]  /*450f0*/  PRMT R186, RZ, 0x7610, R186 ;  /* 0x00007610ffba7816 */ /* 0x000fe200000000ba */
[----:B------:R-:W4:Y:S04]  /*45100*/  LDL R30, [R1+0xcc4] ;  /* 0x000cc400011e7983 */ /* 0x000f280000100800 */
[----:B------:R0:W4:Y:S02]  /*45110*/  @!P2 LDG.E.U16 R189, desc[UR4][R22.64] ;  /* 0x0000000416bda981 */ /* 0x000124000c1e1500 */
[----:B0-----:R-:W-:-:S02]  /*45120*/  @!P2 IMAD.MOV.U32 R22, RZ, RZ, R17 ;  /* 0x000000ffff16a224 */ /* 0x001fc400078e0011 */
[----:B------:R-:W4:Y:S01]  /*45130*/  LDL R17, [R1+0xce8] ;  /* 0x000ce80001117983 */ /* 0x000f220000100800 */
[----:B--2---:R-:W-:-:S03]  /*45140*/  @!P2 IMAD.MOV.U32 R23, RZ, RZ, R26 ;  /* 0x000000ffff17a224 */ /* 0x004fc600078e001a */
[----:B------:R-:W2:Y:S04]  /*45150*/  LDL R26, [R1+0xce4] ;  /* 0x000ce400011a7983 */ /* 0x000ea80000100800 */
[----:B------:R3:W2:Y:S02]  /*45160*/  @!P2 LDG.E.U16 R188, desc[UR4][R22.64] ;  /* 0x0000000416bca981 */ /* 0x0006a4000c1e1500 */
[----:B---3--:R-:W-:Y:S02]  /*45170*/  @!P2 IMAD.MOV.U32 R22, RZ, RZ, R29 ;  /* 0x000000ffff16a224 */ /* 0x008fe400078e001d */
[----:B------:R-:W-:Y:S01]  /*45180*/  @!P2 IMAD.MOV.U32 R23, RZ, RZ, R39 ;  /* 0x000000ffff17a224 */ /* 0x000fe200078e0027 */
[----:B------:R-:W-:Y:S02]  /*45190*/  PRMT R185, RZ, 0x7610, R185 ;  /* 0x00007610ffb97816 */ /* 0x000fe400000000b9 */
[----:B------:R-:W-:Y:S01]  /*451a0*/  PRMT R184, RZ, 0x7610, R184 ;  /* 0x00007610ffb87816 */ /* 0x000fe200000000b8 */
[----:B------:R-:W3:Y:S04]  /*451b0*/  LDL R29, [R1+0xcbc] ;  /* 0x000cbc00011d7983 */ /* 0x000ee80000100800 */
[----:B------:R0:W3:Y:S02]  /*451c0*/  @!P2 LDG.E.U16 R187, desc[UR4][R22.64] ;  /* 0x0000000416bba981 */ /* 0x0000e4000c1e1500 */
[----:B0-----:R-:W-:-:S02]  /*451d0*/  @!P2 IMAD.MOV.U32 R22, RZ, RZ, R28 ;  /* 0x000000ffff16a224 */ /* 0x001fc400078e001c */
[----:B------:R-:W-:-:S05]  /*451e0*/  @!P2 IMAD.MOV.U32 R23, RZ, RZ, R25 ;  /* 0x000000ffff17a224 */ /* 0x000fca00078e0019 */
[----:B------:R0:W3:Y:S02]  /*451f0*/  @!P2 LDG.E.U16 R186, desc[UR4][R22.64] ;  /* 0x0000000416baa981 */ /* 0x0000e4000c1e1500 */
[----:B0-----:R-:W-:Y:S02]  /*45200*/  @!P2 IMAD.MOV.U32 R23, RZ, RZ, R12 ;  /* 0x000000ffff17a224 */ /* 0x001fe400078e000c */
[----:B------:R-:W3:Y:S01]  /*45210*/  LDL R12, [R1+0xcc8] ;  /* 0x000cc800010c7983 */ /* 0x000ee20000100800 */
[----:B----4-:R-:W-:-:S03]  /*45220*/  @!P2 IMAD.MOV.U32 R22, RZ, RZ, R0 ;  /* 0x000000ffff16a224 */ /* 0x010fc600078e0000 */
[----:B------:R-:W4:Y:S04]  /*45230*/  LDL R0, [R1+0xcc0] ;  /* 0x000cc00001007983 */ /* 0x000f280000100800 */
[----:B------:R-:W4:Y:S04]  /*45240*/  LDL.LU R34, [R1+0xcac] ;  /* 0x000cac0001227983 */ /* 0x000f280000300800 */
[----:B------:R0:W4:Y:S04]  /*45250*/  @!P2 LDG.E.U16 R185, desc[UR4][R22.64] ;  /* 0x0000000416b9a981 */ /* 0x000128000c1e1500 */
[----:B------:R-:W-:Y:S04]  /*45260*/  STL [R1+0x1fbc], R11 ;  /* 0x001fbc0b01007387 */ /* 0x000fe80000100800 */
[----:B------:R1:W-:Y:S01]  /*45270*/  STL [R1+0x1fb8], R18 ;  /* 0x001fb81201007387 */ /* 0x0003e20000100800 */
[----:B0-----:R-:W-:-:S02]  /*45280*/  @!P2 IMAD.MOV.U32 R22, RZ, RZ, R11 ;  /* 0x000000ffff16a224 */ /* 0x001fc400078e000b */
[----:B------:R-:W-:Y:S02]  /*45290*/  @!P2 IMAD.MOV.U32 R23, RZ, RZ, R18 ;  /* 0x000000ffff17a224 */ /* 0x000fe400078e0012 */
[----:B-1----:R-:W4:Y:S04]  /*452a0*/  LDL.LU R18, [R1+0xc08] ;  /* 0x000c080001127983 */ /* 0x002f280000300800 */
[----:B------:R0:W4:Y:S04]  /*452b0*/  @!P2 LDG.E.U16 R184, desc[UR4][R22.64] ;  /* 0x0000000416b8a981 */ /* 0x000128000c1e1500 */
[----:B------:R-:W4:Y:S01]  /*452c0*/  LDL R28, [R1+0xcb4] ;  /* 0x000cb400011c7983 */ /* 0x000f220000100800 */
[----:B------:R-:W-:-:S02]  /*452d0*/  PRMT R183, RZ, 0x7610, R183 ;  /* 0x00007610ffb77816 */ /* 0x000fc400000000b7 */
[----:B------:R-:W-:Y:S01]  /*452e0*/  PRMT R182, RZ, 0x7610, R182 ;  /* 0x00007610ffb67816 */ /* 0x000fe200000000b6 */
[----:B0-----:R-:W-:Y:S02]  /*452f0*/  @!P2 IMAD.MOV.U32 R22, RZ, RZ, R17 ;  /* 0x000000ffff16a224 */ /* 0x001fe400078e0011 */
[----:B------:R-:W4:Y:S01]  /*45300*/  LDL R17, [R1+0xcb0] ;  /* 0x000cb00001117983 */ /* 0x000f220000100800 */
[----:B--2---:R-:W-:-:S03]  /*45310*/  @!P2 IMAD.MOV.U32 R23, RZ, RZ, R26 ;  /* 0x000000ffff17a224 */ /* 0x004fc600078e001a */
[----:B------:R-:W2:Y:S04]  /*45320*/  LDL R26, [R1+0xcb8] ;  /* 0x000cb800011a7983 */ /* 0x000ea80000100800 */
[----:B------:R-:W2:Y:S04]  /*45330*/  LDL.LU R37, [R1+0xc84] ;  /* 0x000c840001257983 */ /* 0x000ea80000300800 */
[----:B------:R-:W2:Y:S04]  /*45340*/  LDL.LU R36, [R1+0xc88] ;  /* 0x000c880001247983 */ /* 0x000ea80000300800 */
[----:B------:R0:W2:Y:S04]  /*45350*/  @!P2 LDG.E.U16 R183, desc[UR4][R22.64] ;  /* 0x0000000416b7a981 */ /* 0x0000a8000c1e1500 */
[----:B------:R-:W2:Y:S04]  /*45360*/  LDL.LU R31, [R1+0xc48] ;  /* 0x000c4800011f7983 */ /* 0x000ea80000300800 */
[----:B------:R-:W2:Y:S01]  /*45370*/  LDL R11, [R1+0xbc4] ;  /* 0x000bc400010b7983 */ /* 0x000ea20000100800 */
[----:B0-----:R-:W-:-:S02]  /*45380*/  @!P2 IMAD.MOV.U32 R23, RZ, RZ, R30 ;  /* 0x000000ffff17a224 */ /* 0x001fc400078e001e */
[----:B---3--:R-:W-:Y:S02]  /*45390*/  @!P2 IMAD.MOV.U32 R22, RZ, RZ, R12 ;  /* 0x000000ffff16a224 */ /* 0x008fe400078e000c */
[----:B------:R-:W3:Y:S04]  /*453a0*/  LDL R12, [R1+0xc44] ;  /* 0x000c4400010c7983 */ /* 0x000ee80000100800 */
[----:B------:R4:W3:Y:S02]  /*453b0*/  @!P2 LDG.E.U16 R182, desc[UR4][R22.64] ;  /* 0x0000000416b6a981 */ /* 0x0008e4000c1e1500 */
[----:B----4-:R-:W-:Y:S02]  /*453c0*/  @!P2 IMAD.MOV.U32 R22, RZ, RZ, R0 ;  /* 0x000000ffff16a224 */ /* 0x010fe400078e0000 */
[----:B------:R-:W4:Y:S04]  /*453d0*/  LDL R0, [R1+0xbc8] ;  /* 0x000bc80001007983 */ /* 0x000f280000100800 */
[----:B------:R-:W4:Y:S01]  /*453e0*/  LDL.LU R45, [R1+0xc04] ;  /* 0x000c0400012d7983 */ /* 0x000f220000300800 */
[----:B------:R-:W-:Y:S01]  /*453f0*/  PRMT R181, RZ, 0x7610, R181 ;  /* 0x00007610ffb57816 */ /* 0x000fe200000000b5 */
[----:B------:R-:W-:Y:S01]  /*45400*/  @!P2 IMAD.MOV.U32 R23, RZ, RZ, R29 ;  /* 0x000000ffff17a224 */ /* 0x000fe200078e001d */
[----:B------:R-:W-:-:S04]  /*45410*/  PRMT R180, RZ, 0x7610, R180 ;  /* 0x00007610ffb47816 */ /* 0x000fc800000000b4 */
[----:B------:R0:W4:Y:S01]  /*45420*/  @!P2 LDG.E.U16 R181, desc[UR4][R22.64] ;  /* 0x0000000416b5a981 */ /* 0x000122000c1e1500 */
[----:B------:R-:W-:Y:S01]  /*45430*/  PRMT R179, RZ, 0x7610, R179 ;  /* 0x00007610ffb37816 */ /* 0x000fe200000000b3 */
[----:B0-----:R-:W-:Y:S01]  /*45440*/  @!P2 IMAD.MOV.U32 R23, RZ, RZ, R28 ;  /* 0x000000ffff17a224 */ /* 0x001fe200078e001c */
[----:B------:R-:W-:Y:S02]  /*45450*/  PRMT R178, RZ, 0x7610, R178 ;  /* 0x00007610ffb27816 */ /* 0x000fe400000000b2 */
[----:B------:R-:W-:Y:S02]  /*45460*/  PRMT R177, RZ, 0x7610, R177 ;  /* 0x00007610ffb17816 */ /* 0x000fe400000000b1 */
[----:B------:R-:W-:Y:S01]  /*45470*/  PRMT R176, RZ, 0x7610, R176 ;  /* 0x00007610ffb07816 */ /* 0x000fe200000000b0 */
[----:B--2---:R-:W-:-:S05]  /*45480*/  @!P2 IMAD.MOV.U32 R22, RZ, RZ, R26 ;  /* 0x000000ffff16a224 */ /* 0x004fca00078e001a */
[----:B------:R0:W2:Y:S02]  /*45490*/  @!P2 LDG.E.U16 R180, desc[UR4][R22.64] ;  /* 0x0000000416b4a981 */ /* 0x0000a4000c1e1500 */
[----:B0-----:R-:W-:Y:S02]  /*454a0*/  @!P2 IMAD.MOV.U32 R22, RZ, RZ, R17 ;  /* 0x000000ffff16a224 */ /* 0x001fe400078e0011 */
[----:B------:R-:W-:-:S05]  /*454b0*/  @!P2 IMAD.MOV.U32 R23, RZ, RZ, R34 ;  /* 0x000000ffff17a224 */ /* 0x000fca00078e0022 */
[----:B------:R0:W2:Y:S02]  /*454c0*/  @!P2 LDG.E.U16 R179, desc[UR4][R22.64] ;  /* 0x0000000416b3a981 */ /* 0x0000a4000c1e1500 */
[----:B0-----:R-:W-:Y:S02]  /*454d0*/  @!P2 IMAD.MOV.U32 R22, RZ, RZ, R36 ;  /* 0x000000ffff16a224 */ /* 0x001fe400078e0024 */
[----:B------:R-:W-:-:S05]  /*454e0*/  @!P2 IMAD.MOV.U32 R23, RZ, RZ, R37 ;  /* 0x000000ffff17a224 */ /* 0x000fca00078e0025 */
[----:B------:R0:W2:Y:S02]  /*454f0*/  @!P2 LDG.E.U16 R178, desc[UR4][R22.64] ;  /* 0x0000000416b2a981 */ /* 0x0000a4000c1e1500 */
[----:B0-----:R-:W-:Y:S02]  /*45500*/  @!P2 IMAD.MOV.U32 R22, RZ, RZ, R31 ;  /* 0x000000ffff16a224 */ /* 0x001fe400078e001f */
[----:B---3--:R-:W-:Y:S02]  /*45510*/  @!P2 IMAD.MOV.U32 R23, RZ, RZ, R12 ;  /* 0x000000ffff17a224 */ /* 0x008fe400078e000c */
[----:B------:R-:W3:Y:S04]  /*45520*/  LDL.LU R12, [R1+0xca8] ;  /* 0x000ca800010c7983 */ /* 0x000ee80000300800 */
[----:B------:R0:W2:Y:S04]  /*45530*/  @!P2 LDG.E.U16 R177, desc[UR4][R22.64] ;  /* 0x0000000416b1a981 */ /* 0x0000a8000c1e1500 */
[----:B------:R-:W2:Y:S04]  /*45540*/  LDL.LU R32, [R1+0xca4] ;  /* 0x000ca40001207983 */ /* 0x000ea80000300800 */
[----:B------:R1:W-:Y:S04]  /*45550*/  STL [R1+0x1fe8], R18 ;  /* 0x001fe81201007387 */ /* 0x0003e80000100800 */
[----:B------:R-:W2:Y:S04]  /*45560*/  LDL R44, [R1+0xc7c] ;  /* 0x000c7c00012c7983 */ /* 0x000ea80000100800 */
[----:B------:R-:W2:Y:S01]  /*45570*/  LDL R30, [R1+0xc70] ;  /* 0x000c7000011e7983 */ /* 0x000ea20000100800 */
[----:B0-----:R-:W-:-:S02]  /*45580*/  @!P2 IMAD.MOV.U32 R22, RZ, RZ, R18 ;  /* 0x000000ffff16a224 */ /* 0x001fc400078e0012 */
[----:B----4-:R-:W-:Y:S01]  /*45590*/  @!P2 IMAD.MOV.U32 R23, RZ, RZ, R45 ;  /* 0x000000ffff17a224 */ /* 0x010fe200078e002d */
[----:B-1----:R-:W4:Y:S04]  /*455a0*/  LDL R18, [R1+0xc74] ;  /* 0x000c740001127983 */ /* 0x002f280000100800 */
[----:B------:R0:W4:Y:S02]  /*455b0*/  @!P2 LDG.E.U16 R176, desc[UR4][R22.64] ;  /* 0x0000000416b0a981 */ /* 0x000124000c1e1500 */
[----:B0-----:R-:W-:Y:S02]  /*455c0*/  @!P2 IMAD.MOV.U32 R23, RZ, RZ, R11 ;  /* 0x000000ffff17a224 */ /* 0x001fe400078e000b */
[----:B------:R-:W4:Y:S04]  /*455d0*/  LDL R11, [R1+0xc68] ;  /* 0x000c6800010b7983 */ /* 0x000f280000100800 */
[----:B------:R-:W4:Y:S04]  /*455e0*/  LDL.LU R33, [R1+0xc80] ;  /* 0x000c800001217983 */ /* 0x000f280000300800 */
[----:B------:R-:W4:Y:S04]  /*455f0*/  LDL.LU R29, [R1+0xc40] ;  /* 0x000c4000011d7983 */ /* 0x000f280000300800 */
[----:B------:R-:W4:Y:S01]  /*45600*/  LDL.LU R28, [R1+0xc78] ;  /* 0x000c7800011c7983 */ /* 0x000f220000300800 */
[----:B------:R-:W-:Y:S01]  /*45610*/  PRMT R175, RZ, 0x7610, R175 ;  /* 0x00007610ffaf7816 */ /* 0x000fe200000000af */
[----:B------:R-:W-:-:S02]  /*45620*/  @!P2 IMAD.MOV.U32 R22, RZ, RZ, R0 ;  /* 0x000000ffff16a224 */ /* 0x000fc400078e0000 */
[----:B------:R-:W4:Y:S04]  /*45630*/  LDL.LU R26, [R1+0xc64] ;  /* 0x000c6400011a7983 */ /* 0x000f280000300800 */
[----:B------:R-:W4:Y:S04]  /*45640*/  LDL.LU R0, [R1+0xc38] ;  /* 0x000c380001007983 */ /* 0x000f280000300800 */
[----:B------:R-:W4:Y:S04]  /*45650*/  LDL.LU R17, [R1+0xc2c] ;  /* 0x000c2c0001117983 */ /* 0x000f280000300800 */
[----:B------:R0:W-:Y:S04]  /*45660*/  STL [R1+0x1fc4], R14 ;  /* 0x001fc40e01007387 */ /* 0x0001e80000100800 */
[----:B------:R1:W4:Y:S02]  /*45670*/  @!P2 LDG.E.U16 R175, desc[UR4][R22.64] ;  /* 0x0000000416afa981 */ /* 0x000324000c1e1500 */
[----:B-1----:R-:W-:-:S02]  /*45680*/  @!P2 IMAD.MOV.U32 R22, RZ, RZ, R14 ;  /* 0x000000ffff16a224 */ /* 0x002fc400078e000e */
[----:B0-----:R-:W4:Y:S01]  /*45690*/  LDL R14, [R1+0xc6c] ;  /* 0x000c6c00010e7983 */ /* 0x001f220000100800 */
[----:B------:R-:W-:Y:S01]  /*456a0*/  PRMT R174, RZ, 0x7610, R174 ;  /* 0x00007610ffae7816 */ /* 0x000fe200000000ae */
[----:B------:R-:W-:Y:S01]  /*456b0*/  @!P2 IMAD.MOV.U32 R23, RZ, RZ, R19 ;  /* 0x000000ffff17a224 */ /* 0x000fe200078e0013 */
[----:B------:R-:W-:-:S04]  /*456c0*/  PRMT R173, RZ, 0x7610, R173 ;  /* 0x00007610ffad7816 */ /* 0x000fc800000000ad */
[----:B------:R3:W4:Y:S01]  /*456d0*/  @!P2 LDG.E.U16 R174, desc[UR4][R22.64] ;  /* 0x0000000416aea981 */ /* 0x000722000c1e1500 */
[----:B------:R-:W-:-:S03]  /*456e0*/  PRMT R172, RZ, 0x7610, R172 ;  /* 0x00007610ffac7816 */ /* 0x000fc600000000ac */
[----:B------:R0:W-:Y:S04]  /*456f0*/  STL [R1+0x1fc0], R19 ;  /* 0x001fc01301007387 */ /* 0x0001e80000100800 */
[----:B------:R-:W4:Y:S01]  /*45700*/  LDL R47, [R1+0xc3c] ;  /* 0x000c3c00012f7983 */ /* 0x000f220000100800 */
[----:B------:R-:W-:Y:S01]  /*45710*/  PRMT R171, RZ, 0x7610, R171 ;  /* 0x00007610ffab7816 */ /* 0x000fe200000000ab */
[----:B---3--:R-:W-:Y:S02]  /*45720*/  @!P2 IMAD.MOV.U32 R22, RZ, RZ, R12 ;  /* 0x000000ffff16a224 */ /* 0x008fe400078e000c */
[----:B--2---:R-:W-:-:S05]  /*45730*/  @!P2 IMAD.MOV.U32 R23, RZ, RZ, R32 ;  /* 0x000000ffff17a224 */ /* 0x004fca00078e0020 */
[----:B------:R1:W2:Y:S02]  /*45740*/  @!P2 LDG.E.U16 R173, desc[UR4][R22.64] ;  /* 0x0000000416ada981 */ /* 0x0002a4000c1e1500 */
[----:B-1----:R-:W-:Y:S02]  /*45750*/  @!P2 IMAD.MOV.U32 R23, RZ, RZ, R44 ;  /* 0x000000ffff17a224 */ /* 0x002fe400078e002c */
[----:B----4-:R-:W-:-:S05]  /*45760*/  @!P2 IMAD.MOV.U32 R22, RZ, RZ, R33 ;  /* 0x000000ffff16a224 */ /* 0x010fca00078e0021 */
[----:B------:R1:W3:Y:S02]  /*45770*/  @!P2 LDG.E.U16 R172, desc[UR4][R22.64] ;  /* 0x0000000416aca981 */ /* 0x0002e4000c1e1500 */
[----:B-1----:R-:W-:Y:S02]  /*45780*/  @!P2 IMAD.MOV.U32 R23, RZ, RZ, R18 ;  /* 0x000000ffff17a224 */ /* 0x002fe400078e0012 */
[----:B------:R-:W4:Y:S01]  /*45790*/  LDL R18, [R1+0xc34] ;  /* 0x000c340001127983 */ /* 0x000f220000100800 */
[----:B------:R-:W-:-:S03]  /*457a0*/  @!P2 IMAD.MOV.U32 R22, RZ, RZ, R28 ;  /* 0x000000ffff16a224 */ /* 0x000fc600078e001c */
[----:B------:R-:W2:Y:S01]  /*457b0*/  LDL.LU R44, [R1+0xc30] ;  /* 0x000c3000012c7983 */ /* 0x000ea20000300800 */
[----:B------:R-:W-:-:S03]  /*457c0*/  PRMT R170, RZ, 0x7610, R170 ;  /* 0x00007610ffaa7816 */ /* 0x000fc600000000aa */
[----:B------:R1:W3:Y:S02]  /*457d0*/  @!P2 LDG.E.U16 R171, desc[UR4][R22.64] ;  /* 0x0000000416aba981 */ /* 0x0002e4000c1e1500 */
[----:B-1----:R-:W-:Y:S02]  /*457e0*/  @!P2 IMAD.MOV.U32 R22, RZ, RZ, R30 ;  /* 0x000000ffff16a224 */ /* 0x002fe400078e001e */
[----:B------:R-:W3:Y:S04]  /*457f0*/  LDL.LU R30, [R1+0xc00] ;  /* 0x000c0000011e7983 */ /* 0x000ee80000300800 */
[----:B0-----:R-:W3:Y:S01]  /*45800*/  LDL R19, [R1+0xbfc] ;  /* 0x000bfc0001137983 */ /* 0x001ee20000100800 */
[----:B------:R-:W-:-:S03]  /*45810*/  @!P2 IMAD.MOV.U32 R23, RZ, RZ, R14 ;  /* 0x000000ffff17a224 */ /* 0x000fc600078e000e */
[----:B------:R-:W3:Y:S04]  /*45820*/  LDL R14, [R1+0xbbc] ;  /* 0x000bbc00010e7983 */ /* 0x000ee80000100800 */
[----:B------:R0:W3:Y:S02]  /*45830*/  @!P2 LDG.E.U16 R170, desc[UR4][R22.64] ;  /* 0x0000000416aaa981 */ /* 0x0000e4000c1e1500 */
[----:B0-----:R-:W-:Y:S02]  /*45840*/  @!P2 IMAD.MOV.U32 R22, RZ, RZ, R11 ;  /* 0x000000ffff16a224 */ /* 0x001fe400078e000b */
[----:B------:R-:W3:Y:S01]  /*45850*/  LDL R11, [R1+0xbc0] ;  /* 0x000bc000010b7983 */ /* 0x000ee20000100800 */
[----:B------:R-:W-:Y:S01]  /*45860*/  PRMT R169, RZ, 0x7610, R169 ;  /* 0x00007610ffa97816 */ /* 0x000fe200000000a9 */
[----:B------:R-:W-:Y:S01]  /*45870*/  @!P2 IMAD.MOV.U32 R23, RZ, RZ, R26 ;  /* 0x000000ffff17a224 */ /* 0x000fe200078e001a */
[----:B------:R-:W-:-:S04]  /*45880*/  PRMT R168, RZ, 0x7610, R168 ;  /* 0x00007610ffa87816 */ /* 0x000fc800000000a8 */
[----:B------:R0:W3:Y:S02]  /*45890*/  @!P2 LDG.E.U16 R169, desc[UR4][R22.64] ;  /* 0x0000000416a9a981 */ /* 0x0000e4000c1e1500 */
[----:B0-----:R-:W-:Y:S02]  /*458a0*/  @!P2 IMAD.MOV.U32 R22, RZ, RZ, R29 ;  /* 0x000000ffff16a224 */ /* 0x001fe400078e001d */
[----:B------:R-:W-:-:S05]  /*458b0*/  @!P2 IMAD.MOV.U32 R23, RZ, RZ, R47 ;  /* 0x000000ffff17a224 */ /* 0x000fca00078e002f */
[----:B------:R0:W3:Y:S01]  /*458c0*/  @!P2 LDG.E.U16 R168, desc[UR4][R22.64] ;  /* 0x0000000416a8a981 */ /* 0x0000e2000c1e1500 */
[----:B------:R-:W-:Y:S02]  /*458d0*/  PRMT R167, RZ, 0x7610, R167 ;  /* 0x00007610ffa77816 */ /* 0x000fe400000000a7 */
[----:B------:R-:W-:Y:S01]  /*458e0*/  PRMT R166, RZ, 0x7610, R166 ;  /* 0x00007610ffa67816 */ /* 0x000fe200000000a6 */
[----:B0-----:R-:W-:Y:S02]  /*458f0*/  @!P2 IMAD.MOV.U32 R22, RZ, RZ, R0 ;  /* 0x000000ffff16a224 */ /* 0x001fe400078e0000 */
[----:B----4-:R-:W-:Y:S02]  /*45900*/  @!P2 IMAD.MOV.U32 R23, RZ, RZ, R18 ;  /* 0x000000ffff17a224 */ /* 0x010fe400078e0012 */
[----:B------:R-:W4:Y:S04]  /*45910*/  LDL R18, [R1+0xc24] ;  /* 0x000c240001127983 */ /* 0x000f280000100800 */
[----:B------:R-:W4:Y:S04]  /*45920*/  LDL.LU R47, [R1+0xc28] ;  /* 0x000c2800012f7983 */ /* 0x000f280000300800 */
[----:B------:R2:W4:Y:S01]  /*45930*/  @!P2 LDG.E.U16 R167, desc[UR4][R22.64] ;  /* 0x0000000416a7a981 */ /* 0x000522000c1e1500 */
[----:B------:R-:W-:Y:S01]  /*45940*/  PRMT R165, RZ, 0x7610, R165 ;  /* 0x00007610ffa57816 */ /* 0x000fe200000000a5 */
[----:B--2---:R-:W-:-:S02]  /*45950*/  @!P2 IMAD.MOV.U32 R22, RZ, RZ, R44 ;  /* 0x000000ffff16a224 */ /* 0x004fc400078e002c */
[----:B------:R-:W-:-:S05]  /*45960*/  @!P2 IMAD.MOV.U32 R23, RZ, RZ, R17 ;  /* 0x000000ffff17a224 */ /* 0x000fca00078e0011 */
[----:B------:R3:W2:Y:S04]  /*45970*/  @!P2 LDG.E.U16 R166, desc[UR4][R22.64] ;  /* 0x0000000416a6a981 */ /* 0x0006a8000c1e1500 */
[----:B------:R0:W-:Y:S01]  /*45980*/  STL [R1+0x1fec], R17 ;  /* 0x001fec1101007387 */ /* 0x0001e20000100800 */
[----:B---3--:R-:W-:Y:S02]  /*45990*/  @!P2 IMAD.MOV.U32 R22, RZ, RZ, R30 ;  /* 0x000000ffff16a224 */ /* 0x008fe400078e001e */
[----:B------:R-:W-:-:S05]  /*459a0*/  @!P2 IMAD.MOV.U32 R23, RZ, RZ, R19 ;  /* 0x000000ffff17a224 */ /* 0x000fca00078e0013 */
[----:B------:R1:W3:Y:S02]  /*459b0*/  @!P2 LDG.E.U16 R165, desc[UR4][R22.64] ;  /* 0x0000000416a5a981 */ /* 0x0002e4000c1e1500 */
[----:B-1----:R-:W-:Y:S02]  /*459c0*/  @!P2 IMAD.MOV.U32 R23, RZ, RZ, R14 ;  /* 0x000000ffff17a224 */ /* 0x002fe400078e000e */
[----:B------:R-:W-:Y:S01]  /*459d0*/  @!P2 IMAD.MOV.U32 R22, RZ, RZ, R11 ;  /* 0x000000ffff16a224 */ /* 0x000fe200078e000b */
[----:B------:R-:W2:Y:S04]  /*459e0*/  LDL.LU R14, [R1+0xbb8] ;  /* 0x000bb800010e7983 */ /* 0x000ea80000300800 */
[----:B------:R-:W3:Y:S04]  /*459f0*/  LDL.LU R19, [R1+0xbb0] ;  /* 0x000bb00001137983 */ /* 0x000ee80000300800 */
[----:B------:R-:W3:Y:S01]  /*45a00*/  LDL.LU R11, [R1+0xba8] ;  /* 0x000ba800010b7983 */ /* 0x000ee20000300800 */
[----:B------:R-:W-:-:S02]  /*45a10*/  PRMT R164, RZ, 0x7610, R164 ;  /* 0x00007610ffa47816 */ /* 0x000fc400000000a4 */
[----:B------:R-:W-:-:S04]  /*45a20*/  PRMT R163, RZ, 0x7610, R163 ;  /* 0x00007610ffa37816 */ /* 0x000fc800000000a3 */
[----:B------:R1:W3:Y:S04]  /*45a30*/  @!P2 LDG.E.U16 R164, desc[UR4][R22.64] ;  /* 0x0000000416a4a981 */ /* 0x0002e8000c1e1500 */
[----:B------:R1:W-:Y:S04]  /*45a40*/  STL [R1+0x1fcc], R15 ;  /* 0x001fcc0f01007387 */ /* 0x0003e80000100800 */
[----:B------:R1:W-:Y:S04]  /*45a50*/  STL [R1+0x1fc8], R20 ;  /* 0x001fc81401007387 */ /* 0x0003e80000100800 */
[----:B0-----:R-:W3:Y:S01]  /*45a60*/  LDL R17, [R1+0xba4] ;  /* 0x000ba40001117983 */ /* 0x001ee20000100800 */
[----:B-1----:R-:W-:-:S02]  /*45a70*/  @!P2 IMAD.MOV.U32 R22, RZ, RZ, R15 ;  /* 0x000000ffff16a224 */ /* 0x002fc400078e000f */
[----:B------:R-:W-:Y:S01]  /*45a80*/  @!P2 IMAD.MOV.U32 R23, RZ, RZ, R20 ;  /* 0x000000ffff17a224 */ /* 0x000fe200078e0014 */
[----:B------:R-:W3:Y:S04]  /*45a90*/  LDL R15, [R1+0xb78] ;  /* 0x000b7800010f7983 */ /* 0x000ee80000100800 */
[----:B------:R-:W3:Y:S04]  /*45aa0*/  LDL R20, [R1+0xbb4] ;  /* 0x000bb40001147983 */ /* 0x000ee80000100800 */
[----:B------:R4:W3:Y:S02]  /*45ab0*/  @!P2 LDG.E.U16 R163, desc[UR4][R22.64] ;  /* 0x0000000416a3a981 */ /* 0x0008e4000c1e1500 */
[----:B----4-:R-:W-:-:S02]  /*45ac0*/  @!P2 IMAD.MOV.U32 R23, RZ, RZ, R18 ;  /* 0x000000ffff17a224 */ /* 0x010fc400078e0012 */
[----:B------:R-:W4:Y:S04]  /*45ad0*/  LDL R18, [R1+0xbac] ;  /* 0x000bac0001127983 */ /* 0x000f280000100800 */
[----:B------:R0:W-:Y:S01]  /*45ae0*/  STL [R1+0x24ac], R151 ;  /* 0x0024ac9701007387 */ /* 0x0001e20000100800 */
[----:B------:R-:W-:-:S03]  /*45af0*/  @!P2 IMAD.MOV.U32 R22, RZ, RZ, R47 ;  /* 0x000000ffff16a224 */ /* 0x000fc600078e002f */
[----:B0-----:R-:W4:Y:S04]  /*45b00*/  LDL R151, [R1+0xbe8] ;  /* 0x000be80001977983 */ /* 0x001f280000100800 */
[----:B------:R0:W-:Y:S04]  /*45b10*/  STL [R1+0x24a8], R48 ;  /* 0x0024a83001007387 */ /* 0x0001e80000100800 */
[----:B0-----:R-:W4:Y:S04]  /*45b20*/  LDL R48, [R1+0xbe4] ;  /* 0x000be40001307983 */ /* 0x001f280000100800 */
[----:B------:R0:W-:Y:S04]  /*45b30*/  STL.64 [R1+0x24a0], R46 ;  /* 0x0024a02e01007387 */ /* 0x0001e80000100a00 */
[----:B0-----:R-:W4:Y:S04]  /*45b40*/  LDL R46, [R1+0xbec] ;  /* 0x000bec00012e7983 */ /* 0x001f280000100800 */
[----:B------:R-:W4:Y:S04]  /*45b50*/  LDL R47, [R1+0xbf0] ;  /* 0x000bf000012f7983 */ /* 0x000f280000100800 */
[----:B------:R0:W-:Y:S04]  /*45b60*/  STL.64 [R1+0x2498], R44 ;  /* 0x0024982c01007387 */ /* 0x0001e80000100a00 */
[----:B0-----:R-:W4:Y:S04]  /*45b70*/  LDL R44, [R1+0xbf4] ;  /* 0x000bf400012c7983 */ /* 0x001f280000100800 */
[----:B------:R-:W4:Y:S04]  /*45b80*/  LDL R45, [R1+0xbf8] ;  /* 0x000bf800012d7983 */ /* 0x000f280000100800 */
        /* <DEDUP_REMOVED lines=8> */
[----:B------:R0:W-:Y:S04]  /*45c10*/  STL.64 [R1+0x2450], R26 ;  /* 0x0024501a01007387 */ /* 0x0001e80000100a00 */
[----:B------:R-:W-:Y:S04]  /*45c20*/  STL.64 [R1+0x2448], R24 ;  /* 0x0024481801007387 */ /* 0x000fe80000100a00 */
[----:B--2---:R-:W-:Y:S04]  /*45c30*/  STL [R1+0x1fd0], R14 ;  /* 0x001fd00e01007387 */ /* 0x004fe80000100800 */
[----:B---3--:R-:W-:Y:S04]  /*45c40*/  STL [R1+0x1fd4], R19 ;  /* 0x001fd41301007387 */ /* 0x008fe80000100800 */
[----:B------:R-:W-:Y:S04]  /*45c50*/  STL [R1+0x1fd8], R11 ;  /* 0x001fd80b01007387 */ /* 0x000fe80000100800 */
[----:B0-----:R-:W2:Y:S04]  /*45c60*/  LDL.LU R26, [R1+0xab0] ;  /* 0x000ab000011a7983 */ /* 0x001ea80000300800 */
[----:B------:R-:W3:Y:S04]  /*45c70*/  LDL.LU R27, [R1+0xa94] ;  /* 0x000a9400011b7983 */ /* 0x000ee80000300800 */
[----:B------:R-:W3:Y:S04]  /*45c80*/  LDL.LU R28, [R1+0xa78] ;  /* 0x000a7800011c7983 */ /* 0x000ee80000300800 */
[----:B------:R-:W3:Y:S04]  /*45c90*/  LDL.LU R29, [R1+0xa5c] ;  /* 0x000a5c00011d7983 */ /* 0x000ee80000300800 */
[----:B------:R-:W3:Y:S04]  /*45ca0*/  LDL.LU R30, [R1+0xa40] ;  /* 0x000a4000011e7983 */ /* 0x000ee80000300800 */
[----:B------:R-:W3:Y:S01]  /*45cb0*/  LDL.LU R31, [R1+0xa24] ;  /* 0x000a2400011f7983 */ /* 0x000ee20000300800 */
[----:B------:R-:W-:-:S03]  /*45cc0*/  PRMT R162, RZ, 0x7610, R162 ;  /* 0x00007610ffa27816 */ /* 0x000fc600000000a2 */
[----:B------:R-:W3:Y:S04]  /*45cd0*/  LDL.LU R32, [R1+0xa08] ;  /* 0x000a080001207983 */ /* 0x000ee80000300800 */
[----:B------:R-:W3:Y:S04]  /*45ce0*/  LDL.LU R33, [R1+0x9ec] ;  /* 0x0009ec0001217983 */ /* 0x000ee80000300800 */
[----:B------:R-:W3:Y:S04]  /*45cf0*/  LDL.LU R34, [R1+0x9d0] ;  /* 0x0009d00001227983 */ /* 0x000ee80000300800 */
[----:B------:R-:W3:Y:S04]  /*45d00*/  LDL.LU R35, [R1+0x9b4] ;  /* 0x0009b40001237983 */ /* 0x000ee80000300800 */
[----:B------:R-:W3:Y:S04]  /*45d10*/  LDL.LU R36, [R1+0x998] ;  /* 0x0009980001247983 */ /* 0x000ee80000300800 */
[----:B------:R-:W3:Y:S04]  /*45d20*/  LDL.LU R37, [R1+0x97c] ;  /* 0x00097c0001257983 */ /* 0x000ee80000300800 */
[----:B------:R4:W3:Y:S01]  /*45d30*/  @!P2 LDG.E.U16 R162, desc[UR4][R22.64] ;  /* 0x0000000416a2a981 */ /* 0x0008e2000c1e1500 */
[----:B------:R-:W-:-:S03]  /*45d40*/  PRMT R161, RZ, 0x7610, R161 ;  /* 0x00007610ffa17816 */ /* 0x000fc600000000a1 */
[----:B------:R-:W3:Y:S04]  /*45d50*/  LDL.LU R38, [R1+0x960] ;  /* 0x0009600001267983 */ /* 0x000ee80000300800 */
[----:B------:R-:W3:Y:S04]  /*45d60*/  LDL.LU R39, [R1+0x944] ;  /* 0x0009440001277983 */ /* 0x000ee80000300800 */
[----:B------:R-:W3:Y:S04]  /*45d70*/  LDL.LU R40, [R1+0x928] ;  /* 0x0009280001287983 */ /* 0x000ee80000300800 */
[----:B------:R-:W3:Y:S04]  /*45d80*/  LDL.LU R41, [R1+0x90c] ;  /* 0x00090c0001297983 */ /* 0x000ee80000300800 */
[----:B------:R-:W3:Y:S04]  /*45d90*/  LDL.LU R42, [R1+0x8f0] ;  /* 0x0008f000012a7983 */ /* 0x000ee80000300800 */
[----:B------:R-:W3:Y:S01]  /*45da0*/  LDL.LU R43, [R1+0x8d4] ;  /* 0x0008d400012b7983 */ /* 0x000ee20000300800 */
[----:B------:R-:W-:-:S02]  /*45db0*/  PRMT R160, RZ, 0x7610, R160 ;  /* 0x00007610ffa07816 */ /* 0x000fc400000000a0 */
[----:B------:R-:W-:Y:S02]  /*45dc0*/  PRMT R159, RZ, 0x7610, R159 ;  /* 0x00007610ff9f7816 */ /* 0x000fe4000000009f */
[----:B------:R-:W-:Y:S02]  /*45dd0*/  PRMT R158, RZ, 0x7610, R158 ;  /* 0x00007610ff9e7816 */ /* 0x000fe4000000009e */
[----:B------:R-:W-:Y:S02]  /*45de0*/  PRMT R157, RZ, 0x7610, R157 ;  /* 0x00007610ff9d7816 */ /* 0x000fe4000000009d */
[----:B------:R-:W-:Y:S02]  /*45df0*/  PRMT R156, RZ, 0x7610, R156 ;  /* 0x00007610ff9c7816 */ /* 0x000fe4000000009c */
[----:B------:R-:W-:Y:S02]  /*45e00*/  PRMT R155, RZ, 0x7610, R155 ;  /* 0x00007610ff9b7816 */ /* 0x000fe4000000009b */
[----:B------:R-:W-:Y:S01]  /*45e10*/  PRMT R13, RZ, 0x7610, R13 ;  /* 0x00007610ff0d7816 */ /* 0x000fe2000000000d */
[----:B----4-:R-:W-:-:S02]  /*45e20*/  @!P2 IMAD.MOV.U32 R23, RZ, RZ, R44 ;  /* 0x000000ffff17a224 */ /* 0x010fc400078e002c */
[----:B------:R-:W-:Y:S01]  /*45e30*/  @!P2 IMAD.MOV.U32 R22, RZ, RZ, R45 ;  /* 0x000000ffff16a224 */ /* 0x000fe200078e002d */
[----:B------:R-:W4:Y:S04]  /*45e40*/  LDL.LU R44, [R1+0x8b8] ;  /* 0x0008b800012c7983 */ /* 0x000f280000300800 */
[----:B------:R-:W4:Y:S04]  /*45e50*/  LDL.LU R45, [R1+0x89c] ;  /* 0x00089c00012d7983 */ /* 0x000f280000300800 */
[----:B------:R0:W4:Y:S02]  /*45e60*/  @!P2 LDG.E.U16 R161, desc[UR4][R22.64] ;  /* 0x0000000416a1a981 */ /* 0x000124000c1e1500 */
[----:B0-----:R-:W-:-:S02]  /*45e70*/  @!P2 IMAD.MOV.U32 R23, RZ, RZ, R46 ;  /* 0x000000ffff17a224 */ /* 0x001fc400078e002e */
[----:B------:R-:W-:Y:S01]  /*45e80*/  @!P2 IMAD.MOV.U32 R22, RZ, RZ, R47 ;  /* 0x000000ffff16a224 */ /* 0x000fe200078e002f */
[----:B------:R-:W4:Y:S04]  /*45e90*/  LDL.LU R46, [R1+0x880] ;  /* 0x00088000012e7983 */ /* 0x000f280000300800 */
[----:B------:R-:W4:Y:S04]  /*45ea0*/  LDL.LU R47, [R1+0x864] ;  /* 0x00086400012f7983 */ /* 0x000f280000300800 */
[----:B------:R0:W4:Y:S02]  /*45eb0*/  @!P2 LDG.E.U16 R160, desc[UR4][R22.64] ;  /* 0x0000000416a0a981 */ /* 0x000124000c1e1500 */
[----:B0-----:R-:W-:-:S02]  /*45ec0*/  @!P2 IMAD.MOV.U32 R22, RZ, RZ, R151 ;  /* 0x000000ffff16a224 */ /* 0x001fc400078e0097 */
[----:B------:R-:W-:Y:S02]  /*45ed0*/  @!P2 IMAD.MOV.U32 R23, RZ, RZ, R48 ;  /* 0x000000ffff17a224 */ /* 0x000fe400078e0030 */
[----:B------:R-:W4:Y:S04]  /*45ee0*/  LDL.LU R48, [R1+0x848] ;  /* 0x0008480001307983 */ /* 0x000f280000300800 */
[----:B------:R0:W4:Y:S04]  /*45ef0*/  @!P2 LDG.E.U16 R159, desc[UR4][R22.64] ;  /* 0x00000004169fa981 */ /* 0x000128000c1e1500 */
[----:B------:R-:W4:Y:S01]  /*45f00*/  LDL.LU R151, [R1+0x82c] ;  /* 0x00082c0001977983 */ /* 0x000f220000300800 */
[----:B0-----:R-:W-:-:S02]  /*45f10*/  @!P2 IMAD.MOV.U32 R22, RZ, RZ, R14 ;  /* 0x000000ffff16a224 */ /* 0x001fc400078e000e */
[----:B------:R-:W-:Y:S02]  /*45f20*/  @!P2 IMAD.MOV.U32 R23, RZ, RZ, R20 ;  /* 0x000000ffff17a224 */ /* 0x000fe400078e0014 */
[----:B------:R-:W4:Y:S04]  /*45f30*/  LDL.LU R20, [R1+0x810] ;  /* 0x0008100001147983 */ /* 0x000f280000300800 */
[----:B------:R0:W4:Y:S02]  /*45f40*/  @!P2 LDG.E.U16 R158, desc[UR4][R22.64] ;  /* 0x00000004169ea981 */ /* 0x000124000c1e1500 */
[----:B0-----:R-:W-:Y:S02]  /*45f50*/  @!P2 IMAD.MOV.U32 R22, RZ, RZ, R19 ;  /* 0x000000ffff16a224 */ /* 0x001fe400078e0013 */
[----:B------:R-:W-:-:S05]  /*45f60*/  @!P2 IMAD.MOV.U32 R23, RZ, RZ, R18 ;  /* 0x000000ffff17a224 */ /* 0x000fca00078e0012 */
[----:B------:R0:W4:Y:S02]  /*45f70*/  @!P2 LDG.E.U16 R157, desc[UR4][R22.64] ;  /* 0x00000004169da981 */ /* 0x000124000c1e1500 */
[----:B0-----:R-:W-:Y:S02]  /*45f80*/  @!P2 IMAD.MOV.U32 R22, RZ, RZ, R11 ;  /* 0x000000ffff16a224 */ /* 0x001fe400078e000b */
[----:B------:R-:W-:-:S05]  /*45f90*/  @!P2 IMAD.MOV.U32 R23, RZ, RZ, R17 ;  /* 0x000000ffff17a224 */ /* 0x000fca00078e0011 */
[----:B------:R0:W4:Y:S02]  /*45fa0*/  @!P2 LDG.E.U16 R156, desc[UR4][R22.64] ;  /* 0x00000004169ca981 */ /* 0x000124000c1e1500 */
[----:B0-----:R-:W-:Y:S02]  /*45fb0*/  @!P2 IMAD.MOV.U32 R22, RZ, RZ, R15 ;  /* 0x000000ffff16a224 */ /* 0x001fe400078e000f */
[----:B------:R-:W4:Y:S01]  /*45fc0*/  LDL.LU R15, [R1+0x7f4] ;  /* 0x0007f400010f7983 */ /* 0x000f220000300800 */
[----:B------:R-:W-:-:S05]  /*45fd0*/  @!P2 IMAD.MOV.U32 R23, RZ, RZ, R21 ;  /* 0x000000ffff17a224 */ /* 0x000fca00078e0015 */
[----:B------:R0:W4:Y:S04]  /*45fe0*/  @!P2 LDG.E.U16 R155, desc[UR4][R22.64] ;  /* 0x00000004169ba981 */ /* 0x000128000c1e1500 */
[----:B------:R-:W-:Y:S04]  /*45ff0*/  STL [R1+0x1fdc], R21 ;  /* 0x001fdc1501007387 */ /* 0x000fe80000100800 */
[----:B------:R-:W-:Y:S04]  /*46000*/  STL [R1+0x1fe4], R16 ;  /* 0x001fe41001007387 */ /* 0x000fe80000100800 */
[----:B------:R-:W-:Y:S01]  /*46010*/  STL [R1+0x1fe0], R3 ;  /* 0x001fe00301007387 */ /* 0x000fe20000100800 */
[----:B0-----:R-:W-:-:S02]  /*46020*/  @!P2 IMAD.MOV.U32 R22, RZ, RZ, R16 ;  /* 0x000000ffff16a224 */ /* 0x001fc400078e0010 */
[----:B------:R-:W-:-:S05]  /*46030*/  @!P2 IMAD.MOV.U32 R23, RZ, RZ, R3 ;  /* 0x000000ffff17a224 */ /* 0x000fca00078e0003 */
[----:B------:R-:W4:Y:S04]  /*46040*/  @!P2 LDG.E.U16 R13, desc[UR4][R22.64] ;  /* 0x00000004160da981 */ /* 0x000f28000c1e1500 */
[----:B--2---:R-:W-:Y:S04]  /*46050*/  STS.U16 [R10+0x1c80], R26 ;  /* 0x001c801a0a007388 */ /* 0x004fe80000000400 */
[----:B------:R0:W-:Y:S04]  /*46060*/  STS.U16 [R10+0x10480], R135 ;  /* 0x010480870a007388 */ /* 0x0001e80000000400 */
[----:B------:R1:W-:Y:S04]  /*46070*/  STS.U16 [R10+0x10880], R119 ;  /* 0x010880770a007388 */ /* 0x0003e80000000400 */
[----:B------:R2:W-:Y:S04]  /*46080*/  STS.U16 [R10+0x10c80], R111 ;  /* 0x010c806f0a007388 */ /* 0x0005e80000000400 */
[----:B------:R3:W-:Y:S04]  /*46090*/  STS.U16 [R10+0x11080], R85 ;  /* 0x011080550a007388 */ /* 0x0007e80000000400 */
[----:B------:R3:W-:Y:S04]  /*460a0*/  STS.U16 [R10+0x11480], R55 ;  /* 0x011480370a007388 */ /* 0x0007e80000000400 */
[----:B------:R3:W-:Y:S04]  /*460b0*/  STS.U16 [R10+0x11880], R104 ;  /* 0x011880680a007388 */ /* 0x0007e80000000400 */
[----:B0-----:R-:W4:Y:S04]  /*460c0*/  LDL.LU R135, [R1+0x2678] ;  /* 0x0026780001877983 */ /* 0x001f280000300800 */
[----:B-1----:R-:W4:Y:S04]  /*460d0*/  LDL.LU R119, [R1+0x2674] ;  /* 0x0026740001777983 */ /* 0x002f280000300800 */
[----:B--2---:R-:W2:Y:S04]  /*460e0*/  LDL.LU R111, [R1+0x2670] ;  /* 0x00267000016f7983 */ /* 0x004ea80000300800 */
[----:B---3--:R-:W3:Y:S04]  /*460f0*/  LDL.LU R85, [R1+0x266c] ;  /* 0x00266c0001557983 */ /* 0x008ee80000300800 */
[----:B------:R-:W2:Y:S04]  /*46100*/  LDL.LU R55, [R1+0x2668] ;  /* 0x0026680001377983 */ /* 0x000ea80000300800 */
[----:B------:R-:W2:Y:S04]  /*46110*/  LDL.LU R104, [R1+0x2664] ;  /* 0x0026640001687983 */ /* 0x000ea80000300800 */
[----:B------:R0:W-:Y:S04]  /*46120*/  STS.U16 [R10+0x11c80], R86 ;  /* 0x011c80560a007388 */ /* 0x0001e80000000400 */
[----:B------:R1:W-:Y:S04]  /*46130*/  STS.U16 [R10+0x12080], R70 ;  /* 0x012080460a007388 */ /* 0x0003e80000000400 */
[----:B------:R1:W-:Y:S04]  /*46140*/  STS.U16 [R10+0x12480], R62 ;  /* 0x0124803e0a007388 */ /* 0x0003e80000000400 */
[----:B------:R1:W-:Y:S04]  /*46150*/  STS.U16 [R10+0x12880], R106 ;  /* 0x0128806a0a007388 */ /* 0x0003e80000000400 */
[----:B------:R1:W-:Y:S04]  /*46160*/  STS.U16 [R10+0x12c80], R56 ;  /* 0x012c80380a007388 */ /* 0x0003e80000000400 */
[----:B------:R1:W-:Y:S04]  /*46170*/  STS.U16 [R10+0x13080], R105 ;  /* 0x013080690a007388 */ /* 0x0003e80000000400 */
[----:B0-----:R-:W2:Y:S04]  /*46180*/  LDL.LU R86, [R1+0x2660] ;  /* 0x0026600001567983 */ /* 0x001ea80000300800 */
[----:B-1----:R-:W2:Y:S04]  /*46190*/  LDL.LU R70, [R1+0x265c] ;  /* 0x00265c0001467983 */ /* 0x002ea80000300800 */
[----:B------:R-:W2:Y:S04]  /*461a0*/  LDL.LU R62, [R1+0x2658] ;  /* 0x00265800013e7983 */ /* 0x000ea80000300800 */
[----:B------:R-:W3:Y:S04]  /*461b0*/  LDL.LU R106, [R1+0x2654] ;  /* 0x00265400016a7983 */ /* 0x000ee80000300800 */
[----:B------:R-:W2:Y:S04]  /*461c0*/  LDL.LU R56, [R1+0x2650] ;  /* 0x0026500001387983 */ /* 0x000ea80000300800 */
[----:B------:R-:W2:Y:S04]  /*461d0*/  LDL.LU R105, [R1+0x264c] ;  /* 0x00264c0001697983 */ /* 0x000ea80000300800 */
        /* <DEDUP_REMOVED lines=9> */
[----:B------:R-:W3:Y:S04]  /*46270*/  LDL.LU R9, [R1+0x2638] ;  /* 0x0026380001097983 */ /* 0x000ee80000300800 */
[----:B------:R-:W2:Y:S04]  /*46280*/  LDL.LU R19, [R1+0xb5c] ;  /* 0x000b5c0001137983 */ /* 0x000ea80000300800 */
[----:B------:R-:W2:Y:S04]  /*46290*/  LDL.LU R14, [R1+0xb44] ;  /* 0x000b4400010e7983 */ /* 0x000ea80000300800 */
[----:B------:R-:W2:Y:S04]  /*462a0*/  LDL.LU R24, [R1+0xb2c] ;  /* 0x000b2c0001187983 */ /* 0x000ea80000300800 */
[----:B------:R-:W2:Y:S04]  /*462b0*/  LDL.LU R25, [R1+0xb14] ;  /* 0x000b140001197983 */ /* 0x000ea80000300800 */
[----:B------:R0:W-:Y:S04]  /*462c0*/  STS.U16 [R10+0x2080], R27 ;  /* 0x0020801b0a007388 */ /* 0x0001e80000000400 */
        /* <DEDUP_REMOVED lines=34> */
[----:B----4-:R0:W-:Y:S04]  /*464f0*/  STS.U16 [R10+0x6480], R44 ;  /* 0x0064802c0a007388 */ /* 0x0101e80000000400 */
[----:B------:R1:W-:Y:S04]  /*46500*/  STS.U16 [R10+0x6880], R45 ;  /* 0x0068802d0a007388 */ /* 0x0003e80000000400 */
[----:B0-----:R-:W4:Y:S04]  /*46510*/  LDL.LU R44, [R1+0x908] ;  /* 0x00090800012c7983 */ /* 0x001f280000300800 */
[----:B-1----:R-:W4:Y:S04]  /*46520*/  LDL.LU R45, [R1+0x8ec] ;  /* 0x0008ec00012d7983 */ /* 0x002f280000300800 */
[----:B------:R0:W-:Y:S04]  /*46530*/  STS.U16 [R10+0x6c80], R46 ;  /* 0x006c802e0a007388 */ /* 0x0001e80000000400 */
        /* <DEDUP_REMOVED lines=8> */
[----:B0-----:R-:W4:Y:S04]  /*465c0*/  LDL.LU R20, [R1+0x860] ;  /* 0x0008600001147983 */ /* 0x001f280000300800 */
[----:B------:R0:W-:Y:S04]  /*465d0*/  STS.U16 [R10+0x10080], R15 ;  /* 0x0100800f0a007388 */ /* 0x0001e80000000400 */
[----:B0-----:R-:W4:Y:S04]  /*465e0*/  LDL.LU R15, [R1+0x844] ;  /* 0x00084400010f7983 */ /* 0x001f280000300800 */
        /* <DEDUP_REMOVED lines=14> */
[----:B------:R-:W-:Y:S04]  /*466d0*/  STL [R1+0x1ff0], R10 ;  /* 0x001ff00a01007387 */ /* 0x000fe80000100800 */
[----:B---3--:R0:W-:Y:S04]  /*466e0*/  STS.U16 [R9+0x7900], R57 ;  /* 0x0079003909007388 */ /* 0x0081e80000000400 */
[----:B------:R1:W-:Y:S04]  /*466f0*/  STS.U16 [R9+0x7d00], R106 ;  /* 0x007d006a09007388 */ /* 0x0003e80000000400 */
[----:B------:R3:W-:Y:S04]  /*46700*/  STS.U16 [R9+0x10100], R85 ;  /* 0x0101005509007388 */ /* 0x0007e80000000400 */
[----:B------:R3:W-:Y:S04]  /*46710*/  STS.U16 [R9+0x10500], R118 ;  /* 0x0105007609007388 */ /* 0x0007e80000000400 */
[----:B------:R3:W-:Y:S04]  /*46720*/  STS.U16 [R9+0x10900], R83 ;  /* 0x0109005309007388 */ /* 0x0007e80000000400 */
[----:B------:R3:W-:Y:S04]  /*46730*/  STS.U16 [R9+0x10d00], R58 ;  /* 0x010d003a09007388 */ /* 0x0007e80000000400 */
[----:B0-----:R-:W4:Y:S04]  /*46740*/  LDL.LU R57, [R1+0x2634] ;  /* 0x0026340001397983 */ /* 0x001f280000300800 */
[----:B-1----:R-:W4:Y:S04]  /*46750*/  LDL.LU R106, [R1+0x2630] ;  /* 0x00263000016a7983 */ /* 0x002f280000300800 */
[----:B---3--:R-:W3:Y:S04]  /*46760*/  LDL.LU R85, [R1+0x262c] ;  /* 0x00262c0001557983 */ /* 0x008ee80000300800 */
[----:B------:R-:W3:Y:S04]  /*46770*/  LDL.LU R118, [R1+0x2628] ;  /* 0x0026280001767983 */ /* 0x000ee80000300800 */
[----:B------:R-:W3:Y:S04]  /*46780*/  LDL.LU R83, [R1+0x2624] ;  /* 0x0026240001537983 */ /* 0x000ee80000300800 */
[----:B------:R-:W3:Y:S04]  /*46790*/  LDL.LU R58, [R1+0x2620] ;  /* 0x00262000013a7983 */ /* 0x000ee80000300800 */
[----:B------:R0:W-:Y:S04]  /*467a0*/  STS.U16 [R9+0x11100], R107 ;  /* 0x0111006b09007388 */ /* 0x0001e80000000400 */
[----:B------:R1:W-:Y:S04]  /*467b0*/  STS.U16 [R9+0x11500], R133 ;  /* 0x0115008509007388 */ /* 0x0003e80000000400 */
[----:B------:R1:W-:Y:S04]  /*467c0*/  STS.U16 [R9+0x11900], R69 ;  /* 0x0119004509007388 */ /* 0x0003e80000000400 */
[----:B------:R1:W-:Y:S04]  /*467d0*/  STS.U16 [R9+0x11d00], R110 ;  /* 0x011d006e09007388 */ /* 0x0003e80000000400 */
[----:B------:R1:W-:Y:S04]  /*467e0*/  STS.U16 [R9+0x12100], R59 ;  /* 0x0121003b09007388 */ /* 0x0003e80000000400 */
[----:B------:R1:W-:Y:S04]  /*467f0*/  STS.U16 [R9+0x12500], R108 ;  /* 0x0125006c09007388 */ /* 0x0003e80000000400 */
[----:B0-----:R-:W3:Y:S04]  /*46800*/  LDL.LU R107, [R1+0x261c] ;  /* 0x00261c00016b7983 */ /* 0x001ee80000300800 */
[----:B-1----:R-:W3:Y:S04]  /*46810*/  LDL.LU R133, [R1+0x2618] ;  /* 0x0026180001857983 */ /* 0x002ee80000300800 */
[----:B------:R-:W3:Y:S04]  /*46820*/  LDL.LU R69, [R1+0x2614] ;  /* 0x0026140001457983 */ /* 0x000ee80000300800 */
        /* <DEDUP_REMOVED lines=17> */
[----:B0-----:R-:W3:Y:S04]  /*46940*/  LDL.LU R117, [R1+0x25ec] ;  /* 0x0025ec0001757983 */ /* 0x001ee80000300800 */
[----:B-1----:R-:W3:Y:S04]  /*46950*/  LDL.LU R8, [R1+0x25e8] ;  /* 0x0025e80001087983 */ /* 0x002ee80000300800 */
[----:B--2---:R0:W-:Y:S04]  /*46960*/  STS.U16 [R9+0xd00], R25 ;  /* 0x000d001909007388 */ /* 0x0041e80000000400 */
[----:B------:R1:W-:Y:S04]  /*46970*/  STS.U16 [R9+0x1100], R26 ;  /* 0x0011001a09007388 */ /* 0x0003e80000000400 */
[----:B------:R2:W-:Y:S04]  /*46980*/  STS.U16 [R9+0x1500], R27 ;  /* 0x0015001b09007388 */ /* 0x0005e80000000400 */
[----:B------:R2:W-:Y:S04]  /*46990*/  STS.U16 [R9+0x1900], R28 ;  /* 0x0019001c09007388 */ /* 0x0005e80000000400 */
[----:B------:R2:W-:Y:S04]  /*469a0*/  STS.U16 [R9+0x1d00], R29 ;  /* 0x001d001d09007388 */ /* 0x0005e80000000400 */
[----:B------:R2:W-:Y:S04]  /*469b0*/  STS.U16 [R9+0x2100], R30 ;  /* 0x0021001e09007388 */ /* 0x0005e80000000400 */
[----:B0-----:R-:W3:Y:S04]  /*469c0*/  LDL.LU R25, [R1+0xb58] ;  /* 0x000b580001197983 */ /* 0x001ee80000300800 */
[----:B-1----:R-:W3:Y:S04]  /*469d0*/  LDL.LU R26, [R1+0xb40] ;  /* 0x000b4000011a7983 */ /* 0x002ee80000300800 */
[----:B--2---:R-:W2:Y:S04]  /*469e0*/  LDL.LU R27, [R1+0xb28] ;  /* 0x000b2800011b7983 */ /* 0x004ea80000300800 */
        /* <DEDUP_REMOVED lines=28> */
[----:B0-----:R-:W2:Y:S04]  /*46bb0*/  LDL.LU R43, [R1+0x974] ;  /* 0x00097400012b7983 */ /* 0x001ea80000300800 */
        /* <DEDUP_REMOVED lines=75> */
[----:B--2---:R2:W-:Y:S04]  /*47070*/  STS.U16 [R8+0x1980], R31 ;  /* 0x0019801f08007388 */ /* 0x0045e80000000400 */
[----:B0-----:R-:W3:Y:S04]  /*47080*/  LDL.LU R81, [R1+0x259c] ;  /* 0x00259c0001517983 */ /* 0x001ee80000300800 */
[----:B-1----:R-:W3:Y:S04]  /*47090*/  LDL.LU R129, [R1+0x2598] ;  /* 0x0025980001817983 */ /* 0x002ee80000300800 */
[----:B------:R-:W3:Y:S04]  /*470a0*/  LDL.LU R66, [R1+0x2594] ;  /* 0x0025940001427983 */ /* 0x000ee80000300800 */
[----:B------:R-:W3:Y:S04]  /*470b0*/  LDL.LU R115, [R1+0x2590] ;  /* 0x0025900001737983 */ /* 0x000ee80000300800 */
[----:B------:R-:W3:Y:S04]  /*470c0*/  LDL.LU R7, [R1+0x258c] ;  /* 0x00258c0001077983 */ /* 0x000ee80000300800 */
[----:B------:R0:W-:Y:S04]  /*470d0*/  STS.U16 [R8+0x1d80], R32 ;  /* 0x001d802008007388 */ /* 0x0001e80000000400 */
[----:B--2---:R-:W3:Y:S04]  /*470e0*/  LDL.LU R31, [R1+0xb54] ;  /* 0x000b5400011f7983 */ /* 0x004ee80000300800 */
        /* <DEDUP_REMOVED lines=60> */
[----:B---3--:R-:W-:Y:S04]  /*474b0*/  STS.U16 [R7+0x200], R31 ;  /* 0x0002001f07007388 */ /* 0x008fe80000000400 */
[----:B------:R-:W-:Y:S04]  /*474c0*/  STS.U16 [R7+0x600], R32 ;  /* 0x0006002007007388 */ /* 0x000fe80000000400 */
[----:B------:R-:W-:Y:S04]  /*474d0*/  STS.U16 [R7+0xa00], R33 ;  /* 0x000a002107007388 */ /* 0x000fe80000000400 */
[----:B--2---:R-:W-:Y:S04]  /*474e0*/  STS.U16 [R7+0xe00], R34 ;  /* 0x000e002207007388 */ /* 0x004fe80000000400 */
        /* <DEDUP_REMOVED lines=9> */
[----:B----4-:R-:W-:Y:S04]  /*47580*/  STS.U16 [R7+0x3600], R44 ;  /* 0x0036002c07007388 */ /* 0x010fe80000000400 */
[----:B------:R-:W-:Y:S04]  /*47590*/  STS.U16 [R7+0x3a00], R45 ;  /* 0x003a002d07007388 */ /* 0x000fe80000000400 */
[----:B------:R-:W-:Y:S04]  /*475a0*/  STS.U16 [R7+0x3e00], R46 ;  /* 0x003e002e07007388 */ /* 0x000fe80000000400 */
[----:B------:R-:W-:Y:S04]  /*475b0*/  STS.U16 [R7+0x4200], R47 ;  /* 0x0042002f07007388 */ /* 0x000fe80000000400 */
        /* <DEDUP_REMOVED lines=10> */
[----:B----4-:R-:W4:Y:S04]  /*47660*/  LDL.LU R68, [R1+0x2578] ;  /* 0x0025780001447983 */ /* 0x010f280000300800 */
[----:B------:R-:W2:Y:S04]  /*47670*/  LDL.LU R117, [R1+0x2574] ;  /* 0x0025740001757983 */ /* 0x000ea80000300800 */
[----:B------:R0:W-:Y:S04]  /*47680*/  STS.U16 [R7+0x6e00], R128 ;  /* 0x006e008007007388 */ /* 0x0001e80000000400 */
[----:B------:R1:W-:Y:S04]  /*47690*/  STS.U16 [R7+0x7200], R69 ;  /* 0x0072004507007388 */ /* 0x0003e80000000400 */
[----:B------:R1:W-:Y:S04]  /*476a0*/  STS.U16 [R7+0x7600], R118 ;  /* 0x0076007607007388 */ /* 0x0003e80000000400 */
[----:B------:R1:W-:Y:S04]  /*476b0*/  STS.U16 [R7+0x7a00], R79 ;  /* 0x007a004f07007388 */ /* 0x0003e80000000400 */
[----:B------:R1:W-:Y:S04]  /*476c0*/  STS.U16 [R7+0x7e00], R70 ;  /* 0x007e004607007388 */ /* 0x0003e80000000400 */
[----:B------:R1:W-:Y:S04]  /*476d0*/  STS.U16 [R7+0x10200], R119 ;  /* 0x0102007707007388 */ /* 0x0003e80000000400 */
[----:B0-----:R-:W3:Y:S04]  /*476e0*/  LDL.LU R128, [R1+0x2570] ;  /* 0x0025700001807983 */ /* 0x001ee80000300800 */
[----:B-1----:R-:W4:Y:S04]  /*476f0*/  LDL.LU R69, [R1+0x256c] ;  /* 0x00256c0001457983 */ /* 0x002f280000300800 */
[----:B------:R-:W2:Y:S04]  /*47700*/  LDL.LU R118, [R1+0x2568] ;  /* 0x0025680001767983 */ /* 0x000ea80000300800 */
[----:B------:R-:W3:Y:S04]  /*47710*/  LDL.LU R79, [R1+0x2564] ;  /* 0x00256400014f7983 */ /* 0x000ee80000300800 */
[----:B------:R-:W4:Y:S04]  /*47720*/  LDL.LU R70, [R1+0x2560] ;  /* 0x0025600001467983 */ /* 0x000f280000300800 */
        /* <DEDUP_REMOVED lines=25> */
[----:B------:R-:W4:Y:S04]  /*478c0*/  LDL.LU R41, [R1+0xb50] ;  /* 0x000b500001297983 */ /* 0x000f280000300800 */
[----:B------:R-:W2:Y:S04]  /*478d0*/  LDL.LU R42, [R1+0xb38] ;  /* 0x000b3800012a7983 */ /* 0x000ea80000300800 */
        /* <DEDUP_REMOVED lines=13> */
[----:B------:R-:W4:Y:S04]  /*479b0*/  LDL.LU R20, [R1+0xa68] ;  /* 0x000a680001147983 */ /* 0x000f280000300800 */
[----:B------:R-:W2:Y:S04]  /*479c0*/  LDL.LU R15, [R1+0xa4c] ;  /* 0x000a4c00010f7983 */ /* 0x000ea80000300800 */
[----:B------:R-:W3:Y:S04]  /*479d0*/  LDL.LU R125, [R1+0x2528] ;  /* 0x00252800017d7983 */ /* 0x000ee80000300800 */
[----:B------:R-:W2:Y:S04]  /*479e0*/  LDL.LU R75, [R1+0x2524] ;  /* 0x00252400014b7983 */ /* 0x000ea80000300800 */
[----:B------:R0:W-:Y:S04]  /*479f0*/  STS.U16 [R7+0x13e00], R124 ;  /* 0x013e007c07007388 */ /* 0x0001e80000000400 */
[----:B------:R1:W-:Y:S04]  /*47a00*/  STS.U16 [R7+0x14200], R76 ;  /* 0x0142004c07007388 */ /* 0x0003e80000000400 */
[----:B------:R1:W-:Y:S04]  /*47a10*/  STS.U16 [R7+0x14600], R6 ;  /* 0x0146000607007388 */ /* 0x0003e80000000400 */
[----:B0-----:R-:W2:Y:S04]  /*47a20*/  LDL.LU R124, [R1+0x2520] ;  /* 0x00252000017c7983 */ /* 0x001ea80000300800 */
[----:B-1----:R-:W4:Y:S04]  /*47a30*/  LDL.LU R76, [R1+0x251c] ;  /* 0x00251c00014c7983 */ /* 0x002f280000300800 */
[----:B------:R-:W4:Y:S04]  /*47a40*/  LDL.LU R6, [R1+0x2518] ;  /* 0x0025180001067983 */ /* 0x000f280000300800 */
        /* <DEDUP_REMOVED lines=15> */
[----:B----4-:R0:W-:Y:S04]  /*47b40*/  STS.U16 [R6+0x2e80], R76 ;  /* 0x002e804c06007388 */ /* 0x0101e80000000400 */
[----:B---3--:R1:W-:Y:S04]  /*47b50*/  STS.U16 [R6+0x3280], R125 ;  /* 0x0032807d06007388 */ /* 0x0083e80000000400 */
[----:B------:R3:W-:Y:S04]  /*47b60*/  STS.U16 [R6+0x3680], R77 ;  /* 0x0036804d06007388 */ /* 0x0007e80000000400 */
[----:B------:R4:W-:Y:S04]  /*47b70*/  STS.U16 [R6+0x3a80], R126 ;  /* 0x003a807e06007388 */ /* 0x0009e80000000400 */
[----:B------:R2:W-:Y:S04]  /*47b80*/  STS.U16 [R6+0x3e80], R78 ;  /* 0x003e804e06007388 */ /* 0x0005e80000000400 */
[----:B------:R2:W-:Y:S04]  /*47b90*/  STS.U16 [R6+0x4280], R127 ;  /* 0x0042807f06007388 */ /* 0x0005e80000000400 */
[----:B0-----:R-:W2:Y:S04]  /*47ba0*/  LDL.LU R76, [R1+0x2514] ;  /* 0x00251400014c7983 */ /* 0x001ea80000300800 */
[----:B-1----:R-:W2:Y:S04]  /*47bb0*/  LDL.LU R125, [R1+0x2510] ;  /* 0x00251000017d7983 */ /* 0x002ea80000300800 */
[----:B---3--:R-:W3:Y:S04]  /*47bc0*/  LDL.LU R77, [R1+0x250c] ;  /* 0x00250c00014d7983 */ /* 0x008ee80000300800 */
[----:B----4-:R-:W4:Y:S04]  /*47bd0*/  LDL.LU R126, [R1+0x2508] ;  /* 0x00250800017e7983 */ /* 0x010f280000300800 */
[----:B--2---:R-:W2:Y:S04]  /*47be0*/  LDL.LU R78, [R1+0x2504] ;  /* 0x00250400014e7983 */ /* 0x004ea80000300800 */
[----:B------:R-:W3:Y:S04]  /*47bf0*/  LDL.LU R127, [R1+0x2500] ;  /* 0x00250000017f7983 */ /* 0x000ee80000300800 */
[----:B------:R0:W-:Y:S04]  /*47c00*/  STS.U16 [R6+0x4680], R79 ;  /* 0x0046804f06007388 */ /* 0x0001e80000000400 */
[----:B------:R1:W-:Y:S04]  /*47c10*/  STS.U16 [R6+0x4a80], R128 ;  /* 0x004a808006007388 */ /* 0x0003e80000000400 */
[----:B------:R1:W-:Y:S04]  /*47c20*/  STS.U16 [R6+0x4e80], R80 ;  /* 0x004e805006007388 */ /* 0x0003e80000000400 */
[----:B------:R1:W-:Y:S04]  /*47c30*/  STS.U16 [R6+0x5280], R129 ;  /* 0x0052808106007388 */ /* 0x0003e80000000400 */
[----:B------:R1:W-:Y:S04]  /*47c40*/  STS.U16 [R6+0x5680], R81 ;  /* 0x0056805106007388 */ /* 0x0003e80000000400 */
[----:B------:R1:W-:Y:S04]  /*47c50*/  STS.U16 [R6+0x5a80], R130 ;  /* 0x005a808206007388 */ /* 0x0003e80000000400 */
[----:B0-----:R-:W2:Y:S04]  /*47c60*/  LDL.LU R79, [R1+0x24fc] ;  /* 0x0024fc00014f7983 */ /* 0x001ea80000300800 */
[----:B-1----:R-:W4:Y:S04]  /*47c70*/  LDL.LU R128, [R1+0x24f8] ;  /* 0x0024f80001807983 */ /* 0x002f280000300800 */
[----:B------:R-:W2:Y:S04]  /*47c80*/  LDL.LU R80, [R1+0x24f4] ;  /* 0x0024f40001507983 */ /* 0x000ea80000300800 */
[----:B------:R-:W3:Y:S04]  /*47c90*/  LDL.LU R129, [R1+0x24f0] ;  /* 0x0024f00001817983 */ /* 0x000ee80000300800 */
[----:B------:R-:W2:Y:S04]  /*47ca0*/  LDL.LU R81, [R1+0x24ec] ;  /* 0x0024ec0001517983 */ /* 0x000ea80000300800 */
[----:B------:R-:W4:Y:S04]  /*47cb0*/  LDL.LU R130, [R1+0x24e8] ;  /* 0x0024e80001827983 */ /* 0x000f280000300800 */
[----:B------:R0:W-:Y:S04]  /*47cc0*/  STS.U16 [R6+0x5e80], R82 ;  /* 0x005e805206007388 */ /* 0x0001e80000000400 */
[----:B------:R1:W-:Y:S04]  /*47cd0*/  STS.U16 [R6+0x6280], R131 ;  /* 0x0062808306007388 */ /* 0x0003e80000000400 */
[----:B------:R1:W-:Y:S04]  /*47ce0*/  STS.U16 [R6+0x6680], R83 ;  /* 0x0066805306007388 */ /* 0x0003e80000000400 */
[----:B------:R1:W-:Y:S04]  /*47cf0*/  STS.U16 [R6+0x6a80], R132 ;  /* 0x006a808406007388 */ /* 0x0003e80000000400 */
[----:B------:R1:W-:Y:S04]  /*47d00*/  STS.U16 [R6+0x6e80], R84 ;  /* 0x006e805406007388 */ /* 0x0003e80000000400 */
[----:B------:R1:W-:Y:S04]  /*47d10*/  STS.U16 [R6+0x7280], R133 ;  /* 0x0072808506007388 */ /* 0x0003e80000000400 */
[----:B0-----:R-:W2:Y:S04]  /*47d20*/  LDL.LU R82, [R1+0x24e4] ;  /* 0x0024e40001527983 */ /* 0x001ea80000300800 */
[----:B-1----:R-:W3:Y:S04]  /*47d30*/  LDL.LU R131, [R1+0x24e0] ;  /* 0x0024e00001837983 */ /* 0x002ee80000300800 */
[----:B------:R-:W2:Y:S04]  /*47d40*/  LDL.LU R83, [R1+0x24dc] ;  /* 0x0024dc0001537983 */ /* 0x000ea80000300800 */
[----:B------:R-:W4:Y:S04]  /*47d50*/  LDL.LU R132, [R1+0x24d8] ;  /* 0x0024d80001847983 */ /* 0x000f280000300800 */
[----:B------:R-:W2:Y:S04]  /*47d60*/  LDL.LU R84, [R1+0x24d4] ;  /* 0x0024d40001547983 */ /* 0x000ea80000300800 */
[----:B------:R-:W3:Y:S04]  /*47d70*/  LDL.LU R133, [R1+0x24d0] ;  /* 0x0024d00001857983 */ /* 0x000ee80000300800 */
        /* <DEDUP_REMOVED lines=9> */
[----:B------:R-:W4:Y:S04]  /*47e10*/  LDL.LU R5, [R1+0x24bc] ;  /* 0x0024bc0001057983 */ /* 0x000f280000300800 */
[----:B------:R0:W-:Y:S04]  /*47e20*/  STS.U16 [R6+0x10a80], R4 ;  /* 0x010a800406007388 */ /* 0x0001e80000000400 */
[----:B0-----:R-:W2:Y:S04]  /*47e30*/  LDL.LU R4, [R1+0x24b8] ;  /* 0x0024b80001047983 */ /* 0x001ea80000300800 */
[----:B------:R-:W-:Y:S04]  /*47e40*/  STL [R1+0x2000], R6 ;  /* 0x0020000601007387 */ /* 0x000fe80000100800 */
[----:B------:R0:W-:Y:S04]  /*47e50*/  STS.U16 [R6+0x2680], R20 ;  /* 0x0026801406007388 */ /* 0x0001e80000000400 */
[----:B------:R1:W-:Y:S04]  /*47e60*/  STS.U16 [R6+0x2a80], R15 ;  /* 0x002a800f06007388 */ /* 0x0003e80000000400 */
[----:B------:R3:W-:Y:S04]  /*47e70*/  STS.U16 [R6+0x280], R41 ;  /* 0x0002802906007388 */ /* 0x0007e80000000400 */
[----:B------:R-:W-:Y:S04]  /*47e80*/  STS.U16 [R6+0x680], R42 ;  /* 0x0006802a06007388 */ /* 0x000fe80000000400 */
[----:B------:R2:W-:Y:S04]  /*47e90*/  STS.U16 [R6+0xa80], R43 ;  /* 0x000a802b06007388 */ /* 0x0005e80000000400 */
[----:B------:R-:W-:Y:S04]  /*47ea0*/  STS.U16 [R6+0xe80], R44 ;  /* 0x000e802c06007388 */ /* 0x000fe80000000400 */
[----:B------:R2:W-:Y:S04]  /*47eb0*/  STS.U16 [R6+0x1280], R45 ;  /* 0x0012802d06007388 */ /* 0x0005e80000000400 */
[----:B------:R-:W-:Y:S04]  /*47ec0*/  STS.U16 [R6+0x1680], R46 ;  /* 0x0016802e06007388 */ /* 0x000fe80000000400 */
[----:B------:R2:W-:Y:S04]  /*47ed0*/  STS.U16 [R6+0x1a80], R47 ;  /* 0x001a802f06007388 */ /* 0x0005e80000000400 */
        /* <DEDUP_REMOVED lines=31> */
[----:B----4-:R-:W-:Y:S04]  /*480d0*/  STL [R1+0x2004], R5 ;  /* 0x0020040501007387 */ /* 0x010fe80000100800 */
        /* <DEDUP_REMOVED lines=8> */
[----:B-1----:R-:W4:Y:S04]  /*48160*/  LDL.LU R15, [R1+0x64c] ;  /* 0x00064c00010f7983 */ /* 0x002f280000300800 */
[----:B------:R-:W4:Y:S04]  /*48170*/  LDL.LU.64 R24, [R1+0x400] ;  /* 0x0004000001187983 */ /* 0x000f280000300a00 */
[----:B------:R-:W4:Y:S04]  /*48180*/  LDL.LU.64 R26, [R1+0x408] ;  /* 0x00040800011a7983 */ /* 0x000f280000300a00 */
[----:B------:R-:W4:Y:S04]  /*48190*/  LDL.LU.64 R28, [R1+0x410] ;  /* 0x00041000011c7983 */ /* 0x000f280000300a00 */
[----:B------:R-:W4:Y:S04]  /*481a0*/  LDL.LU.64 R30, [R1+0x418] ;  /* 0x00041800011e7983 */ /* 0x000f280000300a00 */
[----:B------:R-:W4:Y:S04]  /*481b0*/  LDL.LU.64 R32, [R1+0x420] ;  /* 0x0004200001207983 */ /* 0x000f280000300a00 */
[----:B------:R-:W4:Y:S04]  /*481c0*/  LDL.LU.64 R34, [R1+0x428] ;  /* 0x0004280001227983 */ /* 0x000f280000300a00 */
[----:B------:R-:W4:Y:S04]  /*481d0*/  LDL.LU.64 R36, [R1+0x430] ;  /* 0x0004300001247983 */ /* 0x000f280000300a00 */
[----:B------:R-:W4:Y:S04]  /*481e0*/  LDL.LU.64 R38, [R1+0x438] ;  /* 0x0004380001267983 */ /* 0x000f280000300a00 */
[----:B---3--:R-:W-:Y:S04]  /*481f0*/  STS.U16 [R5+0x300], R135 ;  /* 0x0003008705007388 */ /* 0x008fe80000000400 */
        /* <DEDUP_REMOVED lines=63> */
[----:B------:R-:W3:Y:S04]  /*485f0*/  LDL.LU.64 R40, [R1+0x440] ;  /* 0x0004400001287983 */ /* 0x000ee80000300a00 */
        /* <DEDUP_REMOVED lines=26> */
[----:B------:R-:W-:Y:S04]  /*487a0*/  STS.U16 [R4+0x6780], R61 ;  /* 0x0067803d04007388 */ /* 0x000fe80000000400 */
[----:B------:R-:W3:Y:S04]  /*487b0*/  LDL.LU.64 R44, [R1+0x450] ;  /* 0x00045000012c7983 */ /* 0x000ee80000300a00 */
[----:B------:R0:W-:Y:S04]  /*487c0*/  STS.U16 [R4+0x11780], R49 ;  /* 0x0117803104007388 */ /* 0x0001e80000000400 */
[----:B------:R-:W3:Y:S04]  /*487d0*/  LDL.LU.64 R46, [R1+0x458] ;  /* 0x00045800012e7983 */ /* 0x000ee80000300a00 */
[----:B------:R-:W-:Y:S04]  /*487e0*/  STS.U16 [R4+0x10f80], R51 ;  /* 0x010f803304007388 */ /* 0x000fe80000000400 */
[----:B------:R1:W-:Y:S04]  /*487f0*/  STS.U16 [R4+0x11380], R50 ;  /* 0x0113803204007388 */ /* 0x0003e80000000400 */
[----:B------:R-:W-:Y:S04]  /*48800*/  STS.U16 [R4+0x10780], R53 ;  /* 0x0107803504007388 */ /* 0x000fe80000000400 */
[----:B------:R2:W-:Y:S04]  /*48810*/  STS.U16 [R4+0x10b80], R52 ;  /* 0x010b803404007388 */ /* 0x0005e80000000400 */
[----:B------:R-:W-:Y:S04]  /*48820*/  STS.U16 [R4+0x7f80], R55 ;  /* 0x007f803704007388 */ /* 0x000fe80000000400 */
[----:B------:R4:W-:Y:S04]  /*48830*/  STS.U16 [R4+0x10380], R54 ;  /* 0x0103803604007388 */ /* 0x0009e80000000400 */
[----:B0-----:R-:W3:Y:S04]  /*48840*/  LDL.LU.64 R48, [R1+0x460] ;  /* 0x0004600001307983 */ /* 0x001ee80000300a00 */
[----:B------:R-:W-:Y:S04]  /*48850*/  STS.U16 [R4+0x7780], R57 ;  /* 0x0077803904007388 */ /* 0x000fe80000000400 */
[----:B------:R0:W-:Y:S04]  /*48860*/  STS.U16 [R4+0x7b80], R56 ;  /* 0x007b803804007388 */ /* 0x0001e80000000400 */
[----:B-1----:R-:W3:Y:S04]  /*48870*/  LDL.LU.64 R50, [R1+0x468] ;  /* 0x0004680001327983 */ /* 0x002ee80000300a00 */
[----:B------:R-:W-:Y:S04]  /*48880*/  STS.U16 [R4+0x6f80], R59 ;  /* 0x006f803b04007388 */ /* 0x000fe80000000400 */
[----:B--2---:R-:W3:Y:S04]  /*48890*/  LDL.LU.64 R52, [R1+0x470] ;  /* 0x0004700001347983 */ /* 0x004ee80000300a00 */
[----:B------:R1:W-:Y:S04]  /*488a0*/  STS.U16 [R4+0x7380], R58 ;  /* 0x0073803a04007388 */ /* 0x0003e80000000400 */
[----:B----4-:R-:W3:Y:S04]  /*488b0*/  LDL.LU.64 R54, [R1+0x478] ;  /* 0x0004780001367983 */ /* 0x010ee80000300a00 */
[----:B------:R2:W-:Y:S04]  /*488c0*/  STS.U16 [R4+0x6b80], R60 ;  /* 0x006b803c04007388 */ /* 0x0005e80000000400 */
[----:B0-----:R-:W3:Y:S04]  /*488d0*/  LDL.LU.64 R56, [R1+0x480] ;  /* 0x0004800001387983 */ /* 0x001ee80000300a00 */
[----:B-1----:R-:W3:Y:S04]  /*488e0*/  LDL.LU.64 R58, [R1+0x488] ;  /* 0x00048800013a7983 */ /* 0x002ee80000300a00 */
[----:B--2---:R-:W3:Y:S04]  /*488f0*/  LDL.LU.64 R60, [R1+0x490] ;  /* 0x00049000013c7983 */ /* 0x004ee80000300a00 */
[----:B------:R-:W3:Y:S04]  /*48900*/  LDL.LU.64 R62, [R1+0x498] ;  /* 0x00049800013e7983 */ /* 0x000ee80000300a00 */
        /* <DEDUP_REMOVED lines=44> */
[----:B------:R0:W-:Y:S04]  /*48bd0*/  STS.U16 [R4+0x13f80], R153 ;  /* 0x013f809904007388 */ /* 0x0001e80000000400 */
[----:B0-----:R-:W2:Y:S04]  /*48be0*/  LDL.LU R153, [R1+0x24b4] ;  /* 0x0024b40001997983 */ /* 0x001ea80000300800 */
        /* <DEDUP_REMOVED lines=14> */
[----:B------:R-:W-:Y:S01]  /*48cd0*/  STS.U16 [R4+0x17b80], R156 ;  /* 0x017b809c04007388 */ /* 0x000fe20000000400 */
[----:B------:R-:W-:-:S03]  /*48ce0*/  MOV R17, UR5 ;  /* 0x0000000500117c02 */ /* 0x000fc60008000f00 */
[----:B------:R-:W-:Y:S04]  /*48cf0*/  STS.U16 [R4+0x11b80], R23 ;  /* 0x011b801704007388 */ /* 0x000fe80000000400 */
[----:B------:R-:W-:Y:S04]  /*48d00*/  STS.U16 [R4+0x11f80], R3 ;  /* 0x011f800304007388 */ /* 0x000fe80000000400 */
[----:B------:R-:W-:Y:S04]  /*48d10*/  STS.U16 [R4+0x12380], R16 ;  /* 0x0123801004007388 */ /* 0x000fe80000000400 */
[----:B------:R-:W-:Y:S04]  /*48d20*/  STS.U16 [R4+0x12780], R21 ;  /* 0x0127801504007388 */ /* 0x000fe80000000400 */
[----:B------:R-:W-:Y:S04]  /*48d30*/  STS.U16 [R4+0x12b80], R11 ;  /* 0x012b800b04007388 */ /* 0x000fe80000000400 */
[----:B------:R-:W-:Y:S04]  /*48d40*/  STS.U16 [R4+0x12f80], R19 ;  /* 0x012f801304007388 */ /* 0x000fe80000000400 */
[----:B------:R1:W-:Y:S04]  /*48d50*/  STS.U16 [R4+0x13380], R14 ;  /* 0x0133800e04007388 */ /* 0x0003e80000000400 */
[----:B------:R4:W-:Y:S04]  /*48d60*/  STS.U16 [R4+0x13780], R20 ;  /* 0x0137801404007388 */ /* 0x0009e80000000400 */
[----:B------:R4:W-:Y:S04]  /*48d70*/  STS.U16 [R4+0x13b80], R15 ;  /* 0x013b800f04007388 */ /* 0x0009e80000000400 */
[----:B--2---:R2:W-:Y:S01]  /*48d80*/  STS.U16 [R4+0x17f80], R153 ;  /* 0x017f809904007388 */ /* 0x0045e20000000400 */
[----:B------:R0:W-:Y:S06]  /*48d90*/  MEMBAR.ALL.CTA ;  /* 0x0000000000007992 */ /* 0x0001ec0000008000 */
[----:B0-----:R-:W0:Y:S01]  /*48da0*/  FENCE.VIEW.ASYNC.S ;  /* 0x00000000000073c6 */ /* 0x001e220000000000 */
[----:B------:R-:W-:Y:S01]  /*48db0*/  MOV R18, UR4 ;  /* 0x0000000400127c02 */ /* 0x000fe20008000f00 */
[----:B------:R-:W-:Y:S01]  /*48dc0*/  UMOV UR8, UR32 ;  /* 0x0000002000087c82 */ /* 0x000fe20008000000 */
[----:B------:R-:W-:Y:S01]  /*48dd0*/  UMOV UR9, UR33 ;  /* 0x0000002100097c82 */ /* 0x000fe20008000000 */
[----:B------:R-:W-:-:S02]  /*48de0*/  UIADD3.64 UR48, UR36, 0x100, URZ ;  /* 0x0000010024307897 */ /* 0x000fc4000fffe03f */
[----:B------:R-:W-:Y:S01]  /*48df0*/  UIADD3.64 UR50, UR38, 0x4, URZ ;  /* 0x0000000426327897 */ /* 0x000fe2000fffe03f */
[----:B------:R-:W-:Y:S02]  /*48e00*/  MOV R22, UR41 ;  /* 0x0000002900167c02 */ /* 0x000fe40008000f00 */
[----:B------:R-:W-:Y:S01]  /*48e10*/  MOV R13, UR40 ;  /* 0x00000028000d7c02 */ /* 0x000fe20008000f00 */
[----:B------:R-:W3:Y:S01]  /*48e20*/  LDL.LU R2, [R1+0x24b0] ;  /* 0x0024b00001027983 */ /* 0x000ee20000300800 */
[----:B0-----:R-:W-:Y:S06]  /*48e30*/  BAR.SYNC.DEFER_BLOCKING 0x0 ;  /* 0x0000000000007b1d */ /* 0x001fec0000010000 */
[----:B------:R-:W-:Y:S01]  /*48e40*/  UMOV UR4, UR34 ;  /* 0x0000002200047c82 */ /* 0x000fe20008000000 */
[----:B------:R-:W-:Y:S01]  /*48e50*/  UMOV UR5, UR35 ;  /* 0x0000002300057c82 */ /* 0x000fe20008000000 */
[----:B------:R-:W-:Y:S01]  /*48e60*/  UMOV UR16, UR48 ;  /* 0x0000003000107c82 */ /* 0x000fe20008000000 */
[----:B------:R-:W-:Y:S01]  /*48e70*/  UMOV UR17, UR49 ;  /* 0x0000003100117c82 */ /* 0x000fe20008000000 */
[----:B------:R-:W-:Y:S01]  /*48e80*/  UMOV UR6, UR50 ;  /* 0x0000003200067c82 */ /* 0x000fe20008000000 */
[----:B------:R-:W-:Y:S01]  /*48e90*/  UMOV UR7, UR51 ;  /* 0x0000003300077c82 */ /* 0x000fe20008000000 */
[----:B------:R-:W-:Y:S01]  /*48ea0*/  UIADD3.64 UR40, UR36, 0x200, URZ ;  /* 0x0000020024287897 */ /* 0x000fe2000fffe03f */
[----:B-1----:R-:W3:Y:S04]  /*48eb0*/  LDL.LU R14, [R1+0x1f60] ;  /* 0x001f6000010e7983 */ /* 0x002ee80000300800 */
[----:B----4-:R-:W4:Y:S04]  /*48ec0*/  LDL.LU R20, [R1+0x1f5c] ;  /* 0x001f5c0001147983 */ /* 0x010f280000300800 */
[----:B------:R-:W4:Y:S04]  /*48ed0*/  LDL.LU R15, [R1+0x1f68] ;  /* 0x001f6800010f7983 */ /* 0x000f280000300800 */
[----:B--2---:R-:W2:Y:S01]  /*48ee0*/  LDL.LU R153, [R1+0x1f64] ;  /* 0x001f640001997983 */ /* 0x004ea20000300800 */
[----:B---3--:R-:W-:-:S06]  /*48ef0*/  WARPGROUP.ARRIVE ;  /* 0x00000000000079c5 */ /* 0x008fcc0000000000 */
[----:B------:R-:W-:Y:S01]  /*48f00*/  HGMMA.64x256x16.F32 R24, gdesc[UR32].tnspA, R24, gsb0 ;  /* 0x23e00000201879f0 */ /* 0x000fe20008000818 */
[----:B------:R-:W-:Y:S02]  /*48f10*/  UIADD3.64 UR32, UR36, 0x80, URZ ;  /* 0x0000008024207897 */ /* 0x000fe4000fffe03f */
[----:B------:R-:W-:Y:S01]  /*48f20*/  UIADD3.64 UR34, UR38, 0x2, URZ ;  /* 0x0000000226227897 */ /* 0x000fe2000fffe03f */
[----:B------:R-:W-:Y:S02]  /*48f30*/  WARPGROUP.DEPBAR.LE gsb0, 0x0 ;  /* 0x00008000000079c5 */ /* 0x000fe40000010000 */
[----:B------:R-:W-:-:S15]  /*48f40*/  WARPGROUP.ARRIVE ;  /* 0x00000000000079c5 */ /* 0x000fde0000000000 */
[----:B------:R-:W-:-:S07]  /*48f50*/  NOP ;  /* 0x0000000000007918 */ /* 0x000fce0000000000 */
[----:B------:R-:W-:Y:S03]  /*48f60*/  HGMMA.64x256x16.F32 R24, gdesc[UR36].tnspA, R24, gsb0 ;  /* 0x23e00000241879f0 */ /* 0x000fe60008000818 */
[----:B------:R-:W-:Y:S02]  /*48f70*/  WARPGROUP.DEPBAR.LE gsb0, 0x0 ;  /* 0x00008000000079c5 */ /* 0x000fe40000010000 */
[----:B------:R-:W-:-:S15]  /*48f80*/  WARPGROUP.ARRIVE ;  /* 0x00000000000079c5 */ /* 0x000fde0000000000 */
[----:B------:R-:W-:-:S08]  /*48f90*/  NOP ;  /* 0x0000000000007918 */ /* 0x000fd00000000000 */
[----:B------:R-:W-:Y:S03]  /*48fa0*/  HGMMA.64x256x16.F32 R24, gdesc[UR32].tnspA, R24, gsb0 ;  /* 0x23e00000201879f0 */ /* 0x000fe60008000818 */
[----:B------:R-:W-:Y:S02]  /*48fb0*/  WARPGROUP.DEPBAR.LE gsb0, 0x0 ;  /* 0x00008000000079c5 */ /* 0x000fe40000010000 */
[----:B------:R-:W-:-:S15]  /*48fc0*/  WARPGROUP.ARRIVE ;  /* 0x00000000000079c5 */ /* 0x000fde0000000000 */
[----:B------:R-:W-:-:S08]  /*48fd0*/  NOP ;  /* 0x0000000000007918 */ /* 0x000fd00000000000 */
[----:B------:R-:W-:Y:S01]  /*48fe0*/  HGMMA.64x256x16.F32 R24, gdesc[UR48].tnspA, R24, gsb0 ;  /* 0x23e00000301879f0 */ /* 0x000fe20008000818 */
[----:B------:R-:W-:Y:S02]  /*48ff0*/  UIADD3.64 UR48, UR36, 0x180, URZ ;  /* 0x0000018024307897 */ /* 0x000fe4000fffe03f */
[----:B------:R-:W-:-:S07]  /*49000*/  UIADD3.64 UR50, UR38, 0x7fe, URZ ;  /* 0x000007fe26327897 */ /* 0x000fce000fffe03f */
[----:B------:R-:W-:Y:S01]  /*49010*/  UMOV UR42, UR50 ;  /* 0x00000032002a7c82 */ /* 0x000fe20008000000 */
[----:B------:R-:W-:Y:S01]  /*49020*/  UMOV UR43, UR51 ;  /* 0x00000033002b7c82 */ /* 0x000fe20008000000 */
[----:B------:R-:W-:Y:S02]  /*49030*/  MOV R23, UR42 ;  /* 0x0000002a00177c02 */ /* 0x000fe40008000f00 */
[----:B------:R-:W-:Y:S01]  /*49040*/  MOV R155, UR43 ;  /* 0x0000002b009b7c02 */ /* 0x000fe20008000f00 */
[----:B------:R-:W-:Y:S01]  /*49050*/  UIADD3.64 UR42, UR38, 0x800, URZ ;  /* 0x00000800262a7897 */ /* 0x000fe2000fffe03f */
[----:B------:R-:W-:Y:S02]  /*49060*/  WARPGROUP.DEPBAR.LE gsb0, 0x0 ;  /* 0x00008000000079c5 */ /* 0x000fe40000010000 */
[----:B------:R-:W-:-:S10]  /*49070*/  WARPGROUP.ARRIVE ;  /* 0x00000000000079c5 */ /* 0x000fd40000000000 */
[----:B------:R-:W-:Y:S01]  /*49080*/  HGMMA.64x256x16.F32 R24, gdesc[UR48].tnspA, R24, gsb0 ;  /* 0x23e00000301879f0 */ /* 0x000fe20008000818 */
[----:B------:R-:W-:Y:S01]  /*49090*/  UMOV UR20, UR48 ;  /* 0x0000003000147c82 */ /* 0x000fe20008000000 */
[----:B------:R-:W-:Y:S01]  /*490a0*/  UMOV UR21, UR49 ;  /* 0x0000003100157c82 */ /* 0x000fe20008000000 */
[----:B------:R-:W-:Y:S02]  /*490b0*/  UIADD3.64 UR48, UR36, 0x280, URZ ;  /* 0x0000028024307897 */ /* 0x000fe4000fffe03f */
[----:B------:R-:W-:Y:S01]  /*490c0*/  UIADD3.64 UR50, UR38, 0x802, URZ ;  /* 0x0000080226327897 */ /* 0x000fe2000fffe03f */
[----:B------:R-:W-:Y:S02]  /*490d0*/  WARPGROUP.DEPBAR.LE gsb0, 0x0 ;  /* 0x00008000000079c5 */ /* 0x000fe40000010000 */
[----:B------:R-:W-:-:S15]  /*490e0*/  WARPGROUP.ARRIVE ;  /* 0x00000000000079c5 */ /* 0x000fde0000000000 */
[----:B------:R-:W-:-:S05]  /*490f0*/  NOP ;  /* 0x0000000000007918 */ /* 0x000fca0000000000 */
[----:B------:R-:W-:Y:S01]  /*49100*/  HGMMA.64x256x16.F32 R24, gdesc[UR40].tnspA, R24, gsb0 ;  /* 0x23e00000281879f0 */ /* 0x000fe20008000818 */
[----:B------:R-:W-:Y:S01]  /*49110*/  UMOV UR24, UR40 ;  /* 0x0000002800187c82 */ /* 0x000fe20008000000 */
[----:B------:R-:W-:Y:S01]  /*49120*/  UMOV UR25, UR41 ;  /* 0x0000002900197c82 */ /* 0x000fe20008000000 */
[----:B------:R-:W-:Y:S01]  /*49130*/  UMOV UR46, UR42 ;  /* 0x0000002a002e7c82 */ /* 0x000fe20008000000 */
[----:B------:R-:W-:Y:S01]  /*49140*/  UMOV UR47, UR43 ;  /* 0x0000002b002f7c82 */ /* 0x000fe20008000000 */
[----:B------:R-:W-:Y:S02]  /*49150*/  UIADD3.64 UR40, UR36, 0x300, URZ ;  /* 0x0000030024287897 */ /* 0x000fe4000fffe03f */
[----:B------:R-:W-:Y:S01]  /*49160*/  UIADD3.64 UR42, UR38, 0x804, URZ ;  /* 0x00000804262a7897 */ /* 0x000fe2000fffe03f */
[----:B------:R-:W-:Y:S02]  /*49170*/  WARPGROUP.DEPBAR.LE gsb0, 0x0 ;  /* 0x00008000000079c5 */ /* 0x000fe40000010000 */
[----:B------:R-:W-:-:S15]  /*49180*/  WARPGROUP.ARRIVE ;  /* 0x00000000000079c5 */ /* 0x000fde0000000000 */
[----:B------:R-:W-:-:S03]  /*49190*/  NOP ;  /* 0x0000000000007918 */ /* 0x000fc60000000000 */
[----:B------:R-:W-:Y:S01]  /*491a0*/  HGMMA.64x256x16.F32 R24, gdesc[UR48].tnspA, R24, gsb0 ;  /* 0x23e00000301879f0 */ /* 0x000fe20008000818 */
[----:B------:R-:W-:Y:S02]  /*491b0*/  STL [R1+0x2008], R4 ;  /* 0x0020080401007387 */ /* 0x000fe40000100800 */
[----:B------:R-:W-:Y:S02]  /*491c0*/  WARPGROUP.DEPBAR.LE gsb0, 0x0 ;  /* 0x00008000000079c5 */ /* 0x000fe40000010000 */
[----:B------:R-:W-:-:S15]  /*491d0*/  WARPGROUP.ARRIVE ;  /* 0x00000000000079c5 */ /* 0x000fde0000000000 */
[----:B------:R-:W-:-:S08]  /*491e0*/  NOP ;  /* 0x0000000000007918 */ /* 0x000fd00000000000 */
[----:B------:R-:W-:Y:S03]  /*491f0*/  HGMMA.64x256x16.F32 R24, gdesc[UR40].tnspA, R24, gsb0 ;  /* 0x23e00000281879f0 */ /* 0x000fe60008000818 */
[----:B------:R-:W-:Y:S02]  /*49200*/  WARPGROUP.DEPBAR.LE gsb0, 0x0 ;  /* 0x00008000000079c5 */ /* 0x000fe40000010000 */
        /* <DEDUP_REMOVED lines=63> */
[----:B------:R0:W-:Y:S01]  /*49600*/  STL.64 [R1+0x5f8], R150 ;  /* 0x0005f89601007387 */ /* 0x0001e20000100a00 */
[----:B------:R-:W-:-:S02]  /*49610*/  IMAD.MOV.U32 R192, RZ, RZ, R48 ;  /* 0x000000ffffc07224 */ /* 0x000fc400078e0030 */
[----:B------:R-:W-:Y:S02]  /*49620*/  IMAD.MOV.U32 R201, RZ, RZ, R46 ;  /* 0x000000ffffc97224 */ /* 0x000fe400078e002e */
[----:B------:R-:W-:Y:S02]  /*49630*/  IMAD.MOV.U32 R200, RZ, RZ, R44 ;  /* 0x000000ffffc87224 */ /* 0x000fe400078e002c */
[----:B------:R-:W-:Y:S02]  /*49640*/  IMAD.MOV.U32 R209, RZ, RZ, R42 ;  /* 0x000000ffffd17224 */ /* 0x000fe400078e002a */
[----:B------:R-:W-:Y:S02]  /*49650*/  IMAD.MOV.U32 R208, RZ, RZ, R40 ;  /* 0x000000ffffd07224 */ /* 0x000fe400078e0028 */
[----:B------:R-:W-:Y:S01]  /*49660*/  IMAD.MOV.U32 R217, RZ, RZ, R38 ;  /* 0x000000ffffd97224 */ /* 0x000fe200078e0026 */
[----:B0-----:R-:W3:Y:S04]  /*49670*/  LDL.LU R151, [R1+0x24ac] ;  /* 0x0024ac0001977983 */ /* 0x001ee80000300800 */
[----:B------:R-:W3:Y:S04]  /*49680*/  LDL.LU R48, [R1+0x24a8] ;  /* 0x0024a80001307983 */ /* 0x000ee80000300800 */
[----:B------:R-:W3:Y:S04]  /*49690*/  LDL.LU.64 R46, [R1+0x24a0] ;  /* 0x0024a000012e7983 */ /* 0x000ee80000300a00 */
[----:B------:R-:W3:Y:S04]  /*496a0*/  LDL.LU.64 R44, [R1+0x2498] ;  /* 0x00249800012c7983 */ /* 0x000ee80000300a00 */
[----:B------:R-:W3:Y:S04]  /*496b0*/  LDL.LU.64 R42, [R1+0x2490] ;  /* 0x00249000012a7983 */ /* 0x000ee80000300a00 */
[----:B------:R-:W3:Y:S01]  /*496c0*/  LDL.LU.64 R40, [R1+0x2488] ;  /* 0x0024880001287983 */ /* 0x000ee20000300a00 */
[----:B------:R-:W-:-:S03]  /*496d0*/  IMAD.MOV.U32 R216, RZ, RZ, R36 ;  /* 0x000000ffffd87224 */ /* 0x000fc600078e0024 */
[----:B------:R-:W3:Y:S01]  /*496e0*/  LDL.LU.64 R38, [R1+0x2480] ;  /* 0x0024800001267983 */ /* 0x000ee20000300a00 */
[----:B------:R-:W-:-:S03]  /*496f0*/  IMAD.MOV.U32 R225, RZ, RZ, R34 ;  /* 0x000000ffffe17224 */ /* 0x000fc600078e0022 */
[----:B------:R-:W3:Y:S01]  /*49700*/  LDL.LU.64 R36, [R1+0x2478] ;  /* 0x0024780001247983 */ /* 0x000ee20000300a00 */
[----:B------:R-:W-:-:S03]  /*49710*/  IMAD.MOV.U32 R224, RZ, RZ, R32 ;  /* 0x000000ffffe07224 */ /* 0x000fc600078e0020 */
[----:B------:R-:W3:Y:S01]  /*49720*/  LDL.LU.64 R34, [R1+0x2470] ;  /* 0x0024700001227983 */ /* 0x000ee20000300a00 */
[----:B------:R-:W-:-:S03]  /*49730*/  IMAD.MOV.U32 R233, RZ, RZ, R30 ;  /* 0x000000ffffe97224 */ /* 0x000fc600078e001e */
[----:B------:R-:W3:Y:S01]  /*49740*/  LDL.LU.64 R32, [R1+0x2468] ;  /* 0x0024680001207983 */ /* 0x000ee20000300a00 */
[----:B------:R-:W-:Y:S02]  /*49750*/  IMAD.MOV.U32 R252, RZ, RZ, R29 ;  /* 0x000000fffffc7224 */ /* 0x000fe400078e001d */
[----:B------:R-:W-:Y:S01]  /*49760*/  IMAD.MOV.U32 R232, RZ, RZ, R28 ;  /* 0x000000ffffe87224 */ /* 0x000fe200078e001c */
[----:B------:R-:W3:Y:S01]  /*49770*/  LDL.LU.64 R30, [R1+0x2460] ;  /* 0x00246000011e7983 */ /* 0x000ee20000300a00 */
[----:B------:R-:W-:Y:S02]  /*49780*/  IMAD.MOV.U32 R249, RZ, RZ, R27 ;  /* 0x000000fffff97224 */ /* 0x000fe400078e001b */
[----:B------:R-:W-:Y:S01]  /*49790*/  IMAD.MOV.U32 R241, RZ, RZ, R26 ;  /* 0x000000fffff17224 */ /* 0x000fe200078e001a */
[----:B------:R-:W3:Y:S01]  /*497a0*/  LDL.LU.64 R28, [R1+0x2458] ;  /* 0x00245800011c7983 */ /* 0x000ee20000300a00 */
[----:B------:R-:W-:Y:S02]  /*497b0*/  IMAD.MOV.U32 R248, RZ, RZ, R25 ;  /* 0x000000fffff87224 */ /* 0x000fe400078e0019 */
[----:B------:R-:W-:Y:S01]  /*497c0*/  IMAD.MOV.U32 R240, RZ, RZ, R24 ;  /* 0x000000fffff07224 */ /* 0x000fe200078e0018 */
[----:B------:R-:W3:Y:S04]  /*497d0*/  LDL.LU.64 R26, [R1+0x2450] ;  /* 0x00245000011a7983 */ /* 0x000ee80000300a00 */
[----:B------:R-:W3:Y:S01]  /*497e0*/  LDL.LU.64 R24, [R1+0x2448] ;  /* 0x0024480001187983 */ /* 0x000ee20000300a00 */
[----:B------:R-:W-:Y:S01]  /*497f0*/  IMAD.MOV.U32 R250, RZ, RZ, R0 ;  /* 0x000000fffffa7224 */ /* 0x000fe200078e0000 */
[----:B------:R-:W-:Y:S01]  /*49800*/  UMOV UR60, UR34 ;  /* 0x00000022003c7c82 */ /* 0x000fe20008000000 */
[----:B------:R-:W-:Y:S01]  /*49810*/  IMAD.MOV.U32 R219, RZ, RZ, R18 ;  /* 0x000000ffffdb7224 */ /* 0x000fe200078e0012 */
[----:B----4-:R-:W-:Y:S01]  /*49820*/  R2UR UR34, R20 ;  /* 0x00000000142272ca */ /* 0x010fe200000e0000 */
[----:B------:R-:W-:Y:S01]  /*49830*/  UMOV UR28, UR48 ;  /* 0x00000030001c7c82 */ /* 0x000fe20008000000 */
[----:B------:R-:W-:Y:S01]  /*49840*/  IMAD.MOV.U32 R163, RZ, RZ, R17 ;  /* 0x000000ffffa37224 */ /* 0x000fe200078e0011 */
[----:B------:R-:W-:Y:S01]  /*49850*/  UMOV UR61, UR35 ;  /* 0x00000023003d7c82 */ /* 0x000fe20008000000 */
[----:B--2---:R-:W-:-:S02]  /*49860*/  R2UR UR48, R153 ;  /* 0x00000000993072ca */ /* 0x004fc400000e0000 */
[----:B------:R-:W-:Y:S01]  /*49870*/  R2UR UR35, R14 ;  /* 0x000000000e2372ca */ /* 0x000fe200000e0000 */
[----:B------:R-:W-:Y:S01]  /*49880*/  IMAD.MOV.U32 R8, RZ, RZ, R12 ;  /* 0x000000ffff087224 */ /* 0x000fe200078e000c */
[----:B------:R-:W-:Y:S01]  /*49890*/  UMOV UR29, UR49 ;  /* 0x00000031001d7c82 */ /* 0x000fe20008000000 */
[----:B------:R-:W-:Y:S01]  /*498a0*/  R2UR UR49, R15 ;  /* 0x000000000f3172ca */ /* 0x000fe200000e0000 */
[----:B------:R-:W-:Y:S02]  /*498b0*/  IMAD.MOV.U32 R193, RZ, RZ, R50 ;  /* 0x000000ffffc17224 */ /* 0x000fe400078e0032 */
[----:B------:R-:W-:Y:S02]  /*498c0*/  IMAD.MOV.U32 R184, RZ, RZ, R52 ;  /* 0x000000ffffb87224 */ /* 0x000fe400078e0034 */
[----:B------:R-:W-:Y:S02]  /*498d0*/  IMAD.MOV.U32 R185, RZ, RZ, R54 ;  /* 0x000000ffffb97224 */ /* 0x000fe400078e0036 */
[----:B------:R-:W-:-:S02]  /*498e0*/  IMAD.MOV.U32 R176, RZ, RZ, R56 ;  /* 0x000000ffffb07224 */ /* 0x000fc400078e0038 */
[----:B------:R-:W-:Y:S02]  /*498f0*/  IMAD.MOV.U32 R177, RZ, RZ, R58 ;  /* 0x000000ffffb17224 */ /* 0x000fe400078e003a */
[----:B------:R-:W-:Y:S02]  /*49900*/  IMAD.MOV.U32 R168, RZ, RZ, R60 ;  /* 0x000000ffffa87224 */ /* 0x000fe400078e003c */
[----:B------:R-:W-:Y:S02]  /*49910*/  IMAD.MOV.U32 R169, RZ, RZ, R62 ;  /* 0x000000ffffa97224 */ /* 0x000fe400078e003e */
[----:B------:R-:W-:Y:S02]  /*49920*/  IMAD.MOV.U32 R160, RZ, RZ, R64 ;  /* 0x000000ffffa07224 */ /* 0x000fe400078e0040 */
[----:B------:R-:W-:Y:S02]  /*49930*/  IMAD.MOV.U32 R161, RZ, RZ, R66 ;  /* 0x000000ffffa17224 */ /* 0x000fe400078e0042 */
[----:B---3--:R-:W-:-:S02]  /*49940*/  IMAD.MOV.U32 R15, RZ, RZ, R48 ;  /* 0x000000ffff0f7224 */ /* 0x008fc400078e0030 */
[----:B------:R-:W-:Y:S02]  /*49950*/  IMAD.MOV.U32 R226, RZ, RZ, R47 ;  /* 0x000000ffffe27224 */ /* 0x000fe400078e002f */
[----:B------:R-:W-:Y:S02]  /*49960*/  IMAD.MOV.U32 R9, RZ, RZ, R45 ;  /* 0x000000ffff097224 */ /* 0x000fe400078e002d */
        /* <DEDUP_REMOVED lines=18> */
[----:B------:R-:W-:Y:S01]  /*49a90*/  IMAD.MOV.U32 R195, RZ, RZ, R26 ;  /* 0x000000ffffc37224 */ /* 0x000fe200078e001a */
[----:B------:R-:W2:Y:S04]  /*49aa0*/  LDL.LU.64 R24, [R1] ;  /* 0x0000000001187983 */ /* 0x000ea80000300a00 */
[----:B------:R-:W3:Y:S04]  /*49ab0*/  LDL.LU.64 R26, [R1+0x8] ;  /* 0x00000800011a7983 */ /* 0x000ee80000300a00 */
[----:B------:R-:W4:Y:S04]  /*49ac0*/  LDL.LU.64 R28, [R1+0x10] ;  /* 0x00001000011c7983 */ /* 0x000f280000300a00 */
[----:B------:R-:W2:Y:S04]  /*49ad0*/  LDL.LU.64 R30, [R1+0x18] ;  /* 0x00001800011e7983 */ /* 0x000ea80000300a00 */
[----:B------:R-:W3:Y:S04]  /*49ae0*/  LDL.LU.64 R32, [R1+0x20] ;  /* 0x0000200001207983 */ /* 0x000ee80000300a00 */
[----:B------:R-:W4:Y:S04]  /*49af0*/  LDL.LU.64 R34, [R1+0x28] ;  /* 0x0000280001227983 */ /* 0x000f280000300a00 */
[----:B------:R-:W2:Y:S04]  /*49b00*/  LDL.LU.64 R36, [R1+0x30] ;  /* 0x0000300001247983 */ /* 0x000ea80000300a00 */
[----:B------:R-:W3:Y:S01]  /*49b10*/  LDL.LU.64 R38, [R1+0x38] ;  /* 0x0000380001267983 */ /* 0x000ee20000300a00 */
[----:B------:R-:W-:-:S03]  /*49b20*/  IMAD.MOV.U32 R12, RZ, RZ, R42 ;  /* 0x000000ffff0c7224 */ /* 0x000fc600078e002a */
[----:B------:R-:W4:Y:S01]  /*49b30*/  LDL.LU.64 R40, [R1+0x40] ;  /* 0x0000400001287983 */ /* 0x000f220000300a00 */
[----:B------:R-:W-:-:S03]  /*49b40*/  IMAD.MOV.U32 R19, RZ, RZ, R44 ;  /* 0x000000ffff137224 */ /* 0x000fc600078e002c */
[----:B------:R-:W2:Y:S01]  /*49b50*/  LDL.LU.64 R42, [R1+0x48] ;  /* 0x00004800012a7983 */ /* 0x000ea20000300a00 */
[----:B------:R-:W-:-:S03]  /*49b60*/  IMAD.MOV.U32 R11, RZ, RZ, R46 ;  /* 0x000000ffff0b7224 */ /* 0x000fc600078e002e */
[----:B------:R-:W3:Y:S04]  /*49b70*/  LDL.LU.64 R44, [R1+0x50] ;  /* 0x00005000012c7983 */ /* 0x000ee80000300a00 */
[----:B------:R-:W4:Y:S04]  /*49b80*/  LDL.LU.64 R46, [R1+0x58] ;  /* 0x00005800012e7983 */ /* 0x000f280000300a00 */
[----:B------:R-:W2:Y:S04]  /*49b90*/  LDL.LU.64 R48, [R1+0x60] ;  /* 0x0000600001307983 */ /* 0x000ea80000300a00 */
        /* <DEDUP_REMOVED lines=40> */
[----:B------:R-:W4:Y:S01]  /*49e20*/  LDL.LU.64 R130, [R1+0x1a8] ;  /* 0x0001a80001827983 */ /* 0x000f220000300a00 */
[----:B------:R-:W-:-:S03]  /*49e30*/  IMAD.MOV.U32 R10, RZ, RZ, R151 ;  /* 0x000000ffff0a7224 */ /* 0x000fc600078e0097 */
[----:B----4-:R-:W-:Y:S04]  /*49e40*/  STL.64 [R1+0x2440], R130 ;  /* 0x0024408201007387 */ /* 0x010fe80000100a00 */
[----:B---3--:R-:W-:Y:S04]  /*49e50*/  STL.64 [R1+0x2438], R128 ;  /* 0x0024388001007387 */ /* 0x008fe80000100a00 */
[----:B--2---:R-:W-:Y:S04]  /*49e60*/  STL.64 [R1+0x2430], R126 ;  /* 0x0024307e01007387 */ /* 0x004fe80000100a00 */
        /* <DEDUP_REMOVED lines=59> */
[----:B------:R-:W2:Y:S04]  /*4a220*/  LDL.LU.64 R4, [R1+0x200] ;  /* 0x0002000001047983 */ /* 0x000ea80000300a00 */
[----:B------:R-:W2:Y:S04]  /*4a230*/  LDL.LU.64 R6, [R1+0x208] ;  /* 0x0002080001067983 */ /* 0x000ea80000300a00 */
[----:B0-----:R-:W2:Y:S04]  /*4a240*/  LDL.LU.64 R8, [R1+0x210] ;  /* 0x0002100001087983 */ /* 0x001ea80000300a00 */
[----:B------:R-:W2:Y:S04]  /*4a250*/  LDL.LU.64 R10, [R1+0x218] ;  /* 0x00021800010a7983 */ /* 0x000ea80000300a00 */
        /* <DEDUP_REMOVED lines=59> */
[----:B------:R-:W2:Y:S01]  /*4a610*/  LDL.LU.64 R130, [R1+0x3f8] ;  /* 0x0003f80001827983 */ /* 0x000ea20000300a00 */
[----:B------:R-:W-:Y:S01]  /*4a620*/  UMOV UR56, UR8 ;  /* 0x0000000800387c82 */ /* 0x000fe20008000000 */
[----:B------:R-:W-:Y:S01]  /*4a630*/  UMOV UR57, UR9 ;  /* 0x0000000900397c82 */ /* 0x000fe20008000000 */
[----:B------:R-:W-:Y:S01]  /*4a640*/  UMOV UR8, UR36 ;  /* 0x0000002400087c82 */ /* 0x000fe20008000000 */
[----:B------:R-:W-:Y:S01]  /*4a650*/  UMOV UR9, UR37 ;  /* 0x0000002500097c82 */ /* 0x000fe20008000000 */
[----:B------:R-:W-:Y:S01]  /*4a660*/  UMOV UR12, UR32 ;  /* 0x00000020000c7c82 */ /* 0x000fe20008000000 */
[----:B------:R-:W-:Y:S01]  /*4a670*/  UMOV UR13, UR33 ;  /* 0x00000021000d7c82 */ /* 0x000fe20008000000 */
[----:B------:R-:W-:Y:S01]  /*4a680*/  MOV R157, UR7 ;  /* 0x00000007009d7c02 */ /* 0x000fe20008000f00 */
[----:B--2---:R-:W-:Y:S01]  /*4a690*/  WARPGROUP.ARRIVE ;  /* 0x00000000000079c5 */ /* 0x004fe20000000000 */
[----:B------:R-:W-:Y:S01]  /*4a6a0*/  MOV R156, UR6 ;  /* 0x00000006009c7c02 */ /* 0x000fe20008000f00 */
[----:B------:R-:W2:Y:S04]  /*4a6b0*/  LDL.LU.64 R132, [R1+0x1b0] ;  /* 0x0001b00001847983 */ /* 0x000ea80000300a00 */
[----:B------:R-:W-:Y:S01]  /*4a6c0*/  HGMMA.64x256x16.F32 R4, gdesc[UR56].tnspA, R4, gsb0 ;  /* 0x23e00000380479f0 */ /* 0x000fe20008000804 */
[----:B------:R-:W-:Y:S01]  /*4a6d0*/  UMOV UR6, UR4 ;  /* 0x0000000400067c82 */ /* 0x000fe20008000000 */
[----:B------:R-:W-:Y:S01]  /*4a6e0*/  UMOV UR7, UR5 ;  /* 0x0000000500077c82 */ /* 0x000fe20008000000 */
[----:B------:R-:W2:Y:S01]  /*4a6f0*/  LDL.LU.64 R134, [R1+0x1b8] ;  /* 0x0001b80001867983 */ /* 0x000ea20000300a00 */
[----:B------:R-:W-:-:S02]  /*4a700*/  WARPGROUP.DEPBAR.LE gsb0, 0x0 ;  /* 0x00008000000079c5 */ /* 0x000fc40000010000 */
[----:B------:R-:W-:Y:S01]  /*4a710*/  WARPGROUP.ARRIVE ;  /* 0x00000000000079c5 */ /* 0x000fe20000000000 */
[----:B------:R-:W-:Y:S01]  /*4a720*/  UMOV UR4, UR40 ;  /* 0x0000002800047c82 */ /* 0x000fe20008000000 */
[----:B------:R-:W-:Y:S01]  /*4a730*/  UMOV UR5, UR41 ;  /* 0x0000002900057c82 */ /* 0x000fe20008000000 */
[----:B------:R-:W2:-:S15]  /*4a740*/  LDL.LU.64 R136, [R1+0x1c0] ;  /* 0x0001c00001887983 */ /* 0x000e9e0000300a00 */
[----:B------:R-:W-:-:S04]  /*4a750*/  NOP ;  /* 0x0000000000007918 */ /* 0x000fc80000000000 */
[----:B------:R-:W-:Y:S01]  /*4a760*/  HGMMA.64x256x16.F32 R4, gdesc[UR8].tnspA, R4, gsb0 ;  /* 0x23e00000080479f0 */ /* 0x000fe20008000804 */
[----:B------:R-:W-:Y:S01]  /*4a770*/  UMOV UR32, UR4 ;  /* 0x0000000400207c82 */ /* 0x000fe20008000000 */
[----:B------:R-:W-:Y:S01]  /*4a780*/  UMOV UR33, UR5 ;  /* 0x0000000500217c82 */ /* 0x000fe20008000000 */
[----:B------:R-:W2:Y:S04]  /*4a790*/  LDL.LU.64 R138, [R1+0x1c8] ;  /* 0x0001c800018a7983 */ /* 0x000ea80000300a00 */
[----:B------:R-:W2:Y:S04]  /*4a7a0*/  LDL.LU.64 R140, [R1+0x1d0] ;  /* 0x0001d000018c7983 */ /* 0x000ea80000300a00 */
[----:B------:R-:W2:Y:S04]  /*4a7b0*/  LDL.LU.64 R142, [R1+0x1d8] ;  /* 0x0001d800018e7983 */ /* 0x000ea80000300a00 */
[----:B------:R-:W2:Y:S04]  /*4a7c0*/  LDL.LU.64 R144, [R1+0x1e0] ;  /* 0x0001e00001907983 */ /* 0x000ea80000300a00 */
[----:B------:R-:W2:Y:S04]  /*4a7d0*/  LDL.LU.64 R146, [R1+0x1e8] ;  /* 0x0001e80001927983 */ /* 0x000ea80000300a00 */
[----:B------:R-:W2:Y:S04]  /*4a7e0*/  LDL.LU.64 R148, [R1+0x1f0] ;  /* 0x0001f00001947983 */ /* 0x000ea80000300a00 */
[----:B------:R-:W2:Y:S01]  /*4a7f0*/  LDL.LU.64 R150, [R1+0x1f8] ;  /* 0x0001f80001967983 */ /* 0x000ea20000300a00 */
[----:B------:R-:W-:-:S02]  /*4a800*/  WARPGROUP.DEPBAR.LE gsb0, 0x0 ;  /* 0x00008000000079c5 */ /* 0x000fc40000010000 */
[----:B------:R-:W-:-:S06]  /*4a810*/  WARPGROUP.ARRIVE ;  /* 0x00000000000079c5 */ /* 0x000fcc0000000000 */
        /* <DEDUP_REMOVED lines=17> */
[----:B------:R-:W-:Y:S04]  /*4a930*/  STL [R1+0x203c], R184 ;  /* 0x00203cb801007387 */ /* 0x000fe80000100800 */
[----:B------:R-:W-:Y:S04]  /*4a940*/  STL [R1+0x2024], R185 ;  /* 0x002024b901007387 */ /* 0x000fe80000100800 */
[----:B------:R-:W-:Y:S04]  /*4a950*/  STL [R1+0x2020], R176 ;  /* 0x002020b001007387 */ /* 0x000fe80000100800 */
[----:B------:R-:W-:Y:S04]  /*4a960*/  STL [R1+0x201c], R177 ;  /* 0x00201cb101007387 */ /* 0x000fe80000100800 */
[----:B------:R-:W-:Y:S04]  /*4a970*/  STL [R1+0x2018], R168 ;  /* 0x002018a801007387 */ /* 0x000fe80000100800 */
[----:B------:R-:W-:Y:S04]  /*4a980*/  STL [R1+0x2014], R169 ;  /* 0x002014a901007387 */ /* 0x000fe80000100800 */
[----:B------:R-:W-:Y:S04]  /*4a990*/  STL [R1+0x2010], R160 ;  /* 0x002010a001007387 */ /* 0x000fe80000100800 */
[----:B------:R-:W-:Y:S01]  /*4a9a0*/  STL [R1+0x200c], R161 ;  /* 0x00200ca101007387 */ /* 0x000fe20000100800 */
[----:B------:R-:W-:-:S02]  /*4a9b0*/  WARPGROUP.DEPBAR.LE gsb0, 0x0 ;  /* 0x00008000000079c5 */ /* 0x000fc40000010000 */
[----:B------:R-:W-:-:S06]  /*4a9c0*/  WARPGROUP.ARRIVE ;  /* 0x00000000000079c5 */ /* 0x000fcc0000000000 */
        /* <DEDUP_REMOVED lines=72> */
[----:B0-----:R-:W2:Y:S04]  /*4ae50*/  LDL.LU.64 R130, [R1+0x2440] ;  /* 0x0024400001827983 */ /* 0x001ea80000300a00 */
[----:B------:R-:W2:Y:S04]  /*4ae60*/  LDL.LU.64 R128, [R1+0x2438] ;  /* 0x0024380001807983 */ /* 0x000ea80000300a00 */
[----:B------:R-:W2:Y:S04]  /*4ae70*/  LDL.LU.64 R126, [R1+0x2430] ;  /* 0x00243000017e7983 */ /* 0x000ea80000300a00 */
[----:B------:R-:W2:Y:S04]  /*4ae80*/  LDL.LU.64 R124, [R1+0x2428] ;  /* 0x00242800017c7983 */ /* 0x000ea80000300a00 */
[----:B------:R-:W2:Y:S04]  /*4ae90*/  LDL.LU.64 R122, [R1+0x2420] ;  /* 0x00242000017a7983 */ /* 0x000ea80000300a00 */
[----:B------:R-:W2:Y:S04]  /*4aea0*/  LDL.LU.64 R120, [R1+0x2418] ;  /* 0x0024180001787983 */ /* 0x000ea80000300a00 */
[----:B------:R-:W2:Y:S01]  /*4aeb0*/  LDL.LU.64 R118, [R1+0x2410] ;  /* 0x0024100001767983 */ /* 0x000ea20000300a00 */
[----:B------:R-:W-:-:S02]  /*4aec0*/  IMAD.MOV.U32 R237, RZ, RZ, R115 ;  /* 0x000000ffffed7224 */ /* 0x000fc400078e0073 */
[----:B------:R-:W-:Y:S01]  /*4aed0*/  IMAD.MOV.U32 R236, RZ, RZ, R114 ;  /* 0x000000ffffec7224 */ /* 0x000fe200078e0072 */
[----:B------:R-:W2:Y:S01]  /*4aee0*/  LDL.LU.64 R116, [R1+0x2408] ;  /* 0x0024080001747983 */ /* 0x000ea20000300a00 */
[----:B------:R-:W-:Y:S02]  /*4aef0*/  IMAD.MOV.U32 R231, RZ, RZ, R113 ;  /* 0x000000ffffe77224 */ /* 0x000fe400078e0071 */
[----:B------:R-:W-:Y:S01]  /*4af00*/  IMAD.MOV.U32 R230, RZ, RZ, R112 ;  /* 0x000000ffffe67224 */ /* 0x000fe200078e0070 */
[----:B------:R-:W2:Y:S01]  /*4af10*/  LDL.LU.64 R114, [R1+0x2400] ;  /* 0x0024000001727983 */ /* 0x000ea20000300a00 */
[----:B------:R-:W-:Y:S02]  /*4af20*/  IMAD.MOV.U32 R229, RZ, RZ, R111 ;  /* 0x000000ffffe57224 */ /* 0x000fe400078e006f */
[----:B------:R-:W-:Y:S01]  /*4af30*/  IMAD.MOV.U32 R228, RZ, RZ, R110 ;  /* 0x000000ffffe47224 */ /* 0x000fe200078e006e */
        /* <DEDUP_REMOVED lines=79> */
[----:B------:R-:W-:Y:S01]  /*4b430*/  UIADD3.64 UR40, UR36, 0x380, URZ ;  /* 0x0000038024287897 */ /* 0x000fe2000fffe03f */
[----:B------:R-:W-:Y:S01]  /*4b440*/  UMOV UR54, UR42 ;  /* 0x0000002a00367c82 */ /* 0x000fe20008000000 */
[----:B------:R-:W-:Y:S01]  /*4b450*/  UMOV UR55, UR43 ;  /* 0x0000002b00377c82 */ /* 0x000fe20008000000 */
[----:B------:R-:W-:Y:S01]  /*4b460*/  UMOV UR42, UR6 ;  /* 0x00000006002a7c82 */ /* 0x000fe20008000000 */
[----:B------:R-:W-:Y:S01]  /*4b470*/  UMOV UR43, UR7 ;  /* 0x00000007002b7c82 */ /* 0x000fe20008000000 */
[----:B------:R-:W-:Y:S01]  /*4b480*/  UIADD3.64 UR4, UR36, 0x400, URZ ;  /* 0x0000040024047897 */ /* 0x000fe2000fffe03f */
[----:B------:R-:W-:Y:S01]  /*4b490*/  UMOV UR6, UR38 ;  /* 0x0000002600067c82 */ /* 0x000fe20008000000 */
[----:B------:R-:W-:Y:S01]  /*4b4a0*/  UMOV UR7, UR39 ;  /* 0x0000002700077c82 */ /* 0x000fe20008000000 */
[----:B--2---:R-:W-:Y:S01]  /*4b4b0*/  WARPGROUP.ARRIVE ;  /* 0x00000000000079c5 */ /* 0x004fe20000000000 */
[----:B------:R-:W2:Y:S01]  /*4b4c0*/  LDL.LU.64 R22, [R1+0x2290] ;  /* 0x0022900001167983 */ /* 0x000ea20000300a00 */
[----:B------:R-:W-:Y:S01]  /*4b4d0*/  UMOV UR16, UR40 ;  /* 0x0000002800107c82 */ /* 0x000fe20008000000 */
[----:B------:R-:W-:-:S02]  /*4b4e0*/  UMOV UR17, UR41 ;  /* 0x0000002900117c82 */ /* 0x000fc40008000000 */
[----:B------:R-:W3:Y:S04]  /*4b4f0*/  LDL.LU.64 R20, [R1+0x2288] ;  /* 0x0022880001147983 */ /* 0x000ee80000300a00 */
[----:B------:R-:W4:Y:S01]  /*4b500*/  LDL.LU.64 R18, [R1+0x2280] ;  /* 0x0022800001127983 */ /* 0x000f220000300a00 */
[----:B------:R-:W-:Y:S01]  /*4b510*/  HGMMA.64x256x16.F32 R24, gdesc[UR40].tnspA, R24, gsb0 ;  /* 0x23e00000281879f0 */ /* 0x000fe20008000818 */
[----:B------:R-:W-:Y:S01]  /*4b520*/  UIADD3.64 UR40, UR36, 0x480, URZ ;  /* 0x0000048024287897 */ /* 0x000fe2000fffe03f */
[----:B------:R-:W-:Y:S01]  /*4b530*/  UMOV UR42, UR60 ;  /* 0x0000003c002a7c82 */ /* 0x000fe20008000000 */
[----:B------:R-:W-:Y:S01]  /*4b540*/  UMOV UR43, UR61 ;  /* 0x0000003d002b7c82 */ /* 0x000fe20008000000 */
[----:B------:R-:W3:Y:S04]  /*4b550*/  LDL.LU.64 R16, [R1+0x2278] ;  /* 0x0022780001107983 */ /* 0x000ee80000300a00 */
[----:B------:R-:W3:Y:S04]  /*4b560*/  LDL.LU.64 R14, [R1+0x2270] ;  /* 0x00227000010e7983 */ /* 0x000ee80000300a00 */
[----:B------:R-:W4:Y:S01]  /*4b570*/  LDL.LU.64 R12, [R1+0x2268] ;  /* 0x00226800010c7983 */ /* 0x000f220000300a00 */
[----:B------:R-:W-:Y:S01]  /*4b580*/  UMOV UR8, UR4 ;  /* 0x0000000400087c82 */ /* 0x000fe20008000000 */
[----:B------:R-:W-:-:S02]  /*4b590*/  WARPGROUP.DEPBAR.LE gsb0, 0x0 ;  /* 0x00008000000079c5 */ /* 0x000fc40000010000 */
[----:B------:R-:W-:Y:S01]  /*4b5a0*/  WARPGROUP.ARRIVE ;  /* 0x00000000000079c5 */ /* 0x000fe20000000000 */
[----:B------:R-:W-:Y:S01]  /*4b5b0*/  UMOV UR9, UR5 ;  /* 0x0000000500097c82 */ /* 0x000fe20008000000 */
[----:B------:R-:W-:Y:S01]  /*4b5c0*/  UMOV UR12, UR40 ;  /* 0x00000028000c7c82 */ /* 0x000fe20008000000 */
[----:B------:R-:W-:Y:S01]  /*4b5d0*/  UMOV UR13, UR41 ;  /* 0x00000029000d7c82 */ /* 0x000fe20008000000 */
[----:B------:R-:W3:Y:S04]  /*4b5e0*/  LDL.LU.64 R10, [R1+0x2260] ;  /* 0x00226000010a7983 */ /* 0x000ee80000300a00 */
[----:B------:R-:W3:Y:S04]  /*4b5f0*/  LDL.LU.64 R8, [R1+0x2258] ;  /* 0x0022580001087983 */ /* 0x000ee80000300a00 */
[----:B------:R-:W-:Y:S01]  /*4b600*/  HGMMA.64x256x16.F32 R24, gdesc[UR4].tnspA, R24, gsb0 ;  /* 0x23e00000041879f0 */ /* 0x000fe20008000818 */
[----:B------:R-:W-:-:S02]  /*4b610*/  R2UR UR7, R157 ;  /* 0x000000009d0772ca */ /* 0x000fc400000e0000 */
[----:B------:R-:W-:Y:S01]  /*4b620*/  R2UR UR6, R156 ;  /* 0x000000009c0672ca */ /* 0x000fe200000e0000 */
[----:B------:R-:W-:Y:S01]  /*4b630*/  UIADD3.64 UR4, UR36, 0x500, URZ ;  /* 0x0000050024047897 */ /* 0x000fe2000fffe03f */
[----:B------:R-:W-:Y:S02]  /*4b640*/  WARPGROUP.DEPBAR.LE gsb0, 0x0 ;  /* 0x00008000000079c5 */ /* 0x000fe40000010000 */
[----:B------:R-:W-:-:S15]  /*4b650*/  WARPGROUP.ARRIVE ;  /* 0x00000000000079c5 */ /* 0x000fde0000000000 */
[----:B------:R-:W-:-:S06]  /*4b660*/  NOP ;  /* 0x0000000000007918 */ /* 0x000fcc0000000000 */
[----:B------:R-:W-:Y:S01]  /*4b670*/  HGMMA.64x256x16.F32 R24, gdesc[UR40].tnspA, R24, gsb0 ;  /* 0x23e00000281879f0 */ /* 0x000fe20008000818 */
[----:B------:R-:W-:Y:S02]  /*4b680*/  R2UR UR43, R155 ;  /* 0x000000009b2b72ca */ /* 0x000fe400000e0000 */
[----:B--2---:R-:W-:Y:S02]  /*4b690*/  R2UR UR42, R23 ;  /* 0x00000000172a72ca */ /* 0x004fe400000e0000 */
[----:B------:R-:W-:Y:S02]  /*4b6a0*/  R2UR UR41, R22 ;  /* 0x00000000162972ca */ /* 0x000fe400000e0000 */
[----:B----4-:R-:W-:Y:S01]  /*4b6b0*/  R2UR UR40, R13 ;  /* 0x000000000d2872ca */ /* 0x010fe200000e0000 */
[----:B------:R-:W-:Y:S02]  /*4b6c0*/  WARPGROUP.DEPBAR.LE gsb0, 0x0 ;  /* 0x00008000000079c5 */ /* 0x000fe40000010000 */
[----:B------:R-:W-:-:S15]  /*4b6d0*/  WARPGROUP.ARRIVE ;  /* 0x00000000000079c5 */ /* 0x000fde0000000000 */
[----:B------:R-:W-:-:S03]  /*4b6e0*/  NOP ;  /* 0x0000000000007918 */ /* 0x000fc60000000000 */
        /* <DEDUP_REMOVED lines=13> */
[----:B------:R-:W-:Y:S02]  /*4b7c0*/  IMAD.MOV.U32 R7, RZ, RZ, R163 ;  /* 0x000000ffff077224 */ /* 0x000fe400078e00a3 */
[----:B------:R-:W-:Y:S02]  /*4b7d0*/  IMAD.MOV.U32 R163, RZ, RZ, R219 ;  /* 0x000000ffffa37224 */ /* 0x000fe400078e00db */
[----:B------:R-:W-:Y:S02]  /*4b7e0*/  IMAD.MOV.U32 R219, RZ, RZ, R226 ;  /* 0x000000ffffdb7224 */ /* 0x000fe400078e00e2 */
[----:B---3--:R-:W-:Y:S02]  /*4b7f0*/  IMAD.MOV.U32 R226, RZ, RZ, R10 ;  /* 0x000000ffffe27224 */ /* 0x008fe400078e000a */
[----:B------:R-:W-:Y:S02]  /*4b800*/  IMAD.MOV.U32 R10, RZ, RZ, R154 ;  /* 0x000000ffff0a7224 */ /* 0x000fe400078e009a */
[----:B------:R-:W2:Y:S01]  /*4b810*/  LDL.LU R154, [R1+0x2250] ;  /* 0x00225000019a7983 */ /* 0x000ea20000300800 */
[----:B------:R-:W-:-:S04]  /*4b820*/  IMAD.MOV.U32 R168, RZ, RZ, R226 ;  /* 0x000000ffffa87224 */ /* 0x000fc800078e00e2 */
[----:B------:R-:W-:Y:S02]  /*4b830*/  IMAD.MOV.U32 R156, RZ, RZ, R168 ;  /* 0x000000ffff9c7224 */ /* 0x000fe400078e00a8 */
[----:B------:R-:W-:Y:S02]  /*4b840*/  IMAD.MOV.U32 R168, RZ, RZ, R9 ;  /* 0x000000ffffa87224 */ /* 0x000fe400078e0009 */
[----:B------:R-:W-:Y:S02]  /*4b850*/  IMAD.MOV.U32 R9, RZ, RZ, R19 ;  /* 0x000000ffff097224 */ /* 0x000fe400078e0013 */
[----:B------:R-:W-:Y:S02]  /*4b860*/  IMAD.MOV.U32 R19, RZ, RZ, R14 ;  /* 0x000000ffff137224 */ /* 0x000fe400078e000e */
[----:B------:R-:W-:Y:S02]  /*4b870*/  IMAD.MOV.U32 R14, RZ, RZ, R152 ;  /* 0x000000ffff0e7224 */ /* 0x000fe400078e0098 */
[----:B------:R-:W0:Y:S01]  /*4b880*/  LDC R152, c[0x0][0x230] ;  /* 0x00008c00ff987b82 */ /* 0x000e220000000800 */
[----:B------:R-:W-:-:S02]  /*4b890*/  WARPGROUP.DEPBAR.LE gsb0, 0x0 ;  /* 0x00008000000079c5 */ /* 0x000fc40000010000 */
[----:B------:R-:W-:-:S06]  /*4b8a0*/  WARPGROUP.ARRIVE ;  /* 0x00000000000079c5 */ /* 0x000fcc0000000000 */
[----:B------:R-:W-:Y:S01]  /*4b8b0*/  HGMMA.64x256x16.F32 R24, gdesc[UR52].tnspA, R24, gsb0 ;  /* 0x23e00000341879f0 */ /* 0x000fe20008000818 */
[----:B0-----:R-:W-:-:S05]  /*4b8c0*/  VIADD R152, R152, 0x7f ;  /* 0x0000007f98987836 */ /* 0x001fca0000000000 */
[----:B------:R-:W-:-:S04]  /*4b8d0*/  SHF.R.S32.HI R13, RZ, 0x1f, R152 ;  /* 0x0000001fff0d7819 */ /* 0x000fc80000011498 */
[----:B------:R-:W-:Y:S02]  /*4b8e0*/  LEA.HI R13, R13, R152, RZ, 0x7 ;  /* 0x000000980d0d7211 */ /* 0x000fe400078f38ff */
[----:B------:R-:W0:Y:S01]  /*4b8f0*/  LDC R152, c[0x0][0x238] ;  /* 0x00008e00ff987b82 */ /* 0x000e220000000800 */
[----:B------:R-:W-:Y:S01]  /*4b900*/  UMOV UR6, UR4 ;  /* 0x0000000400067c82 */ /* 0x000fe20008000000 */
[----:B------:R-:W-:Y:S01]  /*4b910*/  R2UR UR4, R163 ;  /* 0x00000000a30472ca */ /* 0x000fe200000e0000 */
[----:B------:R-:W-:Y:S02]  /*4b920*/  IMAD.MOV.U32 R184, RZ, RZ, R178 ;  /* 0x000000ffffb87224 */ /* 0x000fe400078e00b2 */
[----:B------:R-:W-:Y:S01]  /*4b930*/  IMAD.MOV.U32 R169, RZ, RZ, R187 ;  /* 0x000000ffffa97224 */ /* 0x000fe200078e00bb */
[----:B------:R-:W-:Y:S01]  /*4b940*/  UMOV UR7, UR5 ;  /* 0x0000000500077c82 */ /* 0x000fe20008000000 */
[----:B------:R-:W-:Y:S01]  /*4b950*/  IMAD.MOV.U32 R6, RZ, RZ, R186 ;  /* 0x000000ffff067224 */ /* 0x000fe200078e00ba */
[----:B------:R-:W-:Y:S01]  /*4b960*/  R2UR UR5, R7 ;  /* 0x00000000070572ca */ /* 0x000fe200000e0000 */
[----:B------:R-:W-:-:S02]  /*4b970*/  IMAD.MOV.U32 R161, RZ, RZ, R195 ;  /* 0x000000ffffa17224 */ /* 0x000fc400078e00c3 */
[----:B------:R-:W-:Y:S02]  /*4b980*/  IMAD.MOV.U32 R7, RZ, RZ, R194 ;  /* 0x000000ffff077224 */ /* 0x000fe400078e00c2 */
[----:B------:R-:W-:Y:S02]  /*4b990*/  IMAD.MOV.U32 R4, RZ, RZ, R219 ;  /* 0x000000ffff047224 */ /* 0x000fe400078e00db */
[----:B------:R-:W-:Y:S02]  /*4b9a0*/  IMAD.MOV.U32 R177, RZ, RZ, R227 ;  /* 0x000000ffffb17224 */ /* 0x000fe400078e00e3 */
[----:B------:R-:W-:Y:S02]  /*4b9b0*/  IMAD.MOV.U32 R160, RZ, RZ, R235 ;  /* 0x000000ffffa07224 */ /* 0x000fe400078e00eb */
[----:B------:R-:W-:Y:S01]  /*4b9c0*/  IMAD.MOV.U32 R5, RZ, RZ, R234 ;  /* 0x000000ffff057224 */ /* 0x000fe200078e00ea */
[----:B------:R-:W-:Y:S01]  /*4b9d0*/  SHF.R.S32.HI R13, RZ, 0x7, R13 ;  /* 0x00000007ff0d7819 */ /* 0x000fe2000001140d */
[----:B------:R-:W-:-:S02]  /*4b9e0*/  VIADD R156, R156, 0x1 ;  /* 0x000000019c9c7836 */ /* 0x000fc40000000000 */
[----:B------:R-:W-:Y:S02]  /*4b9f0*/  IMAD.MOV.U32 R176, RZ, RZ, R8 ;  /* 0x000000ffffb07224 */ /* 0x000fe400078e0008 */
[----:B------:R-:W-:Y:S02]  /*4ba00*/  IMAD.MOV.U32 R185, RZ, RZ, R243 ;  /* 0x000000ffffb97224 */ /* 0x000fe400078e00f3 */
[----:B0-----:R-:W-:-:S04]  /*4ba10*/  IMAD.SHL.U32 R152, R152, 0x80, RZ ;  /* 0x0000008098987824 */ /* 0x001fc800078e00ff */
[----:B------:R-:W-:Y:S02]  /*4ba20*/  IMAD.SHL.U32 R152, R152, 0x2, RZ ;  /* 0x0000000298987824 */ /* 0x000fe400078e00ff */
[----:B------:R-:W-:Y:S02]  /*4ba30*/  IMAD.MOV.U32 R157, RZ, RZ, R242 ;  /* 0x000000ffff9d7224 */ /* 0x000fe400078e00f2 */
[----:B------:R-:W-:Y:S01]  /*4ba40*/  IMAD.MOV.U32 R8, RZ, RZ, R250 ;  /* 0x000000ffff087224 */ /* 0x000fe200078e00fa */
[----:B------:R-:W-:Y:S02]  /*4ba50*/  ISETP.NE.U32.AND P0, PT, R156, R13, PT ;  /* 0x0000000d9c00720c */ /* 0x000fe40003f05070 */
[----:B------:R-:W-:Y:S01]  /*4ba60*/  IADD3 R153, P3, R153, R152, RZ ;  /* 0x0000009899997210 */ /* 0x000fe20007f7e0ff */
[----:B------:R-:W-:Y:S02]  /*4ba70*/  WARPGROUP.DEPBAR.LE gsb0, 0x0 ;  /* 0x00008000000079c5 */ /* 0x000fe40000010000 */
[----:B------:R-:W-:Y:S04]  /*4ba80*/  STL.64 [R1], R24 ;  /* 0x0000001801007387 */ /* 0x000fe80000100a00 */
        /* <DEDUP_REMOVED lines=64> */
[----:B------:R-:W-:Y:S01]  /*4be90*/  IMAD.MOV.U32 R22, RZ, RZ, R132 ;  /* 0x000000ffff167224 */ /* 0x000fe200078e0084 */
[----:B0-----:R-:W3:Y:S04]  /*4bea0*/  LDL.LU.64 R150, [R1+0x2248] ;  /* 0x0022480001967983 */ /* 0x001ee80000300a00 */
        /* <DEDUP_REMOVED lines=37> */
[----:B------:R-:W3:Y:S01]  /*4c100*/  LDL.LU.64 R74, [R1+0x2118] ;  /* 0x00211800014a7983 */ /* 0x000ee20000300a00 */
[----:B------:R-:W-:-:S03]  /*4c110*/  IMAD.MOV.U32 R155, RZ, RZ, R70 ;  /* 0x000000ffff9b7224 */ /* 0x000fc600078e0046 */
        /* <DEDUP_REMOVED lines=47> */
[----:B------:R-:W3:Y:S04]  /*4c410*/  LDL.LU.64 R26, [R1+0x2058] ;  /* 0x00205800011a7983 */ /* 0x000ee80000300a00 */
[----:B------:R-:W3:Y:S04]  /*4c420*/  LDL.LU.64 R24, [R1+0x2050] ;  /* 0x0020500001187983 */ /* 0x000ee80000300a00 */
[----:B------:R0:W-:Y:S04]  /*4c430*/  STL [R1+0xae0], R156 ;  /* 0x000ae09c01007387 */ /* 0x0001e80000100800 */
[----:B------:R-:W4:Y:S04]  /*4c440*/  LDL.LU R13, [R1+0x1334] ;  /* 0x00133400010d7983 */ /* 0x000f280000300800 */
[----:B0-----:R-:W2:Y:S04]  /*4c450*/  LDL.LU R156, [R1+0x132c] ;  /* 0x00132c00019c7983 */ /* 0x001ea80000300800 */
[----:B------:R0:W-:Y:S04]  /*4c460*/  STL [R1+0x133c], R153 ;  /* 0x00133c9901007387 */ /* 0x0001e80000100800 */
[----:B0-----:R-:W3:Y:S01]  /*4c470*/  LDL.LU R153, [R1+0x2048] ;  /* 0x0020480001997983 */ /* 0x001ee20000300800 */
[----:B------:R-:W-:-:S02]  /*4c480*/  IADD3 R2, P1, R2, R152, RZ ;  /* 0x0000009802027210 */ /* 0x000fc40007f3e0ff */
[----:B----4-:R-:W-:-:S05]  /*4c490*/  IADD3 R13, P4, R13, R152, RZ ;  /* 0x000000980d0d7210 */ /* 0x010fca0007f9e0ff */
[----:B------:R-:W-:Y:S01]  /*4c4a0*/  STL [R1+0x1334], R13 ;  /* 0x0013340d01007387 */ /* 0x000fe20000100800 */
[----:B--2---:R-:W-:-:S05]  /*4c4b0*/  IADD3 R156, P5, R156, R152, RZ ;  /* 0x000000989c9c7210 */ /* 0x004fca0007fbe0ff */
[----:B------:R-:W-:Y:S01]  /*4c4c0*/  STL [R1+0x132c], R156 ;  /* 0x00132c9c01007387 */ /* 0x000fe20000100800 */
[----:B---3--:R-:W-:-:S05]  /*4c4d0*/  IADD3 R153, P6, R153, R152, RZ ;  /* 0x0000009899997210 */ /* 0x008fca0007fde0ff */
[----:B------:R0:W-:Y:S04]  /*4c4e0*/  STL [R1+0x1324], R153 ;  /* 0x0013249901007387 */ /* 0x0001e80000100800 */
[----:B0-----:R-:W2:Y:S04]  /*4c4f0*/  LDL.LU R153, [R1+0x2044] ;  /* 0x0020440001997983 */ /* 0x001ea80000300800 */
[----:B------:R0:W-:Y:S04]  /*4c500*/  STL [R1+0x131c], R2 ;  /* 0x00131c0201007387 */ /* 0x0001e80000100800 */
[----:B0-----:R-:W2:Y:S04]  /*4c510*/  LDL.LU R2, [R1+0x2040] ;  /* 0x0020400001027983 */ /* 0x001ea80000300800 */
[----:B------:R-:W3:Y:S04]  /*4c520*/  LDL.LU R13, [R1+0x1314] ;  /* 0x00131400010d7983 */ /* 0x000ee80000300800 */
[----:B------:R-:W4:Y:S01]  /*4c530*/  LDL.LU R156, [R1+0x1338] ;  /* 0x00133800019c7983 */ /* 0x000f220000300800 */
[----:B------:R-:W-:-:S05]  /*4c540*/  IADD3 R154, P2, R154, R152, RZ ;  /* 0x000000989a9a7210 */ /* 0x000fca0007f5e0ff */
[--C-:B--2---:R-:W-:Y:S01]  /*4c550*/  IMAD.X R153, R153, 0x1, R2.reuse, P2 ;  /* 0x0000000199997824 */ /* 0x104fe200010e0602 */
[----:B---3--:R-:W-:Y:S01]  /*4c560*/  IADD3 R13, P2, R13, R152, RZ ;  /* 0x000000980d0d7210 */ /* 0x008fe20007f5e0ff */
[----:B----4-:R-:W-:-:S04]  /*4c570*/  IMAD.X R156, R156, 0x1, R2, P3 ;  /* 0x000000019c9c7824 */ /* 0x010fc800018e0602 */
[----:B------:R0:W-:Y:S04]  /*4c580*/  STL [R1+0x1314], R13 ;  /* 0x0013140d01007387 */ /* 0x0001e80000100800 */
[----:B0-----:R-:W2:Y:S04]  /*4c590*/  LDL.LU R13, [R1+0x130c] ;  /* 0x00130c00010d7983 */ /* 0x001ea80000300800 */
[----:B------:R0:W-:Y:S04]  /*4c5a0*/  STL [R1+0x1338], R156 ;  /* 0x0013389c01007387 */ /* 0x0001e80000100800 */
[----:B0-----:R-:W3:Y:S01]  /*4c5b0*/  LDL.LU R156, [R1+0x1330] ;  /* 0x00133000019c7983 */ /* 0x001ee20000300800 */
[----:B--2---:R-:W-:-:S05]  /*4c5c0*/  IADD3 R13, P3, R13, R152, RZ ;  /* 0x000000980d0d7210 */ /* 0x004fca0007f7e0ff */
[----:B------:R0:W-:Y:S01]  /*4c5d0*/  STL [R1+0x130c], R13 ;  /* 0x00130c0d01007387 */ /* 0x0001e20000100800 */
[----:B---3--:R-:W-:-:S03]  /*4c5e0*/  IMAD.X R156, R156, 0x1, R2, P4 ;  /* 0x000000019c9c7824 */ /* 0x008fc600020e0602 */
        /* <DEDUP_REMOVED lines=687> */
[----:B------:R-:W-:-:S05]  /*4f0e0*/  IADD3 R184, P4, R184, R152, RZ ;  /* 0x00000098b8b87210 */ /* 0x000fca0007f9e0ff */
[----:B------:R0:W-:Y:S04]  /*4f0f0*/  STL [R1+0xf74], R184 ;  /* 0x000f74b801007387 */ /* 0x0001e80000100800 */
[----:B0-----:R0:W5:Y:S01]  /*4f100*/  LDL.LU R184, [R1+0x203c] ;  /* 0x00203c0001b87983 */ /* 0x0011620000300800 */
[----:B--2---:R-:W-:-:S05]  /*4f110*/  IMAD.X R13, R13, 0x1, R2, P5 ;  /* 0x000000010d0d7824 */ /* 0x004fca00028e0602 */
[----:B------:R1:W-:Y:S01]  /*4f120*/  STL [R1+0xf98], R13 ;  /* 0x000f980d01007387 */ /* 0x0003e20000100800 */
[----:B---3--:R-:W-:-:S03]  /*4f130*/  IADD3 R156, P5, R156, R152, RZ ;  /* 0x000000989c9c7210 */ /* 0x008fc60007fbe0ff */
[----:B-1----:R-:W2:Y:S04]  /*4f140*/  LDL.LU R13, [R1+0xf88] ;  /* 0x000f8800010d7983 */ /* 0x002ea80000300800 */
[----:B------:R-:W3:Y:S04]  /*4f150*/  LDL.LU R152, [R1+0xf90] ;  /* 0x000f900001987983 */ /* 0x000ee80000300800 */
[----:B------:R1:W-:Y:S04]  /*4f160*/  STL [R1+0xf6c], R156 ;  /* 0x000f6c9c01007387 */ /* 0x0003e80000100800 */
[----:B-1----:R-:W4:Y:S01]  /*4f170*/  LDL.LU R156, [R1+0xf5c] ;  /* 0x000f5c00019c7983 */ /* 0x002f220000300800 */
[----:B---3--:R-:W-:-:S05]  /*4f180*/  IMAD.X R152, R152, 0x1, R2, P6 ;  /* 0x0000000198987824 */ /* 0x008fca00030e0602 */
[----:B------:R1:W-:Y:S02]  /*4f190*/  STL [R1+0xf90], R152 ;  /* 0x000f909801007387 */ /* 0x0003e40000100800 */
[----:B-1----:R-:W1:Y:S01]  /*4f1a0*/  LDC R152, c[0x0][0x238] ;  /* 0x00008e00ff987b82 */ /* 0x002e620000000800 */
[----:B--2---:R-:W-:Y:S02]  /*4f1b0*/  IMAD.X R13, R13, 0x1, R2, P1 ;  /* 0x000000010d0d7824 */ /* 0x004fe400008e0602 */
[----:B-1----:R-:W-:-:S04]  /*4f1c0*/  IMAD.SHL.U32 R152, R152, 0x80, RZ ;  /* 0x0000008098987824 */ /* 0x002fc800078e00ff */
[----:B------:R-:W-:-:S05]  /*4f1d0*/  IMAD.SHL.U32 R152, R152, 0x2, RZ ;  /* 0x0000000298987824 */ /* 0x000fca00078e00ff */
[-C--:B------:R-:W-:Y:S02]  /*4f1e0*/  IADD3 R12, P6, R12, R152.reuse, RZ ;  /* 0x000000980c0c7210 */ /* 0x080fe40007fde0ff */
[----:B----4-:R-:W-:-:S03]  /*4f1f0*/  IADD3 R156, P1, R156, R152, RZ ;  /* 0x000000989c9c7210 */ /* 0x010fc60007f3e0ff */
[----:B------:R1:W-:Y:S04]  /*4f200*/  STL [R1+0xf64], R12 ;  /* 0x000f640c01007387 */ /* 0x0003e80000100800 */
[----:B-1----:R-:W2:Y:S04]  /*4f210*/  LDL.LU R12, [R1+0x2038] ;  /* 0x00203800010c7983 */ /* 0x002ea80000300800 */
[----:B------:R1:W-:Y:S04]  /*4f220*/  STL [R1+0xf88], R13 ;  /* 0x000f880d01007387 */ /* 0x0003e80000100800 */
[----:B-1----:R-:W3:Y:S04]  /*4f230*/  LDL.LU R13, [R1+0xf78] ;  /* 0x000f7800010d7983 */ /* 0x002ee80000300800 */
[----:B------:R-:W4:Y:S04]  /*4f240*/  LDL.LU R152, [R1+0xf80] ;  /* 0x000f800001987983 */ /* 0x000f280000300800 */
[----:B------:R1:W-:Y:S04]  /*4f250*/  STL [R1+0xf5c], R156 ;  /* 0x000f5c9c01007387 */ /* 0x0003e80000100800 */
[----:B-1----:R-:W3:Y:S01]  /*4f260*/  LDL.LU R156, [R1+0xf4c] ;  /* 0x000f4c00019c7983 */ /* 0x002ee20000300800 */
[----:B----4-:R-:W-:-:S05]  /*4f270*/  IMAD.X R152, R152, 0x1, R2, P2 ;  /* 0x0000000198987824 */ /* 0x010fca00010e0602 */
[----:B------:R1:W-:Y:S02]  /*4f280*/  STL [R1+0xf80], R152 ;  /* 0x000f809801007387 */ /* 0x0003e40000100800 */
[----:B-1----:R-:W1:Y:S02]  /*4f290*/  LDC R152, c[0x0][0x238] ;  /* 0x00008e00ff987b82 */ /* 0x002e640000000800 */
[----:B-1----:R-:W-:-:S04]  /*4f2a0*/  IMAD.SHL.U32 R152, R152, 0x80, RZ ;  /* 0x0000008098987824 */ /* 0x002fc800078e00ff */
[----:B------:R-:W-:-:S05]  /*4f2b0*/  IMAD.SHL.U32 R152, R152, 0x2, RZ ;  /* 0x0000000298987824 */ /* 0x000fca00078e00ff */
[----:B--2---:R-:W-:-:S05]  /*4f2c0*/  IADD3 R12, P2, R12, R152, RZ ;  /* 0x000000980c0c7210 */ /* 0x004fca0007f5e0ff */
[----:B------:R1:W-:Y:S04]  /*4f2d0*/  STL [R1+0xf54], R12 ;  /* 0x000f540c01007387 */ /* 0x0003e80000100800 */
[----:B-1----:R-:W2:Y:S01]  /*4f2e0*/  LDL.LU R12, [R1+0x2034] ;  /* 0x00203400010c7983 */ /* 0x002ea20000300800 */
[----:B---3--:R-:W-:Y:S01]  /*4f2f0*/  IMAD.X R13, R13, 0x1, R2, P3 ;  /* 0x000000010d0d7824 */ /* 0x008fe200018e0602 */
[----:B------:R-:W-:-:S04]  /*4f300*/  IADD3 R156, P3, R156, R152, RZ ;  /* 0x000000989c9c7210 */ /* 0x000fc80007f7e0ff */
[----:B------:R1:W-:Y:S04]  /*4f310*/  STL [R1+0xf78], R13 ;  /* 0x000f780d01007387 */ /* 0x0003e80000100800 */
[----:B-1----:R-:W3:Y:S04]  /*4f320*/  LDL.LU R13, [R1+0xf68] ;  /* 0x000f6800010d7983 */ /* 0x002ee80000300800 */
[----:B------:R-:W4:Y:S01]  /*4f330*/  LDL.LU R152, [R1+0x1f58] ;  /* 0x001f580001987983 */ /* 0x000f220000300800 */
[----:B--2---:R-:W-:-:S05]  /*4f340*/  IMAD.X R12, R12, 0x1, R2, P4 ;  /* 0x000000010c0c7824 */ /* 0x004fca00020e0602 */
[----:B------:R1:W-:Y:S04]  /*4f350*/  STL [R1+0xf70], R12 ;  /* 0x000f700c01007387 */ /* 0x0003e80000100800 */
[----:B------:R2:W-:Y:S01]  /*4f360*/  STL [R1+0xf4c], R156 ;  /* 0x000f4c9c01007387 */ /* 0x0005e20000100800 */
[----:B-1----:R-:W1:Y:S03]  /*4f370*/  LDC R12, c[0x0][0x23c] ;  /* 0x00008f00ff0c7b82 */ /* 0x002e660000000800 */
[----:B--2---:R-:W2:Y:S01]  /*4f380*/  LDL.LU R156, [R1+0x1350] ;  /* 0x00135000019c7983 */ /* 0x004ea20000300800 */
[----:B---3--:R-:W-:Y:S02]  /*4f390*/  IMAD.X R13, R13, 0x1, R2, P5 ;  /* 0x000000010d0d7824 */ /* 0x008fe400028e0602 */
[----:B-1----:R-:W-:-:S04]  /*4f3a0*/  IMAD.SHL.U32 R12, R12, 0x80, RZ ;  /* 0x000000800c0c7824 */ /* 0x002fc800078e00ff */
[----:B------:R-:W-:-:S05]  /*4f3b0*/  IMAD.SHL.U32 R12, R12, 0x2, RZ ;  /* 0x000000020c0c7824 */ /* 0x000fca00078e00ff */
[----:B----4-:R-:W-:-:S05]  /*4f3c0*/  IADD3 R152, P4, R152, R12, RZ ;  /* 0x0000000c98987210 */ /* 0x010fca0007f9e0ff */
[----:B------:R1:W-:Y:S04]  /*4f3d0*/  STL [R1+0x1f58], R152 ;  /* 0x001f589801007387 */ /* 0x0003e80000100800 */
[----:B------:R3:W-:Y:S04]  /*4f3e0*/  STL [R1+0xf68], R13 ;  /* 0x000f680d01007387 */ /* 0x0007e80000100800 */
[----:B-1----:R-:W4:Y:S04]  /*4f3f0*/  LDL.LU R152, [R1+0xf58] ;  /* 0x000f580001987983 */ /* 0x002f280000300800 */
[----:B---3--:R-:W3:Y:S01]  /*4f400*/  LDL.LU R13, [R1+0x1f50] ;  /* 0x001f5000010d7983 */ /* 0x008ee20000300800 */
[----:B--2---:R-:W-:-:S03]  /*4f410*/  IADD3 R156, P5, R156, R12, RZ ;  /* 0x0000000c9c9c7210 */ /* 0x004fc60007fbe0ff */
[----:B------:R-:W2:Y:S04]  /*4f420*/  LDL.LU R12, [R1+0xf60] ;  /* 0x000f6000010c7983 */ /* 0x000ea80000300800 */
[----:B------:R1:W-:Y:S04]  /*4f430*/  STL [R1+0x1350], R156 ;  /* 0x0013509c01007387 */ /* 0x0003e80000100800 */
[----:B-1----:R-:W3:Y:S01]  /*4f440*/  LDL.LU R156, [R1+0xf50] ;  /* 0x000f5000019c7983 */ /* 0x002ee20000300800 */
[----:B--2---:R-:W-:-:S05]  /*4f450*/  IMAD.X R12, R12, 0x1, R2, P6 ;  /* 0x000000010c0c7824 */ /* 0x004fca00030e0602 */
[----:B------:R1:W-:Y:S02]  /*4f460*/  STL [R1+0xf60], R12 ;  /* 0x000f600c01007387 */ /* 0x0003e40000100800 */
[----:B-1----:R-:W1:Y:S02]  /*4f470*/  LDC R12, c[0x0][0x23c] ;  /* 0x00008f00ff0c7b82 */ /* 0x002e640000000800 */
[----:B-1----:R-:W-:-:S04]  /*4f480*/  IMAD.SHL.U32 R12, R12, 0x80, RZ ;  /* 0x000000800c0c7824 */ /* 0x002fc800078e00ff */
[----:B------:R-:W-:-:S05]  /*4f490*/  IMAD.SHL.U32 R12, R12, 0x2, RZ ;  /* 0x000000020c0c7824 */ /* 0x000fca00078e00ff */
[----:B------:R-:W-:-:S05]  /*4f4a0*/  IADD3 R0, P6, R0, R12, RZ ;  /* 0x0000000c00007210 */ /* 0x000fca0007fde0ff */
[----:B------:R1:W-:Y:S04]  /*4f4b0*/  STL [R1+0x1f54], R0 ;  /* 0x001f540001007387 */ /* 0x0003e80000100800 */
[----:B-1----:R-:W2:Y:S01]  /*4f4c0*/  LDL.LU R0, [R1+0x2030] ;  /* 0x0020300001007983 */ /* 0x002ea20000300800 */
[--C-:B----4-:R-:W-:Y:S01]  /*4f4d0*/  IMAD.X R152, R152, 0x1, R2.reuse, P1 ;  /* 0x0000000198987824 */ /* 0x110fe200008e0602 */
[----:B---3--:R-:W-:Y:S01]  /*4f4e0*/  IADD3 R13, P1, R13, R12, RZ ;  /* 0x0000000c0d0d7210 */ /* 0x008fe20007f3e0ff */
[----:B------:R-:W-:-:S03]  /*4f4f0*/  IMAD.X R156, R156, 0x1, R2, P2 ;  /* 0x000000019c9c7824 */ /* 0x000fc600010e0602 */
[----:B------:R1:W-:Y:S04]  /*4f500*/  STL [R1+0xf58], R152 ;  /* 0x000f589801007387 */ /* 0x0003e80000100800 */
[----:B------:R-:W-:Y:S04]  /*4f510*/  STL [R1+0x1f50], R13 ;  /* 0x001f500d01007387 */ /* 0x000fe80000100800 */
[----:B-1----:R-:W3:Y:S04]  /*4f520*/  LDL.LU R152, [R1+0x1f48] ;  /* 0x001f480001987983 */ /* 0x002ee80000300800 */
[----:B------:R-:W-:Y:S01]  /*4f530*/  STL [R1+0xf50], R156 ;  /* 0x000f509c01007387 */ /* 0x000fe20000100800 */
[----:B--2---:R-:W-:-:S05]  /*4f540*/  IADD3 R0, P2, R0, R12, RZ ;  /* 0x0000000c00007210 */ /* 0x004fca0007f5e0ff */
[----:B------:R1:W-:Y:S04]  /*4f550*/  STL [R1+0x1f4c], R0 ;  /* 0x001f4c0001007387 */ /* 0x0003e80000100800 */
[----:B-1----:R-:W2:Y:S04]  /*4f560*/  LDL.LU R0, [R1+0x202c] ;  /* 0x00202c0001007983 */ /* 0x002ea80000300800 */
[----:B------:R-:W4:Y:S01]  /*4f570*/  LDL.LU R13, [R1+0x1f44] ;  /* 0x001f4400010d7983 */ /* 0x000f220000300800 */
[----:B--2---:R-:W-:Y:S01]  /*4f580*/  IMAD.X R0, R0, 0x1, R2, P3 ;  /* 0x0000000100007824 */ /* 0x004fe200018e0602 */
[----:B---3--:R-:W-:-:S04]  /*4f590*/  IADD3 R152, P3, R152, R12, RZ ;  /* 0x0000000c98987210 */ /* 0x008fc80007f7e0ff */
[----:B------:R1:W-:Y:S04]  /*4f5a0*/  STL [R1+0xf48], R0 ;  /* 0x000f480001007387 */ /* 0x0003e80000100800 */
[----:B-1----:R-:W2:Y:S04]  /*4f5b0*/  LDL.LU R0, [R1+0x2028] ;  /* 0x0020280001007983 */ /* 0x002ea80000300800 */
[----:B------:R-:W3:Y:S04]  /*4f5c0*/  LDL.LU R156, [R1+0xf44] ;  /* 0x000f4400019c7983 */ /* 0x000ee80000300800 */
[----:B------:R-:W2:Y:S04]  /*4f5d0*/  LDL.LU R12, [R1+0x1354] ;  /* 0x00135400010c7983 */ /* 0x000ea80000300800 */
[----:B------:R1:W-:Y:S04]  /*4f5e0*/  STL [R1+0x1f48], R152 ;  /* 0x001f489801007387 */ /* 0x0003e80000100800 */
[----:B-1----:R-:W4:Y:S01]  /*4f5f0*/  LDL.LU R152, [R1+0x1f40] ;  /* 0x001f400001987983 */ /* 0x002f220000300800 */
[----:B--2---:R-:W-:-:S05]  /*4f600*/  IMAD.X R12, R12, 0x1, R0, P4 ;  /* 0x000000010c0c7824 */ /* 0x004fca00020e0600 */
[----:B------:R1:W-:Y:S02]  /*4f610*/  STL [R1+0x1354], R12 ;  /* 0x0013540c01007387 */ /* 0x0003e40000100800 */
[----:B-1----:R-:W1:Y:S01]  /*4f620*/  LDC R12, c[0x0][0x23c] ;  /* 0x00008f00ff0c7b82 */ /* 0x002e620000000800 */
[----:B---3--:R-:W-:Y:S02]  /*4f630*/  IMAD.X R156, R156, 0x1, R0, P5 ;  /* 0x000000019c9c7824 */ /* 0x008fe400028e0600 */
[----:B-1----:R-:W-:-:S04]  /*4f640*/  IMAD.SHL.U32 R12, R12, 0x80, RZ ;  /* 0x000000800c0c7824 */ /* 0x002fc800078e00ff */
[----:B------:R-:W-:-:S05]  /*4f650*/  IMAD.SHL.U32 R12, R12, 0x2, RZ ;  /* 0x000000020c0c7824 */ /* 0x000fca00078e00ff */
[-C--:B----4-:R-:W-:Y:S02]  /*4f660*/  IADD3 R13, P4, R13, R12.reuse, RZ ;  /* 0x0000000c0d0d7210 */ /* 0x090fe40007f9e0ff */
[----:B------:R-:W-:-:S03]  /*4f670*/  IADD3 R152, P5, R152, R12, RZ ;  /* 0x0000000c98987210 */ /* 0x000fc60007fbe0ff */
[----:B------:R1:W-:Y:S04]  /*4f680*/  STL [R1+0x1f44], R13 ;  /* 0x001f440d01007387 */ /* 0x0003e80000100800 */
[----:B-1----:R-:W2:Y:S04]  /*4f690*/  LDL.LU R13, [R1+0x1f38] ;  /* 0x001f3800010d7983 */ /* 0x002ea80000300800 */
[----:B------:R1:W-:Y:S04]  /*4f6a0*/  STL [R1+0xf44], R156 ;  /* 0x000f449c01007387 */ /* 0x0003e80000100800 */
[----:B-1----:R-:W3:Y:S04]  /*4f6b0*/  LDL.LU R156, [R1+0x1348] ;  /* 0x00134800019c7983 */ /* 0x002ee80000300800 */
[----:B------:R-:W4:Y:S04]  /*4f6c0*/  LDL.LU R12, [R1+0x134c] ;  /* 0x00134c00010c7983 */ /* 0x000f280000300800 */
[----:B------:R1:W-:Y:S04]  /*4f6d0*/  STL [R1+0x1f40], R152 ;  /* 0x001f409801007387 */ /* 0x0003e80000100800 */
[----:B-1----:R-:W2:Y:S01]  /*4f6e0*/  LDL.LU R152, [R1+0x1f30] ;  /* 0x001f300001987983 */ /* 0x002ea20000300800 */
[----:B----4-:R-:W-:-:S05]  /*4f6f0*/  IMAD.X R12, R12, 0x1, R0, P6 ;  /* 0x000000010c0c7824 */ /* 0x010fca00030e0600 */
[----:B------:R1:W-:Y:S02]  /*4f700*/  STL [R1+0x134c], R12 ;  /* 0x00134c0c01007387 */ /* 0x0003e40000100800 */
[----:B-1----:R-:W1:Y:S01]  /*4f710*/  LDC R12, c[0x0][0x23c] ;  /* 0x00008f00ff0c7b82 */ /* 0x002e620000000800 */
[----:B---3--:R-:W-:Y:S02]  /*4f720*/  IMAD.X R156, R156, 0x1, R0, P1 ;  /* 0x000000019c9c7824 */ /* 0x008fe400008e0600 */
[----:B-1----:R-:W-:-:S04]  /*4f730*/  IMAD.SHL.U32 R12, R12, 0x80, RZ ;  /* 0x000000800c0c7824 */ /* 0x002fc800078e00ff */
[----:B------:R-:W-:-:S05]  /*4f740*/  IMAD.SHL.U32 R12, R12, 0x2, RZ ;  /* 0x000000020c0c7824 */ /* 0x000fca00078e00ff */
[-C--:B--2---:R-:W-:Y:S02]  /*4f750*/  IADD3 R13, P6, R13, R12.reuse, RZ ;  /* 0x0000000c0d0d7210 */ /* 0x084fe40007fde0ff */
        /* <DEDUP_REMOVED lines=3393> */
[----:B------:R1:W-:Y:S02]  /*5cb70*/  STL [R1+0xd24], R156 ;  /* 0x000d249c01007387 */ /* 0x0003e40000100800 */
[----:B-1----:R-:W-:-:S02]  /*5cb80*/  IMAD.MOV.U32 R156, RZ, RZ, R157 ;  /* 0x000000ffff9c7224 */ /* 0x002fc400078e009d */
[----:B------:R-:W3:Y:S04]  /*5cb90*/  LDL.LU R157, [R1+0xd14] ;  /* 0x000d1400019d7983 */ /* 0x000ee80000300800 */
        /* <DEDUP_REMOVED lines=24> */
[----:B--2---:R-:W-:-:S05]  /*5cd20*/  IADD3 R13, P6, R13, R12, RZ ;  /* 0x0000000c0d0d7210 */ /* 0x004fca0007fde0ff */
[----:B------:R1:W-:Y:S01]  /*5cd30*/  STL [R1+0xce0], R13 ;  /* 0x000ce00d01007387 */ /* 0x0003e20000100800 */
[----:B------:R-:W-:Y:S01]  /*5cd40*/  IADD3 R152, P1, R152, R12, RZ ;  /* 0x0000000c98987210 */ /* 0x000fe20007f3e0ff */
[----:B-1----:R-:W-:Y:S02]  /*5cd50*/  IMAD.MOV.U32 R13, RZ, RZ, R156 ;  /* 0x000000ffff0d7224 */ /* 0x002fe400078e009c */
[----:B------:R-:W-:Y:S02]  /*5cd60*/  IMAD.MOV.U32 R156, RZ, RZ, R161 ;  /* 0x000000ffff9c7224 */ /* 0x000fe400078e00a1 */
[----:B------:R-:W-:Y:S02]  /*5cd70*/  IMAD.MOV.U32 R161, RZ, RZ, R185 ;  /* 0x000000ffffa17224 */ /* 0x000fe400078e00b9 */
[----:B------:R-:W2:Y:S04]  /*5cd80*/  LDL.LU R185, [R1+0xcd0] ;  /* 0x000cd00001b97983 */ /* 0x000ea80000300800 */
        /* <DEDUP_REMOVED lines=13> */
[--C-:B---3--:R-:W-:Y:S01]  /*5ce60*/  IMAD.X R157, R157, 0x1, R0.reuse, P3 ;  /* 0x000000019d9d7824 */ /* 0x108fe200018e0600 */
[----:B------:R-:W-:Y:S01]  /*5ce70*/  IADD3 R152, P3, R152, R12, RZ ;  /* 0x0000000c98987210 */ /* 0x000fe20007f7e0ff */
[----:B------:R-:W-:-:S03]  /*5ce80*/  IMAD.X R13, R13, 0x1, R0, P4 ;  /* 0x000000010d0d7824 */ /* 0x000fc600020e0600 */
[----:B------:R1:W-:Y:S02]  /*5ce90*/  STL [R1+0xcf4], R157 ;  /* 0x000cf49d01007387 */ /* 0x0003e40000100800 */
[----:B-1----:R-:W-:Y:S02]  /*5cea0*/  IMAD.MOV.U32 R157, RZ, RZ, R168 ;  /* 0x000000ffff9d7224 */ /* 0x002fe400078e00a8 */
[----:B------:R-:W3:Y:S04]  /*5ceb0*/  LDL.LU R168, [R1+0xcb8] ;  /* 0x000cb80001a87983 */ /* 0x000ee80000300800 */
[----:B------:R1:W-:Y:S04]  /*5cec0*/  STL [R1+0xcc8], R152 ;  /* 0x000cc89801007387 */ /* 0x0003e80000100800 */
[----:B-1----:R-:W4:Y:S04]  /*5ced0*/  LDL.LU R152, [R1+0xcdc] ;  /* 0x000cdc0001987983 */ /* 0x002f280000300800 */
[----:B------:R1:W-:Y:S02]  /*5cee0*/  STL [R1+0xcec], R13 ;  /* 0x000cec0d01007387 */ /* 0x0003e40000100800 */
[----:B-1----:R-:W-:-:S02]  /*5cef0*/  IMAD.MOV.U32 R13, RZ, RZ, R156 ;  /* 0x000000ffff0d7224 */ /* 0x002fc400078e009c */
[----:B------:R-:W3:Y:S01]  /*5cf00*/  LDL.LU R156, [R1+0xcb0] ;  /* 0x000cb000019c7983 */ /* 0x000ee20000300800 */
[----:B--2---:R-:W-:-:S05]  /*5cf10*/  IADD3 R185, P4, R185, R12, RZ ;  /* 0x0000000cb9b97210 */ /* 0x004fca0007f9e0ff */
[----:B------:R1:W-:Y:S04]  /*5cf20*/  STL [R1+0xcc0], R185 ;  /* 0x000cc0b901007387 */ /* 0x0003e80000100800 */
[----:B-1----:R0:W5:Y:S04]  /*5cf30*/  LDL.LU R185, [R1+0x2024] ;  /* 0x0020240001b97983 */ /* 0x0021680000300800 */
[----:B------:R-:W2:Y:S01]  /*5cf40*/  LDL.LU R12, [R1+0xce4] ;  /* 0x000ce400010c7983 */ /* 0x000ea20000300800 */
[--C-:B------:R-:W-:Y:S02]  /*5cf50*/  IMAD.X R10, R10, 0x1, R0.reuse, P1 ;  /* 0x000000010a0a7824 */ /* 0x100fe400008e0600 */
[----:B----4-:R-:W-:-:S02]  /*5cf60*/  IMAD.X R152, R152, 0x1, R0, P6 ;  /* 0x0000000198987824 */ /* 0x010fc400030e0600 */
[----:B--2---:R-:W-:-:S05]  /*5cf70*/  IMAD.X R12, R12, 0x1, R0, P5 ;  /* 0x000000010c0c7824 */ /* 0x004fca00028e0600 */
[----:B------:R1:W-:Y:S02]  /*5cf80*/  STL [R1+0xce4], R12 ;  /* 0x000ce40c01007387 */ /* 0x0003e40000100800 */
[----:B-1----:R-:W1:Y:S02]  /*5cf90*/  LDC R12, c[0x0][0x23c] ;  /* 0x00008f00ff0c7b82 */ /* 0x002e640000000800 */
[----:B-1----:R-:W-:-:S04]  /*5cfa0*/  IMAD.SHL.U32 R12, R12, 0x80, RZ ;  /* 0x000000800c0c7824 */ /* 0x002fc800078e00ff */
[----:B------:R-:W-:-:S05]  /*5cfb0*/  IMAD.SHL.U32 R12, R12, 0x2, RZ ;  /* 0x000000020c0c7824 */ /* 0x000fca00078e00ff */
[-C--:B---3--:R-:W-:Y:S02]  /*5cfc0*/  IADD3 R168, P5, R168, R12.reuse, RZ ;  /* 0x0000000ca8a87210 */ /* 0x088fe40007fbe0ff */
[----:B------:R-:W-:-:S03]  /*5cfd0*/  IADD3 R156, P6, R156, R12, RZ ;  /* 0x0000000c9c9c7210 */ /* 0x000fc60007fde0ff */
[----:B------:R1:W-:Y:S01]  /*5cfe0*/  STL [R1+0xcb8], R168 ;  /* 0x000cb8a801007387 */ /* 0x0003e20000100800 */
[----:B------:R-:W-:Y:S01]  /*5cff0*/  IADD3 R176, P1, R176, R12, RZ ;  /* 0x0000000cb0b07210 */ /* 0x000fe20007f3e0ff */
[----:B-1----:R-:W-:Y:S02]  /*5d000*/  IMAD.MOV.U32 R168, RZ, RZ, R177 ;  /* 0x000000ffffa87224 */ /* 0x002fe400078e00b1 */
[----:B------:R-:W2:Y:S04]  /*5d010*/  LDL.LU R177, [R1+0xca0] ;  /* 0x000ca00001b17983 */ /* 0x000ea80000300800 */
[----:B------:R1:W-:Y:S04]  /*5d020*/  STL [R1+0xcdc], R152 ;  /* 0x000cdc9801007387 */ /* 0x0003e80000100800 */
[----:B-1----:R-:W3:Y:S04]  /*5d030*/  LDL.LU R152, [R1+0xc98] ;  /* 0x000c980001987983 */ /* 0x002ee80000300800 */
[----:B------:R1:W-:Y:S04]  /*5d040*/  STL [R1+0xcb0], R156 ;  /* 0x000cb09c01007387 */ /* 0x0003e80000100800 */
[----:B-1----:R-:W4:Y:S04]  /*5d050*/  LDL.LU R156, [R1+0xcbc] ;  /* 0x000cbc00019c7983 */ /* 0x002f280000300800 */
[----:B------:R1:W-:Y:S04]  /*5d060*/  STL [R1+0xcd4], R10 ;  /* 0x000cd40a01007387 */ /* 0x0003e80000100800 */
[----:B-1----:R-:W3:Y:S04]  /*5d070*/  LDL.LU R10, [R1+0xc90] ;  /* 0x000c9000010a7983 */ /* 0x002ee80000300800 */
[----:B------:R1:W-:Y:S04]  /*5d080*/  STL [R1+0xca8], R176 ;  /* 0x000ca8b001007387 */ /* 0x0003e80000100800 */
[----:B-1----:R0:W5:Y:S04]  /*5d090*/  LDL.LU R176, [R1+0x2020] ;  /* 0x0020200001b07983 */ /* 0x0021680000300800 */
[----:B------:R-:W2:Y:S02]  /*5d0a0*/  LDL.LU R12, [R1+0xccc] ;  /* 0x000ccc00010c7983 */ /* 0x000ea40000300800 */
[----:B--2---:R-:W-:-:S05]  /*5d0b0*/  IMAD.X R12, R12, 0x1, R0, P2 ;  /* 0x000000010c0c7824 */ /* 0x004fca00010e0600 */
[----:B------:R1:W-:Y:S02]  /*5d0c0*/  STL [R1+0xccc], R12 ;  /* 0x000ccc0c01007387 */ /* 0x0003e40000100800 */
[----:B-1----:R-:W1:Y:S02]  /*5d0d0*/  LDC R12, c[0x0][0x23c] ;  /* 0x00008f00ff0c7b82 */ /* 0x002e640000000800 */
[----:B-1----:R-:W-:-:S04]  /*5d0e0*/  IMAD.SHL.U32 R12, R12, 0x80, RZ ;  /* 0x000000800c0c7824 */ /* 0x002fc800078e00ff */
[----:B------:R-:W-:-:S05]  /*5d0f0*/  IMAD.SHL.U32 R12, R12, 0x2, RZ ;  /* 0x000000020c0c7824 */ /* 0x000fca00078e00ff */
[----:B------:R-:W-:-:S05]  /*5d100*/  IADD3 R177, P2, R177, R12, RZ ;  /* 0x0000000cb1b17210 */ /* 0x000fca0007f5e0ff */
[----:B------:R1:W-:Y:S04]  /*5d110*/  STL [R1+0xca0], R177 ;  /* 0x000ca0b101007387 */ /* 0x0003e80000100800 */
[----:B-1----:R0:W5:Y:S04]  /*5d120*/  LDL.LU R177, [R1+0x201c] ;  /* 0x00201c0001b17983 */ /* 0x0021680000300800 */
[----:B------:R-:W2:Y:S01]  /*5d130*/  LDL.LU R12, [R1+0xcc4] ;  /* 0x000cc400010c7983 */ /* 0x000ea20000300800 */
[--C-:B----4-:R-:W-:Y:S02]  /*5d140*/  IMAD.X R156, R156, 0x1, R0.reuse, P4 ;  /* 0x000000019c9c7824 */ /* 0x110fe400020e0600 */
[----:B--2---:R-:W-:-:S05]  /*5d150*/  IMAD.X R12, R12, 0x1, R0, P3 ;  /* 0x000000010c0c7824 */ /* 0x004fca00018e0600 */
[----:B------:R1:W-:Y:S02]  /*5d160*/  STL [R1+0xcc4], R12 ;  /* 0x000cc40c01007387 */ /* 0x0003e40000100800 */
[----:B-1----:R-:W1:Y:S02]  /*5d170*/  LDC R12, c[0x0][0x23c] ;  /* 0x00008f00ff0c7b82 */ /* 0x002e640000000800 */
[----:B-1----:R-:W-:-:S04]  /*5d180*/  IMAD.SHL.U32 R12, R12, 0x80, RZ ;  /* 0x000000800c0c7824 */ /* 0x002fc800078e00ff */
[----:B------:R-:W-:-:S05]  /*5d190*/  IMAD.SHL.U32 R12, R12, 0x2, RZ ;  /* 0x000000020c0c7824 */ /* 0x000fca00078e00ff */
[----:B---3--:R-:W-:-:S05]  /*5d1a0*/  IADD3 R152, P3, R152, R12, RZ ;  /* 0x0000000c98987210 */ /* 0x008fca0007f7e0ff */
[----:B------:R1:W-:Y:S01]  /*5d1b0*/  STL [R1+0xc98], R152 ;  /* 0x000c989801007387 */ /* 0x0003e20000100800 */
[----:B------:R-:W-:Y:S01]  /*5d1c0*/  IADD3 R10, P4, R10, R12, RZ ;  /* 0x0000000c0a0a7210 */ /* 0x000fe20007f9e0ff */
[----:B-1----:R-:W-:Y:S02]  /*5d1d0*/  IMAD.MOV.U32 R152, RZ, RZ, R13 ;  /* 0x000000ffff987224 */ /* 0x002fe400078e000d */
[----:B------:R-:W-:Y:S02]  /*5d1e0*/  IMAD.MOV.U32 R13, RZ, RZ, R161 ;  /* 0x000000ffff0d7224 */ /* 0x000fe400078e00a1 */
[----:B------:R-:W2:Y:S04]  /*5d1f0*/  LDL.LU R161, [R1+0xc70] ;  /* 0x000c700001a17983 */ /* 0x000ea80000300800 */
[----:B------:R1:W-:Y:S02]  /*5d200*/  STL [R1+0xcbc], R156 ;  /* 0x000cbc9c01007387 */ /* 0x0003e40000100800 */
[----:B-1----:R-:W-:-:S02]  /*5d210*/  IMAD.MOV.U32 R156, RZ, RZ, R157 ;  /* 0x000000ffff9c7224 */ /* 0x002fc400078e009d */
[----:B------:R-:W-:Y:S02]  /*5d220*/  IMAD.MOV.U32 R157, RZ, RZ, R4 ;  /* 0x000000ffff9d7224 */ /* 0x000fe400078e0004 */
[----:B------:R-:W3:Y:S04]  /*5d230*/  LDL.LU R4, [R1+0xc68] ;  /* 0x000c680001047983 */ /* 0x000ee80000300800 */
[----:B------:R-:W4:Y:S04]  /*5d240*/  LDL.LU R12, [R1+0xcb4] ;  /* 0x000cb400010c7983 */ /* 0x000f280000300800 */
[----:B------:R1:W-:Y:S02]  /*5d250*/  STL [R1+0xc90], R10 ;  /* 0x000c900a01007387 */ /* 0x0003e40000100800 */
[----:B-1----:R-:W-:-:S02]  /*5d260*/  IMAD.MOV.U32 R10, RZ, RZ, R17 ;  /* 0x000000ffff0a7224 */ /* 0x002fc400078e0011 */
[----:B------:R-:W3:Y:S01]  /*5d270*/  LDL.LU R17, [R1+0xc60] ;  /* 0x000c600001117983 */ /* 0x000ee20000300800 */
[--C-:B------:R-:W-:Y:S02]  /*5d280*/  IMAD.X R6, R6, 0x1, R0.reuse, P6 ;  /* 0x0000000106067824 */ /* 0x100fe400030e0600 */
[----:B----4-:R-:W-:-:S05]  /*5d290*/  IMAD.X R12, R12, 0x1, R0, P5 ;  /* 0x000000010c0c7824 */ /* 0x010fca00028e0600 */
[----:B------:R1:W-:Y:S02]  /*5d2a0*/  STL [R1+0xcb4], R12 ;  /* 0x000cb40c01007387 */ /* 0x0003e40000100800 */
[----:B-1----:R-:W1:Y:S02]  /*5d2b0*/  LDC R12, c[0x0][0x23c] ;  /* 0x00008f00ff0c7b82 */ /* 0x002e640000000800 */
[----:B-1----:R-:W-:-:S04]  /*5d2c0*/  IMAD.SHL.U32 R12, R12, 0x80, RZ ;  /* 0x000000800c0c7824 */ /* 0x002fc800078e00ff */
[----:B------:R-:W-:-:S05]  /*5d2d0*/  IMAD.SHL.U32 R12, R12, 0x2, RZ ;  /* 0x000000020c0c7824 */ /* 0x000fca00078e00ff */
[-C--:B------:R-:W-:Y:S02]  /*5d2e0*/  IADD3 R168, P5, R168, R12.reuse, RZ ;  /* 0x0000000ca8a87210 */ /* 0x080fe40007fbe0ff */
[----:B------:R-:W-:Y:S01]  /*5d2f0*/  IADD3 R169, P6, R169, R12, RZ ;  /* 0x0000000ca9a97210 */ /* 0x000fe20007fde0ff */
[----:B------:R-:W-:Y:S02]  /*5d300*/  IMAD.MOV.U32 R12, RZ, RZ, R7 ;  /* 0x000000ffff0c7224 */ /* 0x000fe400078e0007 */
[----:B------:R1:W-:Y:S02]  /*5d310*/  STL [R1+0xc88], R168 ;  /* 0x000c88a801007387 */ /* 0x0003e40000100800 */
[----:B------:R-:W-:Y:S02]  /*5d320*/  IMAD.X R12, R12, 0x1, R0, P1 ;  /* 0x000000010c0c7824 */ /* 0x000fe400008e0600 */
[----:B------:R-:W-:Y:S01]  /*5d330*/  IMAD.MOV.U32 R7, RZ, RZ, R3 ;  /* 0x000000ffff077224 */ /* 0x000fe200078e0003 */
[----:B-1----:R0:W5:Y:S04]  /*5d340*/  LDL.LU R168, [R1+0x2018] ;  /* 0x0020180001a87983 */ /* 0x0021680000300800 */
[----:B------:R1:W-:Y:S04]  /*5d350*/  STL [R1+0xcac], R6 ;  /* 0x000cac0601007387 */ /* 0x0003e80000100800 */
[----:B-1----:R-:W4:Y:S04]  /*5d360*/  LDL.LU R6, [R1+0xc50] ;  /* 0x000c500001067983 */ /* 0x002f280000300800 */
[----:B------:R1:W-:Y:S04]  /*5d370*/  STL [R1+0xc80], R169 ;  /* 0x000c80a901007387 */ /* 0x0003e80000100800 */
[----:B-1----:R0:W5:Y:S04]  /*5d380*/  LDL.LU R169, [R1+0x2014] ;  /* 0x0020140001a97983 */ /* 0x0021680000300800 */
[----:B------:R-:W4:Y:S04]  /*5d390*/  LDL.LU R3, [R1+0xc6c] ;  /* 0x000c6c0001037983 */ /* 0x000f280000300800 */
[----:B------:R1:W-:Y:S02]  /*5d3a0*/  STL [R1+0xca4], R12 ;  /* 0x000ca40c01007387 */ /* 0x0003e40000100800 */
[----:B-1----:R-:W1:Y:S02]  /*5d3b0*/  LDC R12, c[0x0][0x23c] ;  /* 0x00008f00ff0c7b82 */ /* 0x002e640000000800 */
[----:B-1----:R-:W-:-:S04]  /*5d3c0*/  IMAD.SHL.U32 R12, R12, 0x80, RZ ;  /* 0x000000800c0c7824 */ /* 0x002fc800078e00ff */
[----:B------:R-:W-:-:S05]  /*5d3d0*/  IMAD.SHL.U32 R12, R12, 0x2, RZ ;  /* 0x000000020c0c7824 */ /* 0x000fca00078e00ff */
[----:B------:R-:W-:-:S05]  /*5d3e0*/  IADD3 R160, P1, R160, R12, RZ ;  /* 0x0000000ca0a07210 */ /* 0x000fca0007f3e0ff */
        /* <DEDUP_REMOVED lines=17> */
[----:B---3--:R-:W-:-:S05]  /*5d500*/  IADD3 R4, P3, R4, R12, RZ ;  /* 0x0000000c04047210 */ /* 0x008fca0007f7e0ff */
[----:B------:R1:W-:Y:S04]  /*5d510*/  STL [R1+0xc68], R4 ;  /* 0x000c680401007387 */ /* 0x0003e80000100800 */
[----:B-1----:R0:W5:Y:S04]  /*5d520*/  LDL.LU R4, [R1+0x2008] ;  /* 0x0020080001047983 */ /* 0x0021680000300800 */
[----:B------:R-:W2:Y:S01]  /*5d530*/  LDL.LU R12, [R1+0xc8c] ;  /* 0x000c8c00010c7983 */ /* 0x000ea20000300800 */
[--C-:B------:R-:W-:Y:S02]  /*5d540*/  IMAD.X R18, R18, 0x1, R0.reuse, P5 ;  /* 0x0000000112127824 */ /* 0x100fe400028e0600 */
[----:B--2---:R-:W-:-:S05]  /*5d550*/  IMAD.X R12, R12, 0x1, R0, P4 ;  /* 0x000000010c0c7824 */ /* 0x004fca00020e0600 */
[----:B------:R1:W-:Y:S02]  /*5d560*/  STL [R1+0xc8c], R12 ;  /* 0x000c8c0c01007387 */ /* 0x0003e40000100800 */
[----:B-1----:R-:W1:Y:S02]  /*5d570*/  LDC R12, c[0x0][0x23c] ;  /* 0x00008f00ff0c7b82 */ /* 0x002e640000000800 */
[----:B-1----:R-:W-:-:S04]  /*5d580*/  IMAD.SHL.U32 R12, R12, 0x80, RZ ;  /* 0x000000800c0c7824 */ /* 0x002fc800078e00ff */
[----:B------:R-:W-:-:S05]  /*5d590*/  IMAD.SHL.U32 R12, R12, 0x2, RZ ;  /* 0x000000020c0c7824 */ /* 0x000fca00078e00ff */
[-C--:B------:R-:W-:Y:S02]  /*5d5a0*/  IADD3 R17, P4, R17, R12.reuse, RZ ;  /* 0x0000000c11117210 */ /* 0x080fe40007f9e0ff */
[----:B------:R-:W-:-:S03]  /*5d5b0*/  IADD3 R5, P5, R5, R12, RZ ;  /* 0x0000000c05057210 */ /* 0x000fc60007fbe0ff */
[----:B------:R1:W-:Y:S04]  /*5d5c0*/  STL [R1+0xc60], R17 ;  /* 0x000c601101007387 */ /* 0x0003e80000100800 */
[----:B-1----:R-:W2:Y:S04]  /*5d5d0*/  LDL.LU R17, [R1+0xc18] ;  /* 0x000c180001117983 */ /* 0x002ea80000300800 */
[----:B------:R1:W-:Y:S04]  /*5d5e0*/  STL [R1+0xc84], R18 ;  /* 0x000c841201007387 */ /* 0x0003e80000100800 */
[----:B-1----:R-:W3:Y:S04]  /*5d5f0*/  LDL.LU R18, [R1+0xc10] ;  /* 0x000c100001127983 */ /* 0x002ee80000300800 */
[----:B------:R1:W-:Y:S04]  /*5d600*/  STL [R1+0xc58], R5 ;  /* 0x000c580501007387 */ /* 0x0003e80000100800 */
[----:B-1----:R0:W5:Y:S04]  /*5d610*/  LDL.LU R5, [R1+0x2004] ;  /* 0x0020040001057983 */ /* 0x0021680000300800 */
[----:B------:R-:W4:Y:S02]  /*5d620*/  LDL.LU R12, [R1+0xc7c] ;  /* 0x000c7c00010c7983 */ /* 0x000f240000300800 */
[----:B----4-:R-:W-:-:S05]  /*5d630*/  IMAD.X R12, R12, 0x1, R0, P6 ;  /* 0x000000010c0c7824 */ /* 0x010fca00030e0600 */
[----:B------:R1:W-:Y:S02]  /*5d640*/  STL [R1+0xc7c], R12 ;  /* 0x000c7c0c01007387 */ /* 0x0003e40000100800 */
[----:B-1----:R-:W1:Y:S02]  /*5d650*/  LDC R12, c[0x0][0x23c] ;  /* 0x00008f00ff0c7b82 */ /* 0x002e640000000800 */
[----:B-1----:R-:W-:-:S04]  /*5d660*/  IMAD.SHL.U32 R12, R12, 0x80, RZ ;  /* 0x000000800c0c7824 */ /* 0x002fc800078e00ff */
[----:B------:R-:W-:-:S05]  /*5d670*/  IMAD.SHL.U32 R12, R12, 0x2, RZ ;  /* 0x000000020c0c7824 */ /* 0x000fca00078e00ff */
[----:B------:R-:W-:-:S05]  /*5d680*/  IADD3 R6, P6, R6, R12, RZ ;  /* 0x0000000c06067210 */ /* 0x000fca0007fde0ff */
[----:B------:R1:W-:Y:S04]  /*5d690*/  STL [R1+0xc50], R6 ;  /* 0x000c500601007387 */ /* 0x0003e80000100800 */
[----:B-1----:R0:W5:Y:S04]  /*5d6a0*/  LDL.LU R6, [R1+0x2000] ;  /* 0x0020000001067983 */ /* 0x0021680000300800 */
[----:B------:R-:W4:Y:S01]  /*5d6b0*/  LDL.LU R12, [R1+0xc74] ;  /* 0x000c7400010c7983 */ /* 0x000f220000300800 */
[--C-:B------:R-:W-:Y:S02]  /*5d6c0*/  IMAD.X R3, R3, 0x1, R0.reuse, P2 ;  /* 0x0000000103037824 */ /* 0x100fe400010e0600 */
[----:B------:R-:W-:-:S02]  /*5d6d0*/  IMAD.X R152, R152, 0x1, R0, P3 ;  /* 0x0000000198987824 */ /* 0x000fc400018e0600 */
[----:B----4-:R-:W-:-:S05]  /*5d6e0*/  IMAD.X R12, R12, 0x1, R0, P1 ;  /* 0x000000010c0c7824 */ /* 0x010fca00008e0600 */
[----:B------:R1:W-:Y:S02]  /*5d6f0*/  STL [R1+0xc74], R12 ;  /* 0x000c740c01007387 */ /* 0x0003e40000100800 */
[----:B-1----:R-:W1:Y:S02]  /*5d700*/  LDC R12, c[0x0][0x23c] ;  /* 0x00008f00ff0c7b82 */ /* 0x002e640000000800 */
[----:B-1----:R-:W-:-:S04]  /*5d710*/  IMAD.SHL.U32 R12, R12, 0x80, RZ ;  /* 0x000000800c0c7824 */ /* 0x002fc800078e00ff */
[----:B------:R-:W-:-:S05]  /*5d720*/  IMAD.SHL.U32 R12, R12, 0x2, RZ ;  /* 0x000000020c0c7824 */ /* 0x000fca00078e00ff */
[-C--:B------:R-:W-:Y:S02]  /*5d730*/  IADD3 R7, P1, R7, R12.reuse, RZ ;  /* 0x0000000c07077210 */ /* 0x080fe40007f3e0ff */
[-C--:B------:R-:W-:Y:S02]  /*5d740*/  IADD3 R21, P2, R21, R12.reuse, RZ ;  /* 0x0000000c15157210 */ /* 0x080fe40007f5e0ff */
[----:B------:R-:W-:Y:S01]  /*5d750*/  IADD3 R8, P3, R8, R12, RZ ;  /* 0x0000000c08087210 */ /* 0x000fe20007f7e0ff */
[----:B------:R1:W-:Y:S04]  /*5d760*/  STL [R1+0xc48], R7 ;  /* 0x000c480701007387 */ /* 0x0003e80000100800 */
[----:B-1----:R0:W5:Y:S04]  /*5d770*/  LDL.LU R7, [R1+0x1ffc] ;  /* 0x001ffc0001077983 */ /* 0x0021680000300800 */
[----:B------:R1:W-:Y:S04]  /*5d780*/  STL [R1+0xc6c], R3 ;  /* 0x000c6c0301007387 */ /* 0x0003e80000100800 */
[----:B-1----:R-:W4:Y:S04]  /*5d790*/  LDL.LU R3, [R1+0xbf8] ;  /* 0x000bf80001037983 */ /* 0x002f280000300800 */
[----:B------:R1:W-:Y:S04]  /*5d7a0*/  STL [R1+0xc40], R21 ;  /* 0x000c401501007387 */ /* 0x0003e80000100800 */
[----:B-1----:R-:W4:Y:S04]  /*5d7b0*/  LDL.LU R21, [R1+0xbf0] ;  /* 0x000bf00001157983 */ /* 0x002f280000300800 */
[----:B------:R1:W-:Y:S04]  /*5d7c0*/  STL [R1+0xc64], R152 ;  /* 0x000c649801007387 */ /* 0x0003e80000100800 */
[----:B-1----:R-:W4:Y:S04]  /*5d7d0*/  LDL.LU R152, [R1+0xbe8] ;  /* 0x000be80001987983 */ /* 0x002f280000300800 */
[----:B------:R1:W-:Y:S04]  /*5d7e0*/  STL [R1+0xc38], R8 ;  /* 0x000c380801007387 */ /* 0x0003e80000100800 */
[----:B-1----:R0:W5:Y:S04]  /*5d7f0*/  LDL.LU R8, [R1+0x1ff8] ;  /* 0x001ff80001087983 */ /* 0x0021680000300800 */
[----:B------:R-:W2:Y:S01]  /*5d800*/  LDL.LU R12, [R1+0xc5c] ;  /* 0x000c5c00010c7983 */ /* 0x000ea20000300800 */
[----:B------:R-:W-:-:S02]  /*5d810*/  IMAD.X R14, R14, 0x1, R0, P5 ;  /* 0x000000010e0e7824 */ /* 0x000fc400028e0600 */
        /* <DEDUP_REMOVED lines=8> */
[----:B------:R1:W-:Y:S01]  /*5d8a0*/  STL [R1+0xc30], R9 ;  /* 0x000c300901007387 */ /* 0x0003e20000100800 */
[----:B------:R-:W-:-:S03]  /*5d8b0*/  IADD3 R10, P6, R10, R12, RZ ;  /* 0x0000000c0a0a7210 */ /* 0x000fc60007fde0ff */
[----:B-1----:R0:W5:Y:S04]  /*5d8c0*/  LDL.LU R9, [R1+0x1ff4] ;  /* 0x001ff40001097983 */ /* 0x0021680000300800 */
[----:B------:R1:W-:Y:S04]  /*5d8d0*/  STL [R1+0xc54], R14 ;  /* 0x000c540e01007387 */ /* 0x0003e80000100800 */
[----:B-1----:R-:W2:Y:S04]  /*5d8e0*/  LDL.LU R14, [R1+0xbd0] ;  /* 0x000bd000010e7983 */ /* 0x002ea80000300800 */
[----:B------:R1:W-:Y:S02]  /*5d8f0*/  STL [R1+0xc28], R157 ;  /* 0x000c289d01007387 */ /* 0x0003e40000100800 */
[----:B-1----:R-:W-:-:S02]  /*5d900*/  IMAD.MOV.U32 R157, RZ, RZ, R15 ;  /* 0x000000ffff9d7224 */ /* 0x002fc400078e000f */
[----:B------:R-:W2:Y:S04]  /*5d910*/  LDL.LU R15, [R1+0xbc8] ;  /* 0x000bc800010f7983 */ /* 0x000ea80000300800 */
[----:B------:R1:W-:Y:S04]  /*5d920*/  STL [R1+0xc4c], R20 ;  /* 0x000c4c1401007387 */ /* 0x0003e80000100800 */
[----:B-1----:R-:W2:Y:S04]  /*5d930*/  LDL.LU R20, [R1+0xbc0] ;  /* 0x000bc00001147983 */ /* 0x002ea80000300800 */
[----:B------:R1:W-:Y:S04]  /*5d940*/  STL [R1+0xc20], R10 ;  /* 0x000c200a01007387 */ /* 0x0003e80000100800 */
[----:B-1----:R0:W5:Y:S04]  /*5d950*/  LDL.LU R10, [R1+0x1ff0] ;  /* 0x001ff000010a7983 */ /* 0x0021680000300800 */
[----:B------:R-:W3:Y:S02]  /*5d960*/  LDL.LU R12, [R1+0xc44] ;  /* 0x000c4400010c7983 */ /* 0x000ee40000300800 */
[----:B---3--:R-:W-:-:S05]  /*5d970*/  IMAD.X R12, R12, 0x1, R0, P1 ;  /* 0x000000010c0c7824 */ /* 0x008fca00008e0600 */
[----:B------:R1:W-:Y:S02]  /*5d980*/  STL [R1+0xc44], R12 ;  /* 0x000c440c01007387 */ /* 0x0003e40000100800 */
[----:B-1----:R-:W1:Y:S02]  /*5d990*/  LDC R12, c[0x0][0x23c] ;  /* 0x00008f00ff0c7b82 */ /* 0x002e640000000800 */
[----:B-1----:R-:W-:-:S04]  /*5d9a0*/  IMAD.SHL.U32 R12, R12, 0x80, RZ ;  /* 0x000000800c0c7824 */ /* 0x002fc800078e00ff */
[----:B------:R-:W-:-:S05]  /*5d9b0*/  IMAD.SHL.U32 R12, R12, 0x2, RZ ;  /* 0x000000020c0c7824 */ /* 0x000fca00078e00ff */
[----:B------:R-:W-:-:S05]  /*5d9c0*/  IADD3 R17, P1, R17, R12, RZ ;  /* 0x0000000c11117210 */ /* 0x000fca0007f3e0ff */
[----:B------:R1:W-:Y:S04]  /*5d9d0*/  STL [R1+0xc18], R17 ;  /* 0x000c181101007387 */ /* 0x0003e80000100800 */
[----:B-1----:R-:W3:Y:S04]  /*5d9e0*/  LDL.LU R17, [R1+0x1fec] ;  /* 0x001fec0001117983 */ /* 0x002ee80000300800 */
        /* <DEDUP_REMOVED lines=8> */
[----:B-1----:R-:W4:Y:S04]  /*5da70*/  LDL.LU R18, [R1+0x1fe8] ;  /* 0x001fe80001127983 */ /* 0x002f280000300800 */
[----:B------:R-:W2:Y:S01]  /*5da80*/  LDL.LU R12, [R1+0xc34] ;  /* 0x000c3400010c7983 */ /* 0x000ea20000300800 */
[--C-:B---3--:R-:W-:Y:S02]  /*5da90*/  IMAD.X R17, R17, 0x1, R0.reuse, P4 ;  /* 0x0000000111117824 */ /* 0x108fe400020e0600 */
[----:B--2---:R-:W-:-:S05]  /*5daa0*/  IMAD.X R12, R12, 0x1, R0, P3 ;  /* 0x000000010c0c7824 */ /* 0x004fca00018e0600 */
[----:B------:R1:W-:Y:S02]  /*5dab0*/  STL [R1+0xc34], R12 ;  /* 0x000c340c01007387 */ /* 0x0003e40000100800 */
[----:B-1----:R-:W1:Y:S02]  /*5dac0*/  LDC R12, c[0x0][0x23c] ;  /* 0x00008f00ff0c7b82 */ /* 0x002e640000000800 */
        /* <DEDUP_REMOVED lines=8> */
[----:B------:R1:W-:Y:S04]  /*5db50*/  STL [R1+0xc00], R16 ;  /* 0x000c001001007387 */ /* 0x0003e80000100800 */
[----:B-1----:R-:W4:Y:S04]  /*5db60*/  LDL.LU R16, [R1+0x1fe4] ;  /* 0x001fe40001107983 */ /* 0x002f280000300800 */
        /* <DEDUP_REMOVED lines=8> */
[----:B-1----:R-:W2:Y:S04]  /*5dbf0*/  LDL.LU R3, [R1+0x1fe0] ;  /* 0x001fe00001037983 */ /* 0x002ea80000300800 */
        /* <DEDUP_REMOVED lines=15> */
[----:B------:R-:W-:Y:S01]  /*5dcf0*/  IADD3 R152, P1, R152, R12, RZ ;  /* 0x0000000c98987210 */ /* 0x000fe20007f3e0ff */
[----:B------:R-:W-:-:S04]  /*5dd00*/  IMAD.MOV.U32 R12, RZ, RZ, R13 ;  /* 0x000000ffff0c7224 */ /* 0x000fc800078e000d */
[----:B------:R-:W-:Y:S01]  /*5dd10*/  IMAD.X R12, R12, 0x1, R0, P2 ;  /* 0x000000010c0c7824 */ /* 0x000fe200010e0600 */
[----:B------:R1:W-:Y:S04]  /*5dd20*/  STL [R1+0xbe8], R152 ;  /* 0x000be89801007387 */ /* 0x0003e80000100800 */
[----:B-1----:R-:W4:Y:S04]  /*5dd30*/  LDL.LU R152, [R1+0xb78] ;  /* 0x000b780001987983 */ /* 0x002f280000300800 */
[----:B------:R-:W2:Y:S04]  /*5dd40*/  LDL.LU R13, [R1+0xb9c] ;  /* 0x000b9c00010d7983 */ /* 0x000ea80000300800 */
        /* <DEDUP_REMOVED lines=8> */
[----:B-1----:R-:W3:Y:S04]  /*5ddd0*/  LDL.LU R11, [R1+0x1fd8] ;  /* 0x001fd800010b7983 */ /* 0x002ee80000300800 */
[----:B------:R-:W4:Y:S04]  /*5dde0*/  LDL.LU R156, [R1+0xb68] ;  /* 0x000b6800019c7983 */ /* 0x000f280000300800 */
        /* <DEDUP_REMOVED lines=70> */
[----:B------:R-:W4:Y:S01]  /*5e250*/  LDL.LU R12, [R1+0xbc4] ;  /* 0x000bc400010c7983 */ /* 0x000f220000300800 */
[----:B------:R-:W-:Y:S01]  /*5e260*/  WARPGROUP.ARRIVE ;  /* 0x00000000000079c5 */ /* 0x000fe20000000000 */
[----:B------:R-:W-:Y:S01]  /*5e270*/  UMOV UR56, UR16 ;  /* 0x0000001000387c82 */ /* 0x000fe20008000000 */
[----:B------:R-:W-:-:S04]  /*5e280*/  UMOV UR57, UR17 ;  /* 0x0000001100397c82 */ /* 0x000fc80008000000 */
[----:B------:R-:W-:Y:S01]  /*5e290*/  HGMMA.64x256x16.F32 R24, gdesc[UR56].tnspA, R24, gsb0 ;  /* 0x23e00000381879f0 */ /* 0x000fe20008000818 */
        /* <DEDUP_REMOVED lines=9> */
[----:B------:R-:W-:Y:S02]  /*5e330*/  WARPGROUP.DEPBAR.LE gsb0, 0x0 ;  /* 0x00008000000079c5 */ /* 0x000fe40000010000 */
[----:B------:R-:W-:-:S06]  /*5e340*/  WARPGROUP.ARRIVE ;  /* 0x00000000000079c5 */ /* 0x000fcc0000000000 */
[----:B------:R-:W-:Y:S01]  /*5e350*/  HGMMA.64x256x16.F32 R24, gdesc[UR8].tnspA, R24, gsb0 ;  /* 0x23e00000081879f0 */ /* 0x000fe20008000818 */
[----:B------:R-:W-:Y:S01]  /*5e360*/  UMOV UR16, UR6 ;  /* 0x0000000600107c82 */ /* 0x000fe20008000000 */
[----:B------:R-:W-:Y:S01]  /*5e370*/  UMOV UR17, UR7 ;  /* 0x0000000700117c82 */ /* 0x000fe20008000000 */
[----:B--2---:R-:W-:-:S05]  /*5e380*/  IMAD.X R12, R12, 0x1, R0, P6 ;  /* 0x000000010c0c7824 */ /* 0x004fca00030e0600 */
[----:B------:R1:W-:Y:S02]  /*5e390*/  STL [R1+0xbbc], R12 ;  /* 0x000bbc0c01007387 */ /* 0x0003e40000100800 */
[----:B-1----:R-:W1:Y:S01]  /*5e3a0*/  LDC R12, c[0x0][0x23c] ;  /* 0x00008f00ff0c7b82 */ /* 0x002e620000000800 */
[----:B------:R-:W-:Y:S02]  /*5e3b0*/  WARPGROUP.DEPBAR.LE gsb0, 0x0 ;  /* 0x00008000000079c5 */ /* 0x000fe40000010000 */
[----:B------:R-:W-:-:S15]  /*5e3c0*/  WARPGROUP.ARRIVE ;  /* 0x00000000000079c5 */ /* 0x000fde0000000000 */
[----:B------:R-:W-:Y:S01]  /*5e3d0*/  HGMMA.64x256x16.F32 R24, gdesc[UR12].tnspA, R24, gsb0 ;  /* 0x23e000000c1879f0 */ /* 0x000fe20008000818 */
[----:B-1----:R-:W-:-:S04]  /*5e3e0*/  IMAD.SHL.U32 R12, R12, 0x80, RZ ;  /* 0x000000800c0c7824 */ /* 0x002fc800078e00ff */
[----:B------:R-:W-:-:S05]  /*5e3f0*/  IMAD.SHL.U32 R12, R12, 0x2, RZ ;  /* 0x000000020c0c7824 */ /* 0x000fca00078e00ff */
[----:B------:R-:W-:-:S05]  /*5e400*/  IADD3 R11, P6, R11, R12, RZ ;  /* 0x0000000c0b0b7210 */ /* 0x000fca0007fde0ff */
[----:B------:R1:W-:Y:S04]  /*5e410*/  STL [R1+0xb90], R11 ;  /* 0x000b900b01007387 */ /* 0x0003e80000100800 */
[----:B-1----:R0:W5:Y:S04]  /*5e420*/  LDL.LU R11, [R1+0x1fb0] ;  /* 0x001fb000010b7983 */ /* 0x0021680000300800 */
[----:B------:R-:W2:Y:S01]  /*5e430*/  LDL.LU R12, [R1+0xbb4] ;  /* 0x000bb400010c7983 */ /* 0x000ea20000300800 */
[----:B------:R-:W-:Y:S01]  /*5e440*/  UMOV UR20, UR40 ;  /* 0x0000002800147c82 */ /* 0x000fe20008000000 */
[----:B------:R-:W-:Y:S01]  /*5e450*/  UMOV UR21, UR41 ;  /* 0x0000002900157c82 */ /* 0x000fe20008000000 */
[----:B------:R-:W-:-:S02]  /*5e460*/  WARPGROUP.DEPBAR.LE gsb0, 0x0 ;  /* 0x00008000000079c5 */ /* 0x000fc40000010000 */
[----:B------:R-:W-:-:S06]  /*5e470*/  WARPGROUP.ARRIVE ;  /* 0x00000000000079c5 */ /* 0x000fcc0000000000 */
[----:B------:R-:W-:Y:S01]  /*5e480*/  HGMMA.64x256x16.F32 R24, gdesc[UR16].tnspA, R24, gsb0 ;  /* 0x23e00000101879f0 */ /* 0x000fe20008000818 */
        /* <DEDUP_REMOVED lines=9> */
[----:B------:R-:W-:Y:S02]  /*5e520*/  WARPGROUP.DEPBAR.LE gsb0, 0x0 ;  /* 0x00008000000079c5 */ /* 0x000fe40000010000 */
[----:B------:R-:W-:-:S06]  /*5e530*/  WARPGROUP.ARRIVE ;  /* 0x00000000000079c5 */ /* 0x000fcc0000000000 */
[----:B------:R-:W-:Y:S01]  /*5e540*/  HGMMA.64x256x16.F32 R24, gdesc[UR20].tnspA, R24, gsb0 ;  /* 0x23e00000141879f0 */ /* 0x000fe20008000818 */
[----:B------:R-:W-:Y:S01]  /*5e550*/  UMOV UR24, UR44 ;  /* 0x0000002c00187c82 */ /* 0x000fe20008000000 */
[----:B------:R-:W-:Y:S01]  /*5e560*/  UMOV UR25, UR45 ;  /* 0x0000002d00197c82 */ /* 0x000fe20008000000 */
[----:B------:R-:W-:Y:S01]  /*5e570*/  UMOV UR28, UR48 ;  /* 0x00000030001c7c82 */ /* 0x000fe20008000000 */
[----:B------:R-:W-:Y:S01]  /*5e580*/  UMOV UR29, UR49 ;  /* 0x00000031001d7c82 */ /* 0x000fe20008000000 */
[----:B------:R-:W-:Y:S02]  /*5e590*/  WARPGROUP.DEPBAR.LE gsb0, 0x0 ;  /* 0x00008000000079c5 */ /* 0x000fe40000010000 */
[----:B------:R-:W-:-:S15]  /*5e5a0*/  WARPGROUP.ARRIVE ;  /* 0x00000000000079c5 */ /* 0x000fde0000000000 */
[----:B------:R-:W-:-:S06]  /*5e5b0*/  NOP ;  /* 0x0000000000007918 */ /* 0x000fcc0000000000 */
        /* <DEDUP_REMOVED lines=15> */
[--C-:B------:R-:W-:Y:S02]  /*5e6b0*/  IMAD.X R13, R13, 0x1, R0.reuse, P4 ;  /* 0x000000010d0d7824 */ /* 0x100fe400020e0600 */
[--C-:B----4-:R-:W-:Y:S02]  /*5e6c0*/  IMAD.X R17, R17, 0x1, R0.reuse, P5 ;  /* 0x0000000111117824 */ /* 0x110fe400028e0600 */
[--C-:B---3--:R-:W-:Y:S02]  /*5e6d0*/  IMAD.X R18, R18, 0x1, R0.reuse, P6 ;  /* 0x0000000112127824 */ /* 0x108fe400030e0600 */
[--C-:B------:R-:W-:Y:S02]  /*5e6e0*/  IMAD.X R19, R19, 0x1, R0.reuse, P1 ;  /* 0x0000000113137824 */ /* 0x100fe400008e0600 */
[--C-:B------:R-:W-:Y:S02]  /*5e6f0*/  IMAD.X R20, R20, 0x1, R0.reuse, P2 ;  /* 0x0000000114147824 */ /* 0x100fe400010e0600 */
[----:B--2---:R-:W-:-:S05]  /*5e700*/  IMAD.X R12, R12, 0x1, R0, P3 ;  /* 0x000000010c0c7824 */ /* 0x004fca00018e0600 */
[----:B------:R1:W-:Y:S02]  /*5e710*/  STL [R1+0xba4], R12 ;  /* 0x000ba40c01007387 */ /* 0x0003e40000100800 */
[----:B-1----:R-:W1:Y:S01]  /*5e720*/  LDC R12, c[0x0][0x23c] ;  /* 0x00008f00ff0c7b82 */ /* 0x002e620000000800 */
[----:B------:R-:W-:Y:S02]  /*5e730*/  WARPGROUP.DEPBAR.LE gsb0, 0x0 ;  /* 0x00008000000079c5 */ /* 0x000fe40000010000 */
[----:B------:R-:W-:-:S07]  /*5e740*/  WARPGROUP.ARRIVE ;  /* 0x00000000000079c5 */ /* 0x000fce0000000000 */
[----:B------:R-:W-:Y:S01]  /*5e750*/  HGMMA.64x256x16.F32 R24, gdesc[UR32].tnspA, R24, gsb0 ;  /* 0x23e00000201879f0 */ /* 0x000fe20008000818 */
[----:B-1----:R-:W-:-:S04]  /*5e760*/  IMAD.SHL.U32 R12, R12, 0x80, RZ ;  /* 0x000000800c0c7824 */ /* 0x002fc800078e00ff */
[----:B------:R-:W-:-:S05]  /*5e770*/  IMAD.SHL.U32 R12, R12, 0x2, RZ ;  /* 0x000000020c0c7824 */ /* 0x000fca00078e00ff */
[-C--:B------:R-:W-:Y:S02]  /*5e780*/  IADD3 R152, P3, R152, R12.reuse, RZ ;  /* 0x0000000c98987210 */ /* 0x080fe40007f7e0ff */
[-C--:B------:R-:W-:Y:S02]  /*5e790*/  IADD3 R16, P4, R16, R12.reuse, RZ ;  /* 0x0000000c10107210 */ /* 0x080fe40007f9e0ff */
[----:B------:R-:W-:Y:S01]  /*5e7a0*/  IADD3 R156, P5, R156, R12, RZ ;  /* 0x0000000c9c9c7210 */ /* 0x000fe20007fbe0ff */
[----:B------:R1:W-:Y:S04]  /*5e7b0*/  STL [R1+0xb78], R152 ;  /* 0x000b789801007387 */ /* 0x0003e80000100800 */
[----:B------:R2:W-:Y:S01]  /*5e7c0*/  STL [R1+0xb70], R16 ;  /* 0x000b701001007387 */ /* 0x0005e20000100800 */
[----:B------:R-:W-:-:S02]  /*5e7d0*/  IMAD.X R21, R21, 0x1, R0, P3 ;  /* 0x0000000115157824 */ /* 0x000fc400018e0600 */
[--C-:B------:R-:W-:Y:S02]  /*5e7e0*/  IMAD.X R3, R3, 0x1, R0.reuse, P4 ;  /* 0x0000000103037824 */ /* 0x100fe400020e0600 */
[----:B------:R-:W-:Y:S01]  /*5e7f0*/  IMAD.X R157, R157, 0x1, R0, P5 ;  /* 0x000000019d9d7824 */ /* 0x000fe200028e0600 */
[----:B-1----:R-:W1:Y:S01]  /*5e800*/  LDC R152, c[0x0][0x238] ;  /* 0x00008e00ff987b82 */ /* 0x002e620000000800 */
[----:B--2---:R0:W5:Y:S04]  /*5e810*/  LDL.LU R16, [R1+0x1fa4] ;  /* 0x001fa40001107983 */ /* 0x0041680000300800 */
[----:B------:R-:W-:Y:S04]  /*5e820*/  STL [R1+0xb9c], R13 ;  /* 0x000b9c0d01007387 */ /* 0x000fe80000100800 */
[----:B------:R2:W-:Y:S04]  /*5e830*/  STL [R1+0xb94], R17 ;  /* 0x000b941101007387 */ /* 0x0005e80000100800 */
[----:B--2---:R0:W5:Y:S04]  /*5e840*/  LDL.LU R17, [R1+0x1fa0] ;  /* 0x001fa00001117983 */ /* 0x0041680000300800 */
[----:B------:R2:W-:Y:S04]  /*5e850*/  STL [R1+0xb8c], R18 ;  /* 0x000b8c1201007387 */ /* 0x0005e80000100800 */
[----:B--2---:R0:W5:Y:S04]  /*5e860*/  LDL.LU R18, [R1+0x1f9c] ;  /* 0x001f9c0001127983 */ /* 0x0041680000300800 */
[----:B------:R-:W-:Y:S04]  /*5e870*/  STL [R1+0xb68], R156 ;  /* 0x000b689c01007387 */ /* 0x000fe80000100800 */
[----:B------:R2:W-:Y:S04]  /*5e880*/  STL [R1+0xb84], R19 ;  /* 0x000b841301007387 */ /* 0x0005e80000100800 */
[----:B--2---:R0:W5:Y:S04]  /*5e890*/  LDL.LU R19, [R1+0x1f98] ;  /* 0x001f980001137983 */ /* 0x0041680000300800 */
[----:B------:R2:W-:Y:S04]  /*5e8a0*/  STL [R1+0xb7c], R20 ;  /* 0x000b7c1401007387 */ /* 0x0005e80000100800 */
[----:B--2---:R0:W5:Y:S04]  /*5e8b0*/  LDL.LU R20, [R1+0x1f94] ;  /* 0x001f940001147983 */ /* 0x0041680000300800 */
[----:B------:R2:W-:Y:S04]  /*5e8c0*/  STL [R1+0xb74], R21 ;  /* 0x000b741501007387 */ /* 0x0005e80000100800 */
[----:B--2---:R0:W5:Y:S04]  /*5e8d0*/  LDL.LU R21, [R1+0x1f90] ;  /* 0x001f900001157983 */ /* 0x0041680000300800 */
[----:B------:R2:W-:Y:S04]  /*5e8e0*/  STL [R1+0xb6c], R3 ;  /* 0x000b6c0301007387 */ /* 0x0005e80000100800 */
[----:B--2---:R0:W5:Y:S04]  /*5e8f0*/  LDL.LU R3, [R1+0x1f8c] ;  /* 0x001f8c0001037983 */ /* 0x0041680000300800 */
[----:B------:R0:W-:Y:S01]  /*5e900*/  STL [R1+0xb64], R157 ;  /* 0x000b649d01007387 */ /* 0x0001e20000100800 */
[----:B-1----:R-:W-:-:S04]  /*5e910*/  IMAD.SHL.U32 R152, R152, 0x80, RZ ;  /* 0x0000008098987824 */ /* 0x002fc800078e00ff */
[----:B------:R-:W-:Y:S01]  /*5e920*/  IMAD.SHL.U32 R152, R152, 0x2, RZ ;  /* 0x0000000298987824 */ /* 0x000fe200078e00ff */
[----:B------:R-:W-:Y:S02]  /*5e930*/  WARPGROUP.DEPBAR.LE gsb0, 0x0 ;  /* 0x00008000000079c5 */ /* 0x000fe40000010000 */
[----:B------:R-:W-:Y:S05]  /*5e940*/  @P0 BRA `(.L_x_1) ;  /* 0xfffffd3400400947 */ /* 0x000fea000383ffff */
[----:B-----5:R-:W2:Y:S04]  /*5e950*/  LDL.LU R8, [R1+0x3f4] ;  /* 0x0003f40001087983 */ /* 0x020ea80000300800 */
[----:B------:R-:W2:Y:S04]  /*5e960*/  LDL.LU R7, [R1+0x3f0] ;  /* 0x0003f00001077983 */ /* 0x000ea80000300800 */
[----:B------:R-:W3:Y:S04]  /*5e970*/  LDL.LU R6, [R1+0x3ec] ;  /* 0x0003ec0001067983 */ /* 0x000ee80000300800 */
[----:B------:R-:W3:Y:S04]  /*5e980*/  LDL.LU R5, [R1+0x3e8] ;  /* 0x0003e80001057983 */ /* 0x000ee80000300800 */
[----:B------:R-:W4:Y:S04]  /*5e990*/  LDL.LU R4, [R1+0x3e4] ;  /* 0x0003e40001047983 */ /* 0x000f280000300800 */
[----:B------:R-:W4:Y:S04]  /*5e9a0*/  LDL.LU R13, [R1+0x3e0] ;  /* 0x0003e000010d7983 */ /* 0x000f280000300800 */
[----:B------:R-:W4:Y:S04]  /*5e9b0*/  LDL.LU R156, [R1+0x3dc] ;  /* 0x0003dc00019c7983 */ /* 0x000f280000300800 */
[----:B0-----:R-:W4:Y:S04]  /*5e9c0*/  LDL.LU R157, [R1+0x3d8] ;  /* 0x0003d800019d7983 */ /* 0x001f280000300800 */
[----:B------:R-:W3:Y:S04]  /*5e9d0*/  LDL.LU R9, [R1+0x3f8] ;  /* 0x0003f80001097983 */ /* 0x000ee80000300800 */
[----:B------:R-:W3:Y:S01]  /*5e9e0*/  LDL.LU R10, [R1+0x3fc] ;  /* 0x0003fc00010a7983 */ /* 0x000ee20000300800 */
[----:B------:R-:W-:-:S03]  /*5e9f0*/  F2FP.F16.F32.PACK_AB R2, R149, R148 ;  /* 0x000000949502723e */ /* 0x000fc600000000ff */
        /* <DEDUP_REMOVED lines=52> */
[----:B------:R0:W-:Y:S02]  /*5ed40*/  STL [R1+0x1f8c], R3 ;  /* 0x001f8c0301007387 */ /* 0x0001e40000100800 */
[----:B0-----:R-:W-:-:S05]  /*5ed50*/  F2FP.F16.F32.PACK_AB R3, R151, R150 ;  /* 0x000000969703723e */ /* 0x001fca00000000ff */
[----:B------:R-:W-:Y:S04]  /*5ed60*/  STL [R1+0x60c], R3 ;  /* 0x00060c0301007387 */ /* 0x000fe80000100800 */
[----:B------:R0:W-:Y:S02]  /*5ed70*/  STL [R1+0x608], R2 ;  /* 0x0006080201007387 */ /* 0x0001e40000100800 */
[----:B0-----:R-:W-:Y:S02]  /*5ed80*/  F2FP.F16.F32.PACK_AB R2, R147, R146 ;  /* 0x000000929302723e */ /* 0x001fe400000000ff */
[----:B--2---:R-:W-:Y:S02]  /*5ed90*/  F2FP.F16.F32.PACK_AB R3, R8, R7 ;  /* 0x000000070803723e */ /* 0x004fe400000000ff */
[----:B---3--:R-:W-:-:S05]  /*5eda0*/  F2FP.F16.F32.PACK_AB R0, R10, R9 ;  /* 0x000000090a00723e */ /* 0x008fca00000000ff */
[----:B------:R0:W-:Y:S04]  /*5edb0*/  STL [R1+0x604], R0 ;  /* 0x0006040001007387 */ /* 0x0001e80000100800 */
[----:B------:R1:W-:Y:S04]  /*5edc0*/  STL [R1+0x600], R3 ;  /* 0x0006000301007387 */ /* 0x0003e80000100800 */
[----:B------:R4:W-:Y:S01]  /*5edd0*/  STL [R1+0x3fc], R2 ;  /* 0x0003fc0201007387 */ /* 0x0009e20000100800 */
[----:B0-----:R-:W-:Y:S02]  /*5ede0*/  F2FP.F16.F32.PACK_AB R0, R145, R144 ;  /* 0x000000909100723e */ /* 0x001fe400000000ff */
[----:B-1----:R-:W-:-:S03]  /*5edf0*/  F2FP.F16.F32.PACK_AB R3, R6, R5 ;  /* 0x000000050603723e */ /* 0x002fc600000000ff */
[----:B------:R0:W-:Y:S01]  /*5ee00*/  STL [R1+0x3f8], R0 ;  /* 0x0003f80001007387 */ /* 0x0001e20000100800 */
[----:B----4-:R-:W-:-:S03]  /*5ee10*/  F2FP.F16.F32.PACK_AB R2, R4, R13 ;  /* 0x0000000d0402723e */ /* 0x010fc600000000ff */
[----:B------:R1:W-:Y:S04]  /*5ee20*/  STL [R1+0x3f4], R3 ;  /* 0x0003f40301007387 */ /* 0x0003e80000100800 */
[----:B------:R2:W-:Y:S01]  /*5ee30*/  STL [R1+0x3f0], R2 ;  /* 0x0003f00201007387 */ /* 0x0005e20000100800 */
[----:B0-----:R-:W-:Y:S02]  /*5ee40*/  F2FP.F16.F32.PACK_AB R0, R143, R142 ;  /* 0x0000008e8f00723e */ /* 0x001fe400000000ff */
[----:B-1----:R-:W-:-:S03]  /*5ee50*/  F2FP.F16.F32.PACK_AB R3, R141, R140 ;  /* 0x0000008c8d03723e */ /* 0x002fc600000000ff */
[----:B------:R0:W-:Y:S01]  /*5ee60*/  STL [R1+0x3ec], R0 ;  /* 0x0003ec0001007387 */ /* 0x0001e20000100800 */
[----:B--2---:R-:W-:-:S03]  /*5ee70*/  F2FP.F16.F32.PACK_AB R2, R156, R157 ;  /* 0x0000009d9c02723e */ /* 0x004fc600000000ff */
[----:B------:R-:W-:Y:S04]  /*5ee80*/  STL [R1+0x3e8], R3 ;  /* 0x0003e80301007387 */ /* 0x000fe80000100800 */
[----:B------:R-:W2:Y:S01]  /*5ee90*/  LDL.LU R242, [R1+0x31c] ;  /* 0x00031c0001f27983 */ /* 0x000ea20000300800 */
[----:B0-----:R-:W-:-:S03]  /*5eea0*/  F2FP.F16.F32.PACK_AB R0, R247, R246 ;  /* 0x000000f6f700723e */ /* 0x001fc600000000ff */
[----:B------:R-:W-:Y:S04]  /*5eeb0*/  STL [R1+0x3e4], R2 ;  /* 0x0003e40201007387 */ /* 0x000fe80000100800 */
[----:B------:R-:W2:Y:S04]  /*5eec0*/  LDL.LU R157, [R1+0x318] ;  /* 0x00031800019d7983 */ /* 0x000ea80000300800 */
[----:B------:R0:W-:Y:S04]  /*5eed0*/  STL [R1+0x3e0], R0 ;  /* 0x0003e00001007387 */ /* 0x0001e80000100800 */
[----:B------:R-:W3:Y:S04]  /*5eee0*/  LDL.LU R251, [R1+0x314] ;  /* 0x0003140001fb7983 */ /* 0x000ee80000300800 */
        /* <DEDUP_REMOVED lines=69> */
[----:B------:R-:W-:-:S02]  /*5f340*/  F2FP.F16.F32.PACK_AB R247, R139, R138 ;  /* 0x0000008a8bf7723e */ /* 0x000fc400000000ff */
[----:B------:R-:W-:Y:S02]  /*5f350*/  F2FP.F16.F32.PACK_AB R246, R137, R136 ;  /* 0x0000008889f6723e */ /* 0x000fe400000000ff */
[----:B------:R-:W-:Y:S02]  /*5f360*/  F2FP.F16.F32.PACK_AB R245, R245, R244 ;  /* 0x000000f4f5f5723e */ /* 0x000fe400000000ff */
[----:B------:R-:W-:Y:S01]  /*5f370*/  F2FP.F16.F32.PACK_AB R244, R239, R238 ;  /* 0x000000eeeff4723e */ /* 0x000fe200000000ff */
[----:B------:R-:W-:Y:S01]  /*5f380*/  STL [R1+0x2058], R247 ;  /* 0x002058f701007387 */ /* 0x000fe20000100800 */
[----:B------:R-:W-:Y:S02]  /*5f390*/  F2FP.F16.F32.PACK_AB R239, R135, R134 ;  /* 0x0000008687ef723e */ /* 0x000fe400000000ff */
[----:B------:R-:W-:Y:S01]  /*5f3a0*/  F2FP.F16.F32.PACK_AB R238, R133, R132 ;  /* 0x0000008485ee723e */ /* 0x000fe200000000ff */
[----:B------:R-:W-:Y:S01]  /*5f3b0*/  STL [R1+0x205c], R246 ;  /* 0x00205cf601007387 */ /* 0x000fe20000100800 */
[----:B------:R-:W-:-:S02]  /*5f3c0*/  F2FP.F16.F32.PACK_AB R237, R237, R236 ;  /* 0x000000eceded723e */ /* 0x000fc400000000ff */
[----:B------:R-:W-:Y:S01]  /*5f3d0*/  F2FP.F16.F32.PACK_AB R236, R231, R230 ;  /* 0x000000e6e7ec723e */ /* 0x000fe200000000ff */
[----:B------:R-:W-:Y:S01]  /*5f3e0*/  STL [R1+0x2060], R245 ;  /* 0x002060f501007387 */ /* 0x000fe20000100800 */
[----:B------:R-:W-:Y:S02]  /*5f3f0*/  F2FP.F16.F32.PACK_AB R231, R131, R130 ;  /* 0x0000008283e7723e */ /* 0x000fe400000000ff */
[----:B------:R-:W-:Y:S01]  /*5f400*/  F2FP.F16.F32.PACK_AB R230, R129, R128 ;  /* 0x0000008081e6723e */ /* 0x000fe200000000ff */
[----:B------:R-:W-:Y:S01]  /*5f410*/  STL [R1+0x2064], R244 ;  /* 0x002064f401007387 */ /* 0x000fe20000100800 */
[----:B------:R-:W-:-:S03]  /*5f420*/  F2FP.F16.F32.PACK_AB R229, R229, R228 ;  /* 0x000000e4e5e5723e */ /* 0x000fc600000000ff */
        /* <DEDUP_REMOVED lines=71> */
[----:B--2---:R-:W-:-:S03]  /*5f8a0*/  F2FP.F16.F32.PACK_AB R157, R242, R157 ;  /* 0x0000009df29d723e */ /* 0x004fc600000000ff */
[----:B------:R-:W-:Y:S01]  /*5f8b0*/  STL [R1+0x20f8], R167 ;  /* 0x0020f8a701007387 */ /* 0x000fe20000100800 */
[----:B---3--:R-:W-:-:S03]  /*5f8c0*/  F2FP.F16.F32.PACK_AB R156, R251, R156 ;  /* 0x0000009cfb9c723e */ /* 0x008fc600000000ff */
[----:B------:R-:W-:Y:S01]  /*5f8d0*/  STL [R1+0x20fc], R166 ;  /* 0x0020fca601007387 */ /* 0x000fe20000100800 */
[----:B------:R-:W-:-:S03]  /*5f8e0*/  F2FP.F16.F32.PACK_AB R151, R91, R90 ;  /* 0x0000005a5b97723e */ /* 0x000fc600000000ff */
[----:B------:R-:W-:Y:S01]  /*5f8f0*/  STL [R1+0x2100], R165 ;  /* 0x002100a501007387 */ /* 0x000fe20000100800 */
[----:B------:R-:W-:-:S03]  /*5f900*/  F2FP.F16.F32.PACK_AB R150, R89, R88 ;  /* 0x000000585996723e */ /* 0x000fc600000000ff */
[----:B------:R-:W-:Y:S01]  /*5f910*/  STL [R1+0x2104], R164 ;  /* 0x002104a401007387 */ /* 0x000fe20000100800 */
[----:B----4-:R-:W-:-:S03]  /*5f920*/  F2FP.F16.F32.PACK_AB R149, R243, R252 ;  /* 0x000000fcf395723e */ /* 0x010fc600000000ff */
        /* <DEDUP_REMOVED lines=40> */
[----:B------:R-:W-:Y:S04]  /*5fbb0*/  STL [R1+0x2160], R119 ;  /* 0x0021607701007387 */ /* 0x000fe80000100800 */
[----:B------:R-:W-:Y:S01]  /*5fbc0*/  STL [R1+0x2164], R118 ;  /* 0x0021647601007387 */ /* 0x000fe20000100800 */
[----:B------:R-:W-:-:S03]  /*5fbd0*/  F2FP.F16.F32.PACK_AB R36, R15, R14 ;  /* 0x0000000e0f24723e */ /* 0x000fc600000000ff */
[----:B------:R-:W-:Y:S01]  /*5fbe0*/  STL [R1+0x2168], R117 ;  /* 0x0021687501007387 */ /* 0x000fe20000100800 */
[----:B------:R-:W-:-:S03]  /*5fbf0*/  F2FP.F16.F32.PACK_AB R27, R27, R26 ;  /* 0x0000001a1b1b723e */ /* 0x000fc600000000ff */
[----:B------:R0:W-:Y:S01]  /*5fc00*/  STL [R1+0x216c], R116 ;  /* 0x00216c7401007387 */ /* 0x0001e20000100800 */
[----:B------:R-:W-:Y:S02]  /*5fc10*/  F2FP.F16.F32.PACK_AB R26, R25, R24 ;  /* 0x00000018191a723e */ /* 0x000fe400000000ff */
[----:B------:R-:W-:Y:S01]  /*5fc20*/  F2FP.F16.F32.PACK_AB R78, R53, R52 ;  /* 0x00000034354e723e */ /* 0x000fe200000000ff */
[----:B0-----:R-:W2:Y:S04]  /*5fc30*/  LDL.LU R116, [R1+0x1fc] ;  /* 0x0001fc0001747983 */ /* 0x001ea80000300800 */
[----:B------:R-:W2:Y:S04]  /*5fc40*/  LDL.LU R15, [R1+0x1f8] ;  /* 0x0001f800010f7983 */ /* 0x000ea80000300800 */
[----:B------:R-:W3:Y:S01]  /*5fc50*/  LDL.LU R117, [R1+0x1f4] ;  /* 0x0001f40001757983 */ /* 0x000ee20000300800 */
[----:B------:R-:W-:-:S03]  /*5fc60*/  F2FP.F16.F32.PACK_AB R53, R12, R2 ;  /* 0x000000020c35723e */ /* 0x000fc600000000ff */
[----:B------:R-:W3:Y:S01]  /*5fc70*/  LDL.LU R14, [R1+0x1f0] ;  /* 0x0001f000010e7983 */ /* 0x000ee20000300800 */
[----:B------:R-:W-:-:S03]  /*5fc80*/  F2FP.F16.F32.PACK_AB R24, R4, R13 ;  /* 0x0000000d0418723e */ /* 0x000fc600000000ff */
[----:B------:R-:W4:Y:S01]  /*5fc90*/  LDL.LU R118, [R1+0x5fc] ;  /* 0x0005fc0001767983 */ /* 0x000f220000300800 */
[----:B------:R-:W-:-:S03]  /*5fca0*/  F2FP.F16.F32.PACK_AB R31, R31, R30 ;  /* 0x0000001e1f1f723e */ /* 0x000fc600000000ff */
[----:B------:R-:W4:Y:S01]  /*5fcb0*/  LDL.LU R13, [R1+0x5f8] ;  /* 0x0005f800010d7983 */ /* 0x000f220000300800 */
[----:B------:R-:W-:-:S03]  /*5fcc0*/  F2FP.F16.F32.PACK_AB R30, R29, R28 ;  /* 0x0000001c1d1e723e */ /* 0x000fc600000000ff */
[----:B------:R-:W4:Y:S01]  /*5fcd0*/  LDL.LU R119, [R1+0x5f4] ;  /* 0x0005f40001777983 */ /* 0x000f220000300800 */
[----:B------:R-:W-:-:S03]  /*5fce0*/  F2FP.F16.F32.PACK_AB R28, R8, R7 ;  /* 0x00000007081c723e */ /* 0x000fc600000000ff */
[----:B------:R-:W4:Y:S01]  /*5fcf0*/  LDL.LU R12, [R1+0x5f0] ;  /* 0x0005f000010c7983 */ /* 0x000f220000300800 */
[----:B------:R-:W-:-:S03]  /*5fd00*/  F2FP.F16.F32.PACK_AB R25, R6, R5 ;  /* 0x000000050619723e */ /* 0x000fc600000000ff */
[----:B------:R-:W4:Y:S04]  /*5fd10*/  LDL.LU R124, [R1+0x1ec] ;  /* 0x0001ec00017c7983 */ /* 0x000f280000300800 */
[----:B------:R-:W4:Y:S04]  /*5fd20*/  LDL.LU R7, [R1+0x1e8] ;  /* 0x0001e80001077983 */ /* 0x000f280000300800 */
[----:B------:R-:W4:Y:S04]  /*5fd30*/  LDL.LU R125, [R1+0x1e4] ;  /* 0x0001e400017d7983 */ /* 0x000f280000300800 */
[----:B------:R-:W4:Y:S01]  /*5fd40*/  LDL.LU R6, [R1+0x1e0] ;  /* 0x0001e00001067983 */ /* 0x000f220000300800 */
[----:B------:R-:W-:-:S03]  /*5fd50*/  F2FP.F16.F32.PACK_AB R62, R45, R44 ;  /* 0x0000002c2d3e723e */ /* 0x000fc600000000ff */
[----:B------:R-:W4:Y:S01]  /*5fd60*/  LDL.LU R126, [R1+0x5ec] ;  /* 0x0005ec00017e7983 */ /* 0x000f220000300800 */
[----:B------:R-:W-:-:S03]  /*5fd70*/  F2FP.F16.F32.PACK_AB R45, R11, R20 ;  /* 0x000000140b2d723e */ /* 0x000fc600000000ff */
[----:B------:R-:W4:Y:S04]  /*5fd80*/  LDL.LU R5, [R1+0x5e8] ;  /* 0x0005e80001057983 */ /* 0x000f280000300800 */
[----:B------:R-:W4:Y:S01]  /*5fd90*/  LDL.LU R127, [R1+0x5e4] ;  /* 0x0005e400017f7983 */ /* 0x000f220000300800 */
[----:B------:R-:W-:-:S03]  /*5fda0*/  F2FP.F16.F32.PACK_AB R29, R10, R9 ;  /* 0x000000090a1d723e */ /* 0x000fc600000000ff */
[----:B------:R-:W4:Y:S04]  /*5fdb0*/  LDL.LU R4, [R1+0x5e0] ;  /* 0x0005e00001047983 */ /* 0x000f280000300800 */
[----:B------:R-:W4:Y:S04]  /*5fdc0*/  LDL.LU R132, [R1+0x1dc] ;  /* 0x0001dc0001847983 */ /* 0x000f280000300800 */
[----:B------:R-:W4:Y:S04]  /*5fdd0*/  LDL.LU R11, [R1+0x1d8] ;  /* 0x0001d800010b7983 */ /* 0x000f280000300800 */
[----:B------:R-:W4:Y:S04]  /*5fde0*/  LDL.LU R133, [R1+0x1d4] ;  /* 0x0001d40001857983 */ /* 0x000f280000300800 */
[----:B------:R-:W4:Y:S04]  /*5fdf0*/  LDL.LU R10, [R1+0x1d0] ;  /* 0x0001d000010a7983 */ /* 0x000f280000300800 */
        /* <DEDUP_REMOVED lines=14> */
[----:B------:R-:W4:Y:S04]  /*5fee0*/  LDL.LU R23, [R1+0x5c4] ;  /* 0x0005c40001177983 */ /* 0x000f280000300800 */
[----:B------:R-:W4:Y:S01]  /*5fef0*/  LDL.LU R16, [R1+0x5c0] ;  /* 0x0005c00001107983 */ /* 0x000f220000300800 */
[----:B------:R-:W-:-:S02]  /*5ff00*/  F2FP.F16.F32.PACK_AB R110, R69, R68 ;  /* 0x00000044456e723e */ /* 0x000fc400000000ff */
[----:B------:R-:W-:Y:S02]  /*5ff10*/  F2FP.F16.F32.PACK_AB R68, R155, R22 ;  /* 0x000000169b44723e */ /* 0x000fe400000000ff */
        /* <DEDUP_REMOVED lines=11> */
[----:B------:R-:W4:Y:S04]  /*5ffd0*/  LDL.LU R35, [R1+0x1a8] ;  /* 0x0001a80001237983 */ /* 0x000f280000300800 */
[----:B------:R-:W4:Y:S04]  /*5ffe0*/  LDL.LU R151, [R1+0x1a4] ;  /* 0x0001a40001977983 */ /* 0x000f280000300800 */
        /* <DEDUP_REMOVED lines=138> */
[----:B------:R-:W4:Y:S01]  /*60890*/  LDL.LU R176, [R1+0x4bc] ;  /* 0x0004bc0001b07983 */ /* 0x000f220000300800 */
[----:B------:R-:W-:-:S03]  /*608a0*/  F2FP.F16.F32.PACK_AB R100, R184, R185 ;  /* 0x000000b9b864723e */ /* 0x000fc600000000ff */
        /* <DEDUP_REMOVED lines=41> */
[----:B--2---:R-:W-:-:S03]  /*60b40*/  F2FP.F16.F32.PACK_AB R15, R116, R15 ;  /* 0x0000000f740f723e */ /* 0x004fc600000000ff */
[----:B------:R-:W2:Y:S01]  /*60b50*/  LDL.LU R248, [R1+0x424] ;  /* 0x0004240001f87983 */ /* 0x000ea20000300800 */
[----:B---3--:R-:W-:-:S03]  /*60b60*/  F2FP.F16.F32.PACK_AB R14, R117, R14 ;  /* 0x0000000e750e723e */ /* 0x008fc600000000ff */
[----:B------:R-:W3:Y:S01]  /*60b70*/  LDL.LU R3, [R1+0x1c] ;  /* 0x00001c0001037983 */ /* 0x000ee20000300800 */
[----:B----4-:R-:W-:-:S03]  /*60b80*/  F2FP.F16.F32.PACK_AB R13, R118, R13 ;  /* 0x0000000d760d723e */ /* 0x010fc600000000ff */
[----:B------:R-:W4:Y:S01]  /*60b90*/  LDL.LU R0, [R1+0x14] ;  /* 0x0000140001007983 */ /* 0x000f220000300800 */
[----:B------:R-:W-:-:S03]  /*60ba0*/  F2FP.F16.F32.PACK_AB R12, R119, R12 ;  /* 0x0000000c770c723e */ /* 0x000fc600000000ff */
[----:B------:R-:W4:Y:S01]  /*60bb0*/  LDL.LU R2, [R1+0x41c] ;  /* 0x00041c0001027983 */ /* 0x000f220000300800 */
[----:B------:R-:W-:-:S03]  /*60bc0*/  F2FP.F16.F32.PACK_AB R7, R124, R7 ;  /* 0x000000077c07723e */ /* 0x000fc600000000ff */
[----:B------:R0:W5:Y:S01]  /*60bd0*/  LDL.LU R116, [R1+0x216c] ;  /* 0x00216c0001747983 */ /* 0x0001620000300800 */
        /* <DEDUP_REMOVED lines=21> */
[----:B------:R0:W5:Y:S04]  /*60d30*/  LDL.LU R135, [R1+0x2140] ;  /* 0x0021400001877983 */ /* 0x0001680000300800 */
[----:B------:R0:W5:Y:S04]  /*60d40*/  LDL.LU R140, [R1+0x213c] ;  /* 0x00213c00018c7983 */ /* 0x0001680000300800 */
[----:B------:R0:W5:Y:S04]  /*60d50*/  LDL.LU R141, [R1+0x2138] ;  /* 0x00213800018d7983 */ /* 0x0001680000300800 */
[----:B------:R0:W5:Y:S04]  /*60d60*/  LDL.LU R142, [R1+0x2134] ;  /* 0x00213400018e7983 */ /* 0x0001680000300800 */
[----:B------:R-:W2:Y:S02]  /*60d70*/  LDL.LU R23, [R1+0x2130] ;  /* 0x0021300001177983 */ /* 0x000ea40000300800 */
[----:B--2---:R-:W-:-:S02]  /*60d80*/  F2FP.F16.F32.PACK_AB R23, R22, R23 ;  /* 0x000000171617723e */ /* 0x004fc400000000ff */
[----:B------:R-:W2:Y:S01]  /*60d90*/  LDL.LU R22, [R1+0x212c] ;  /* 0x00212c0001167983 */ /* 0x000ea20000300800 */
[----:B------:R-:W-:Y:S02]  /*60da0*/  F2FP.F16.F32.PACK_AB R21, R148, R21 ;  /* 0x000000159415723e */ /* 0x000fe400000000ff */
[----:B------:R-:W-:Y:S02]  /*60db0*/  F2FP.F16.F32.PACK_AB R20, R149, R20 ;  /* 0x000000149514723e */ /* 0x000fe400000000ff */
[----:B------:R-:W-:Y:S02]  /*60dc0*/  F2FP.F16.F32.PACK_AB R35, R150, R35 ;  /* 0x000000239623723e */ /* 0x000fe400000000ff */
[----:B------:R-:W-:Y:S02]  /*60dd0*/  F2FP.F16.F32.PACK_AB R34, R151, R34 ;  /* 0x000000229722723e */ /* 0x000fe400000000ff */
[----:B------:R-:W-:Y:S02]  /*60de0*/  F2FP.F16.F32.PACK_AB R33, R156, R33 ;  /* 0x000000219c21723e */ /* 0x000fe400000000ff */
[----:B------:R-:W-:-:S02]  /*60df0*/  F2FP.F16.F32.PACK_AB R32, R157, R32 ;  /* 0x000000209d20723e */ /* 0x000fc400000000ff */
        /* <DEDUP_REMOVED lines=47> */
[----:B--2---:R-:W-:-:S02]  /*610f0*/  F2FP.F16.F32.PACK_AB R22, R143, R22 ;  /* 0x000000168f16723e */ /* 0x004fc400000000ff */
[----:B------:R0:W5:Y:S04]  /*61100*/  LDL.LU R143, [R1+0x2128] ;  /* 0x00212800018f7983 */ /* 0x0001680000300800 */
        /* <DEDUP_REMOVED lines=52> */
[----:B------:R-:W2:Y:S01]  /*61450*/  LDL.LU R155, [R1+0x2054] ;  /* 0x00205400019b7983 */ /* 0x000ea20000300800 */
[----:B------:R-:W-:-:S02]  /*61460*/  F2FP.F16.F32.PACK_AB R128, R163, R128 ;  /* 0x00000080a380723e */ /* 0x000fc400000000ff */
[----:B------:R-:W-:Y:S01]  /*61470*/  F2FP.F16.F32.PACK_AB R139, R162, R139 ;  /* 0x0000008ba28b723e */ /* 0x000fe200000000ff */
[----:B------:R-:W3:Y:S01]  /*61480*/  LDL.LU R163, [R1+0x2050] ;  /* 0x0020500001a37983 */ /* 0x000ee20000300800 */
[----:B------:R-:W-:Y:S02]  /*61490*/  F2FP.F16.F32.PACK_AB R138, R161, R138 ;  /* 0x0000008aa18a723e */ /* 0x000fe400000000ff */
[----:B------:R-:W-:Y:S01]  /*614a0*/  F2FP.F16.F32.PACK_AB R137, R160, R137 ;  /* 0x00000089a089723e */ /* 0x000fe200000000ff */
        /* <DEDUP_REMOVED lines=12> */
[----:B------:R-:W4:Y:S01]  /*61570*/  LDL.LU R179, [R1+0x2030] ;  /* 0x0020300001b37983 */ /* 0x000f220000300800 */
[----:B------:R-:W-:Y:S02]  /*61580*/  F2FP.F16.F32.PACK_AB R154, R177, R154 ;  /* 0x0000009ab19a723e */ /* 0x000fe400000000ff */
[----:B--2---:R-:W-:-:S02]  /*61590*/  F2FP.F16.F32.PACK_AB R155, R178, R155 ;  /* 0x0000009bb29b723e */ /* 0x004fc400000000ff */
[----:B------:R-:W2:Y:S04]  /*615a0*/  LDL.LU R178, [R1+0x202c] ;  /* 0x00202c0001b27983 */ /* 0x000ea80000300800 */
[----:B------:R-:W2:Y:S01]  /*615b0*/  LDL.LU R177, [R1+0x2028] ;  /* 0x0020280001b17983 */ /* 0x000ea20000300800 */
[----:B------:R-:W-:Y:S02]  /*615c0*/  F2FP.F16.F32.PACK_AB R153, R176, R153 ;  /* 0x00000099b099723e */ /* 0x000fe400000000ff */
[----:B------:R-:W-:Y:S01]  /*615d0*/  F2FP.F16.F32.PACK_AB R152, R187, R152 ;  /* 0x00000098bb98723e */ /* 0x000fe200000000ff */
[----:B------:R-:W2:Y:S01]  /*615e0*/  LDL.LU R176, [R1+0x2024] ;  /* 0x0020240001b07983 */ /* 0x000ea20000300800 */
[----:B---3--:R-:W-:Y:S02]  /*615f0*/  F2FP.F16.F32.PACK_AB R163, R186, R163 ;  /* 0x000000a3baa3723e */ /* 0x008fe400000000ff */
[----:B----4-:R-:W-:Y:S01]  /*61600*/  F2FP.F16.F32.PACK_AB R162, R185, R162 ;  /* 0x000000a2b9a2723e */ /* 0x010fe200000000ff */
        /* <DEDUP_REMOVED lines=17> */
[----:B--2---:R-:W-:-:S03]  /*61720*/  F2FP.F16.F32.PACK_AB R178, R201, R178 ;  /* 0x000000b2c9b2723e */ /* 0x004fc600000000ff */
[----:B------:R-:W2:Y:S01]  /*61730*/  LDL.LU R201, [R1+0x1ff8] ;  /* 0x001ff80001c97983 */ /* 0x000ea20000300800 */
[----:B------:R-:W-:-:S03]  /*61740*/  F2FP.F16.F32.PACK_AB R177, R200, R177 ;  /* 0x000000b1c8b1723e */ /* 0x000fc600000000ff */
[----:B------:R-:W2:Y:S01]  /*61750*/  LDL.LU R200, [R1+0x1ff4] ;  /* 0x001ff40001c87983 */ /* 0x000ea20000300800 */
[----:B------:R-:W-:-:S03]  /*61760*/  F2FP.F16.F32.PACK_AB R176, R211, R176 ;  /* 0x000000b0d3b0723e */ /* 0x000fc600000000ff */
        /* <DEDUP_REMOVED lines=50> */
[----:B------:R0:W5:Y:S01]  /*61a90*/  LDL.LU R3, [R1+0x1f8c] ;  /* 0x001f8c0001037983 */ /* 0x0001620000300800 */
[----:B------:R-:W-:Y:S02]  /*61aa0*/  F2FP.F16.F32.PACK_AB R234, R0, R234 ;  /* 0x000000ea00ea723e */ /* 0x000fe400000000ff */
[----:B---3--:R-:W-:Y:S02]  /*61ab0*/  F2FP.F16.F32.PACK_AB R233, R2, R233 ;  /* 0x000000e902e9723e */ /* 0x008fe400000000ff */
[----:B----4-:R-:W-:Y:S02]  /*61ac0*/  F2FP.F16.F32.PACK_AB R232, R252, R232 ;  /* 0x000000e8fce8723e */ /* 0x010fe400000000ff */
[----:B------:R-:W-:Y:S02]  /*61ad0*/  F2FP.F16.F32.PACK_AB R243, R251, R243 ;  /* 0x000000f3fbf3723e */ /* 0x000fe400000000ff */
[----:B------:R-:W-:Y:S02]  /*61ae0*/  F2FP.F16.F32.PACK_AB R242, R250, R242 ;  /* 0x000000f2faf2723e */ /* 0x000fe400000000ff */
[----:B------:R-:W-:-:S02]  /*61af0*/  F2FP.F16.F32.PACK_AB R241, R249, R241 ;  /* 0x000000f1f9f1723e */ /* 0x000fc400000000ff */
[----:B0-2---:R-:W-:-:S07]  /*61b00*/  F2FP.F16.F32.PACK_AB R240, R248, R240 ;  /* 0x000000f0f8f0723e */ /* 0x005fce00000000ff */
.L_x_0:
[----:B------:R-:W0:Y:S01]  /*61b10*/  S2R R0, SR_TID.X ;  /* 0x0000000000007919 */ /* 0x000e220000002100 */
[----:B------:R-:W-:Y:S01]  /*61b20*/  MOV R251, 0x400 ;  /* 0x0000040000fb7802 */ /* 0x000fe20000000f00 */
[----:B------:R-:W1:Y:S01]  /*61b30*/  S2R R252, SR_CgaCtaId ;  /* 0x0000000000fc7919 */ /* 0x000e620000008800 */
[----:B------:R-:W-:Y:S06]  /*61b40*/  BAR.SYNC.DEFER_BLOCKING 0x0 ;  /* 0x0000000000007b1d */ /* 0x000fec0000010000 */
[----:B------:R-:W2:Y:S01]  /*61b50*/  S2R R250, SR_TID.X ;  /* 0x0000000000fa7919 */ /* 0x000ea20000002100 */
[----:B0-----:R-:W-:-:S02]  /*61b60*/  IMAD.SHL.U32 R2, R0, 0x10, RZ ;  /* 0x0000001000027824 */ /* 0x001fc400078e00ff */
[C---:B------:R-:W-:Y:S02]  /*61b70*/  IMAD.SHL.U32 R249, R0.reuse, 0x40, RZ ;  /* 0x0000004000f97824 */ /* 0x040fe400078e00ff */
[----:B------:R-:W-:Y:S01]  /*61b80*/  IMAD.SHL.U32 R248, R0, 0x8, RZ ;  /* 0x0000000800f87824 */ /* 0x000fe200078e00ff */
[----:B------:R-:W-:Y:S02]  /*61b90*/  LOP3.LUT R2, R2, 0xf0, RZ, 0xc0, !PT ;  /* 0x000000f002027812 */ /* 0x000fe400078ec0ff */
[----:B-1----:R-:W-:Y:S02]  /*61ba0*/  LEA R251, R252, R251, 0x18 ;  /* 0x000000fbfcfb7211 */ /* 0x002fe400078ec0ff */
[----:B------:R-:W-:Y:S01]  /*61bb0*/  LOP3.LUT R0, R249, 0x400, RZ, 0xc0, !PT ;  /* 0x00000400f9007812 */ /* 0x000fe200078ec0ff */
[----:B------:R-:W0:Y:S01]  /*61bc0*/  LDC R252, c[0x0][0x248] ;  /* 0x00009200fffc7b82 */ /* 0x000e220000000800 */
[----:B------:R-:W-:Y:S02]  /*61bd0*/  LOP3.LUT R248, R248, 0x300, RZ, 0xc0, !PT ;  /* 0x00000300f8f87812 */ /* 0x000fe400078ec0ff */
[----:B------:R-:W-:-:S02]  /*61be0*/  IADD3 R0, R0, R251, R2 ;  /* 0x000000fb00007210 */ /* 0x000fc40007ffe002 */
[----:B--2---:R-:W-:-:S03]  /*61bf0*/  LOP3.LUT R250, R250, 0x7f, RZ, 0xc0, !PT ;  /* 0x0000007ffafa7812 */ /* 0x004fc600078ec0ff */
[----:B------:R-:W-:Y:S01]  /*61c00*/  IMAD.IADD R0, R0, 0x1, R248 ;  /* 0x0000000100007824 */ /* 0x000fe200078e02f8 */
[----:B------:R-:W1:Y:S01]  /*61c10*/  LDC R2, c[0x0][0x244] ;  /* 0x00009100ff027b82 */ /* 0x000e620000000800 */
[----:B------:R-:W-:-:S03]  /*61c20*/  IMAD R250, R250, 0x10, R251 ;  /* 0x00000010fafa7824 */ /* 0x000fc600078e02fb */
[----:B------:R-:W-:Y:S04]  /*61c30*/  STSM.16.M88.4 [R0], R240 ;  /* 0x000000f000007844 */ /* 0x000fe80000000200 */
[----:B------:R-:W-:Y:S08]  /*61c40*/  BAR.SYNC.DEFER_BLOCKING 0x0 ;  /* 0x0000000000007b1d */ /* 0x000ff00000010000 */
[----:B------:R-:W2:Y:S01]  /*61c50*/  LDC.64 R248, c[0x0][0x220] ;  /* 0x00008800fff87b82 */ /* 0x000ea20000000a00 */
[----:B------:R-:W-:Y:S07]  /*61c60*/  STL [R1+0xb20], R250 ;  /* 0x000b20fa01007387 */ /* 0x000fee0000100800 */
[----:B------:R-:W3:Y:S01]  /*61c70*/  LDC R251, c[0x0][0x248] ;  /* 0x00009200fffb7b82 */ /* 0x000ee20000000800 */
[----:B------:R-:W-:Y:S07]  /*61c80*/  LDS.128 R240, [R250] ;  /* 0x00000000faf07984 */ /* 0x000fee0000000c00 */
[----:B------:R-:W-:Y:S06]  /*61c90*/  BAR.SYNC.DEFER_BLOCKING 0x0 ;  /* 0x0000000000007b1d */ /* 0x000fec0000010000 */
[----:B------:R-:W-:Y:S02]  /*61ca0*/  STSM.16.M88.4 [R0], R232 ;  /* 0x000000e800007844 */ /* 0x000fe40000000200 */
[----:B------:R-:W-:Y:S06]  /*61cb0*/  BAR.SYNC.DEFER_BLOCKING 0x0 ;  /* 0x0000000000007b1d */ /* 0x000fec0000010000 */
[----:B------:R-:W-:Y:S02]  /*61cc0*/  LDS.128 R232, [R250] ;  /* 0x00000000fae87984 */ /* 0x000fe40000000c00 */
        /* <DEDUP_REMOVED lines=59> */
[----:B------:R-:W4:Y:S02]  /*62080*/  LDS.128 R112, [R250] ;  /* 0x00000000fa707984 */ /* 0x000f240000000c00 */
[----:B------:R-:W-:Y:S06]  /*62090*/  BAR.SYNC.DEFER_BLOCKING 0x0 ;  /* 0x0000000000007b1d */ /* 0x000fec0000010000 */
[----:B------:R-:W-:Y:S02]  /*620a0*/  STSM.16.M88.4 [R0], R104 ;  /* 0x0000006800007844 */ /* 0x000fe40000000200 */
[----:B------:R-:W-:Y:S06]  /*620b0*/  BAR.SYNC.DEFER_BLOCKING 0x0 ;  /* 0x0000000000007b1d */ /* 0x000fec0000010000 */
[----:B----4-:R-:W-:Y:S04]  /*620c0*/  STL.64 [R1+0x2b0], R112 ;  /* 0x0002b07001007387 */ /* 0x010fe80000100a00 */
[----:B------:R-:W-:Y:S04]  /*620d0*/  STL.64 [R1+0x2b8], R114 ;  /* 0x0002b87201007387 */ /* 0x000fe80000100a00 */
[----:B------:R-:W4:Y:S01]  /*620e0*/  LDS.128 R104, [R250] ;  /* 0x00000000fa687984 */ /* 0x000f220000000c00 */
        /* <DEDUP_REMOVED lines=57> */
[----:B----4-:R4:W-:Y:S04]  /*62480*/  STL.64 [R1+0x2200], R32 ;  /* 0x0022002001007387 */ /* 0x0109e80000100a00 */
[----:B------:R0:W-:Y:S04]  /*62490*/  STL.64 [R1+0x21f0], R34 ;  /* 0x0021f02201007387 */ /* 0x0001e80000100a00 */
[----:B----4-:R-:W4:Y:S04]  /*624a0*/  LDL.LU R32, [R1+0x3f0] ;  /* 0x0003f00001207983 */ /* 0x010f280000300800 */
[----:B------:R-:W1:Y:S01]  /*624b0*/  LDS.128 R20, [R250] ;  /* 0x00000000fa147984 */ /* 0x000e620000000c00 */
[----:B------:R-:W-:Y:S06]  /*624c0*/  BAR.SYNC.DEFER_BLOCKING 0x0 ;  /* 0x0000000000007b1d */ /* 0x000fec0000010000 */
[----:B------:R-:W4:Y:S04]  /*624d0*/  LDL.LU R33, [R1+0x3f4] ;  /* 0x0003f40001217983 */ /* 0x000f280000300800 */
[----:B0-----:R-:W4:Y:S04]  /*624e0*/  LDL.LU R34, [R1+0x3f8] ;  /* 0x0003f80001227983 */ /* 0x001f280000300800 */
[----:B------:R-:W4:Y:S04]  /*624f0*/  LDL.LU R35, [R1+0x3fc] ;  /* 0x0003fc0001237983 */ /* 0x000f280000300800 */
[----:B------:R-:W-:Y:S01]  /*62500*/  STSM.16.M88.4 [R0], R16 ;  /* 0x0000001000007844 */ /* 0x000fe20000000200 */
[----:B------:R-:W-:Y:S06]  /*62510*/  BAR.SYNC.DEFER_BLOCKING 0x0 ;  /* 0x0000000000007b1d */ /* 0x000fec0000010000 */
[----:B-1----:R0:W-:Y:S04]  /*62520*/  STL.64 [R1+0x21e0], R20 ;  /* 0x0021e01401007387 */ /* 0x0021e80000100a00 */
[----:B------:R1:W-:Y:S04]  /*62530*/  STL.64 [R1+0x21d0], R22 ;  /* 0x0021d01601007387 */ /* 0x0003e80000100a00 */
[----:B0-----:R-:W3:Y:S04]  /*62540*/  LDL.LU R20, [R1+0x3e0] ;  /* 0x0003e00001147983 */ /* 0x001ee80000300800 */
[----:B------:R-:W0:Y:S01]  /*62550*/  LDS.128 R16, [R250] ;  /* 0x00000000fa107984 */ /* 0x000e220000000c00 */
[----:B------:R-:W-:Y:S06]  /*62560*/  BAR.SYNC.DEFER_BLOCKING 0x0 ;  /* 0x0000000000007b1d */ /* 0x000fec0000010000 */
[----:B------:R-:W3:Y:S04]  /*62570*/  LDL.LU R21, [R1+0x3e4] ;  /* 0x0003e40001157983 */ /* 0x000ee80000300800 */
[----:B-1----:R-:W3:Y:S04]  /*62580*/  LDL.LU R22, [R1+0x3e8] ;  /* 0x0003e80001167983 */ /* 0x002ee80000300800 */
[----:B------:R-:W3:Y:S04]  /*62590*/  LDL.LU R23, [R1+0x3ec] ;  /* 0x0003ec0001177983 */ /* 0x000ee80000300800 */
[----:B------:R-:W2:Y:S04]  /*625a0*/  LDL.LU R40, [R1+0x1f88] ;  /* 0x001f880001287983 */ /* 0x000ea80000300800 */
[----:B------:R-:W-:Y:S01]  /*625b0*/  STSM.16.M88.4 [R0], R8 ;  /* 0x0000000800007844 */ /* 0x000fe20000000200 */
[----:B------:R-:W-:Y:S06]  /*625c0*/  BAR.SYNC.DEFER_BLOCKING 0x0 ;  /* 0x0000000000007b1d */ /* 0x000fec0000010000 */
[----:B0-----:R0:W-:Y:S04]  /*625d0*/  STL.64 [R1+0x21b8], R16 ;  /* 0x0021b81001007387 */ /* 0x0011e80000100a00 */
[----:B------:R1:W-:Y:S01]  /*625e0*/  STL.64 [R1+0x21b0], R18 ;  /* 0x0021b01201007387 */ /* 0x0003e20000100a00 */
[----:B0-----:R-:W0:Y:S03]  /*625f0*/  LDC R17, c[0x0][0x248] ;  /* 0x00009200ff117b82 */ /* 0x001e260000000800 */
[----:B------:R-:W0:Y:S05]  /*62600*/  LDS.128 R8, [R250] ;  /* 0x00000000fa087984 */ /* 0x000e2a0000000c00 */
[----:B------:R-:W-:Y:S08]  /*62610*/  BAR.SYNC.DEFER_BLOCKING 0x0 ;  /* 0x0000000000007b1d */ /* 0x000ff00000010000 */
[----:B------:R-:W4:Y:S08]  /*62620*/  LDC R16, c[0x0][0x248] ;  /* 0x00009200ff107b82 */ /* 0x000f300000000800 */
[----:B-1----:R-:W1:Y:S01]  /*62630*/  LDC R18, c[0x0][0x248] ;  /* 0x00009200ff127b82 */ /* 0x002e620000000800 */
[----:B------:R0:W-:Y:S07]  /*62640*/  STSM.16.M88.4 [R0], R4 ;  /* 0x0000000400007844 */ /* 0x0001ee0000000200 */
[----:B------:R-:W-:Y:S06]  /*62650*/  BAR.SYNC.DEFER_BLOCKING 0x0 ;  /* 0x0000000000007b1d */ /* 0x000fec0000010000 */
[----:B0-----:R0:W-:Y:S04]  /*62660*/  STL.64 [R1+0x21a8], R8 ;  /* 0x0021a80801007387 */ /* 0x0011e80000100a00 */
[----:B------:R0:W-:Y:S01]  /*62670*/  STL.64 [R1+0x21a0], R10 ;  /* 0x0021a00a01007387 */ /* 0x0001e20000100a00 */
[----:B------:R-:W1:Y:S08]  /*62680*/  LDC.64 R4, c[0x0][0x228] ;  /* 0x00008a00ff047b82 */ /* 0x000e700000000a00 */
[----:B------:R-:W4:Y:S01]  /*62690*/  LDC R7, c[0x0][0x22c] ;  /* 0x00008b00ff077b82 */ /* 0x000f220000000800 */
[----:B------:R-:W1:Y:S07]  /*626a0*/  LDS.128 R48, [R250] ;  /* 0x00000000fa307984 */ /* 0x000e6e0000000c00 */
[----:B------:R-:W-:Y:S08]  /*626b0*/  BAR.SYNC.DEFER_BLOCKING 0x0 ;  /* 0x0000000000007b1d */ /* 0x000ff00000010000 */
[----:B0-----:R-:W0:Y:S08]  /*626c0*/  LDC R9, c[0x0][0x248] ;  /* 0x00009200ff097b82 */ /* 0x001e300000000800 */
[----:B------:R-:W0:Y:S08]  /*626d0*/  LDC R11, c[0x0][0x248] ;  /* 0x00009200ff0b7b82 */ /* 0x000e300000000800 */
[----:B------:R-:W0:Y:S01]  /*626e0*/  LDC R10, c[0x0][0x248] ;  /* 0x00009200ff0a7b82 */ /* 0x000e220000000800 */
[----:B------:R-:W-:Y:S07]  /*626f0*/  STSM.16.M88.4 [R0], R12 ;  /* 0x0000000c00007844 */ /* 0x000fee0000000200 */
[----:B------:R-:W-:Y:S06]  /*62700*/  BAR.SYNC.DEFER_BLOCKING 0x0 ;  /* 0x0000000000007b1d */ /* 0x000fec0000010000 */
[----:B-1----:R1:W-:Y:S04]  /*62710*/  STL.64 [R1+0x2198], R48 ;  /* 0x0021983001007387 */ /* 0x0023e80000100a00 */
[----:B------:R0:W-:Y:S01]  /*62720*/  STL.64 [R1+0x2190], R50 ;  /* 0x0021903201007387 */ /* 0x0001e20000100a00 */
[----:B-1----:R-:W1:Y:S03]  /*62730*/  LDC R49, c[0x0][0x248] ;  /* 0x00009200ff317b82 */ /* 0x002e660000000800 */
[----:B------:R-:W1:Y:S05]  /*62740*/  LDS.128 R12, [R250] ;  /* 0x00000000fa0c7984 */ /* 0x000e6a0000000c00 */
[----:B------:R-:W-:Y:S08]  /*62750*/  BAR.SYNC.DEFER_BLOCKING 0x0 ;  /* 0x0000000000007b1d */ /* 0x000ff00000010000 */
[----:B------:R-:W3:Y:S08]  /*62760*/  LDC R48, c[0x0][0x248] ;  /* 0x00009200ff307b82 */ /* 0x000ef00000000800 */
[----:B0-----:R-:W0:Y:S08]  /*62770*/  LDC R51, c[0x0][0x248] ;  /* 0x00009200ff337b82 */ /* 0x001e300000000800 */
[----:B------:R-:W0:Y:S01]  /*62780*/  LDC R50, c[0x0][0x248] ;  /* 0x00009200ff327b82 */ /* 0x000e220000000800 */
[----:B------:R-:W-:Y:S07]  /*62790*/  STSM.16.M88.4 [R0], R24 ;  /* 0x0000001800007844 */ /* 0x000fee0000000200 */
[----:B------:R-:W-:Y:S06]  /*627a0*/  BAR.SYNC.DEFER_BLOCKING 0x0 ;  /* 0x0000000000007b1d */ /* 0x000fec0000010000 */
[----:B-1----:R1:W-:Y:S04]  /*627b0*/  STL.64 [R1+0x2188], R12 ;  /* 0x0021880c01007387 */ /* 0x0023e80000100a00 */
[----:B------:R0:W-:Y:S01]  /*627c0*/  STL.64 [R1+0x2180], R14 ;  /* 0x0021800e01007387 */ /* 0x0001e20000100a00 */
[----:B-1----:R-:W1:Y:S03]  /*627d0*/  LDC R13, c[0x0][0x248] ;  /* 0x00009200ff0d7b82 */ /* 0x002e660000000800 */
[----:B------:R-:W4:Y:S05]  /*627e0*/  LDS.128 R24, [R250] ;  /* 0x00000000fa187984 */ /* 0x000f2a0000000c00 */
[----:B------:R-:W-:Y:S08]  /*627f0*/  BAR.SYNC.DEFER_BLOCKING 0x0 ;  /* 0x0000000000007b1d */ /* 0x000ff00000010000 */
[----:B------:R-:W1:Y:S08]  /*62800*/  LDC R12, c[0x0][0x248] ;  /* 0x00009200ff0c7b82 */ /* 0x000e700000000800 */
[----:B0-----:R-:W0:Y:S08]  /*62810*/  LDC R15, c[0x0][0x248] ;  /* 0x00009200ff0f7b82 */ /* 0x001e300000000800 */
[----:B------:R-:W0:Y:S01]  /*62820*/  LDC R14, c[0x0][0x248] ;  /* 0x00009200ff0e7b82 */ /* 0x000e220000000800 */
[----:B------:R-:W-:Y:S07]  /*62830*/  STSM.16.M88.4 [R0], R28 ;  /* 0x0000001c00007844 */ /* 0x000fee0000000200 */
[----:B------:R-:W-:Y:S06]  /*62840*/  BAR.SYNC.DEFER_BLOCKING 0x0 ;  /* 0x0000000000007b1d */ /* 0x000fec0000010000 */
[----:B----4-:R4:W-:Y:S04]  /*62850*/  STL.64 [R1+0x2178], R24 ;  /* 0x0021781801007387 */ /* 0x0109e80000100a00 */
[----:B------:R1:W-:Y:S01]  /*62860*/  STL.64 [R1+0x2170], R26 ;  /* 0x0021701a01007387 */ /* 0x0003e20000100a00 */
[----:B----4-:R-:W4:Y:S03]  /*62870*/  LDC R25, c[0x0][0x248] ;  /* 0x00009200ff197b82 */ /* 0x010f260000000800 */
[----:B------:R-:W0:Y:S05]  /*62880*/  LDS.128 R28, [R250] ;  /* 0x00000000fa1c7984 */ /* 0x000e2a0000000c00 */
[----:B------:R-:W-:Y:S08]  /*62890*/  BAR.SYNC.DEFER_BLOCKING 0x0 ;  /* 0x0000000000007b1d */ /* 0x000ff00000010000 */
[----:B------:R-:W4:Y:S08]  /*628a0*/  LDC R24, c[0x0][0x248] ;  /* 0x00009200ff187b82 */ /* 0x000f300000000800 */
[----:B-1----:R-:W1:Y:S08]  /*628b0*/  LDC R27, c[0x0][0x248] ;  /* 0x00009200ff1b7b82 */ /* 0x002e700000000800 */
[----:B------:R-:W1:Y:S01]  /*628c0*/  LDC R26, c[0x0][0x248] ;  /* 0x00009200ff1a7b82 */ /* 0x000e620000000800 */
[----:B------:R-:W-:Y:S07]  /*628d0*/  STSM.16.M88.4 [R0], R36 ;  /* 0x0000002400007844 */ /* 0x000fee0000000200 */
[----:B------:R-:W-:Y:S06]  /*628e0*/  BAR.SYNC.DEFER_BLOCKING 0x0 ;  /* 0x0000000000007b1d */ /* 0x000fec0000010000 */
[----:B0-----:R0:W-:Y:S04]  /*628f0*/  STL.64 [R1+0x2168], R28 ;  /* 0x0021681c01007387 */ /* 0x0011e80000100a00 */
[----:B------:R3:W-:Y:S01]  /*62900*/  STL.64 [R1+0x2160], R30 ;  /* 0x0021601e01007387 */ /* 0x0007e20000100a00 */
[C---:B--2---:R-:W-:Y:S01]  /*62910*/  IMAD R6, R40.reuse, R2, RZ ;  /* 0x0000000228067224 */ /* 0x044fe200078e02ff */
[----:B------:R-:W-:-:S02]  /*62920*/  ISETP.GE.AND P0, PT, R40, R4, PT ;  /* 0x000000042800720c */ /* 0x000fc40003f06270 */
[----:B------:R-:W2:Y:S01]  /*62930*/  LDS.128 R36, [R250] ;  /* 0x00000000fa247984 */ /* 0x000ea20000000c00 */
[----:B0-----:R-:W0:Y:S08]  /*62940*/  LDC R29, c[0x0][0x248] ;  /* 0x00009200ff1d7b82 */ /* 0x001e300000000800 */
[----:B------:R-:W-:Y:S08]  /*62950*/  BAR.SYNC.DEFER_BLOCKING 0x0 ;  /* 0x0000000000007b1d */ /* 0x000ff00000010000 */
[----:B------:R-:W0:Y:S08]  /*62960*/  LDC R28, c[0x0][0x248] ;  /* 0x00009200ff1c7b82 */ /* 0x000e300000000800 */
[----:B---3--:R-:W3:Y:S08]  /*62970*/  LDC R31, c[0x0][0x248] ;  /* 0x00009200ff1f7b82 */ /* 0x008ef00000000800 */
[----:B------:R-:W3:Y:S01]  /*62980*/  LDC R30, c[0x0][0x248] ;  /* 0x00009200ff1e7b82 */ /* 0x000ee20000000800 */
[----:B------:R-:W-:Y:S07]  /*62990*/  STSM.16.M88.4 [R0], R44 ;  /* 0x0000002c00007844 */ /* 0x000fee0000000200 */
[----:B------:R-:W-:Y:S06]  /*629a0*/  BAR.SYNC.DEFER_BLOCKING 0x0 ;  /* 0x0000000000007b1d */ /* 0x000fec0000010000 */
[----:B--2---:R2:W-:Y:S04]  /*629b0*/  STL.64 [R1+0x2158], R36 ;  /* 0x0021582401007387 */ /* 0x0045e80000100a00 */
[----:B------:R4:W-:Y:S01]  /*629c0*/  STL.64 [R1+0x2150], R38 ;  /* 0x0021502601007387 */ /* 0x0009e20000100a00 */
[----:B------:R-:W-:-:S02]  /*629d0*/  LEA R2, P1, R6, R248, 0x1 ;  /* 0x000000f806027211 */ /* 0x000fc400078208ff */
[----:B------:R-:W1:Y:S01]  /*629e0*/  LDC R248, c[0x0][0x248] ;  /* 0x00009200fff87b82 */ /* 0x000e620000000800 */
[----:B------:R-:W0:Y:S07]  /*629f0*/  LDS.128 R44, [R250] ;  /* 0x00000000fa2c7984 */ /* 0x000e2e0000000c00 */
[----:B--2---:R-:W2:Y:S08]  /*62a00*/  LDC R37, c[0x0][0x248] ;  /* 0x00009200ff257b82 */ /* 0x004eb00000000800 */
[----:B------:R-:W-:Y:S08]  /*62a10*/  BAR.SYNC.DEFER_BLOCKING 0x0 ;  /* 0x0000000000007b1d */ /* 0x000ff00000010000 */
[----:B------:R-:W2:Y:S08]  /*62a20*/  LDC R36, c[0x0][0x248] ;  /* 0x00009200ff247b82 */ /* 0x000eb00000000800 */
[----:B----4-:R-:W4:Y:S08]  /*62a30*/  LDC R39, c[0x0][0x248] ;  /* 0x00009200ff277b82 */ /* 0x010f300000000800 */
[----:B------:R-:W4:Y:S01]  /*62a40*/  LDC R38, c[0x0][0x248] ;  /* 0x00009200ff267b82 */ /* 0x000f220000000800 */
[----:B------:R-:W-:Y:S07]  /*62a50*/  STSM.16.M88.4 [R0], R52 ;  /* 0x0000003400007844 */ /* 0x000fee0000000200 */
[----:B------:R-:W-:Y:S06]  /*62a60*/  BAR.SYNC.DEFER_BLOCKING 0x0 ;  /* 0x0000000000007b1d */ /* 0x000fec0000010000 */
[----:B0-----:R0:W-:Y:S04]  /*62a70*/  STL.64 [R1+0x2148], R44 ;  /* 0x0021482c01007387 */ /* 0x0011e80000100a00 */
[----:B------:R3:W-:Y:S01]  /*62a80*/  STL.64 [R1+0x2140], R46 ;  /* 0x0021402e01007387 */ /* 0x0007e20000100a00 */
[----:B------:R-:W-:-:S03]  /*62a90*/  LEA.HI.X.SX32 R4, R6, R249, 0x1, P1 ;  /* 0x000000f906047211 */ /* 0x000fc600008f0eff */
[----:B------:R-:W1:Y:S01]  /*62aa0*/  LDS.128 R52, [R250] ;  /* 0x00000000fa347984 */ /* 0x000e620000000c00 */
[----:B------:R-:W2:Y:S08]  /*62ab0*/  LDC R249, c[0x0][0x248] ;  /* 0x00009200fff97b82 */ /* 0x000eb00000000800 */
[----:B------:R-:W-:Y:S08]  /*62ac0*/  BAR.SYNC.DEFER_BLOCKING 0x0 ;  /* 0x0000000000007b1d */ /* 0x000ff00000010000 */
[----:B0-----:R-:W0:Y:S08]  /*62ad0*/  LDC R45, c[0x0][0x248] ;  /* 0x00009200ff2d7b82 */ /* 0x001e300000000800 */
[----:B------:R-:W0:Y:S08]  /*62ae0*/  LDC R44, c[0x0][0x248] ;  /* 0x00009200ff2c7b82 */ /* 0x000e300000000800 */
[----:B---3--:R-:W3:Y:S01]  /*62af0*/  LDC R47, c[0x0][0x248] ;  /* 0x00009200ff2f7b82 */ /* 0x008ee20000000800 */
[----:B------:R-:W-:Y:S07]  /*62b00*/  STSM.16.M88.4 [R0], R60 ;  /* 0x0000003c00007844 */ /* 0x000fee0000000200 */
[----:B------:R-:W-:Y:S08]  /*62b10*/  BAR.SYNC.DEFER_BLOCKING 0x0 ;  /* 0x0000000000007b1d */ /* 0x000ff00000010000 */
[----:B------:R-:W3:Y:S01]  /*62b20*/  LDC R46, c[0x0][0x248] ;  /* 0x00009200ff2e7b82 */ /* 0x000ee20000000800 */
[----:B-1----:R1:W-:Y:S04]  /*62b30*/  STL.64 [R1+0x2138], R52 ;  /* 0x0021383401007387 */ /* 0x0023e80000100a00 */
[----:B------:R4:W-:Y:S01]  /*62b40*/  STL.64 [R1+0x2130], R54 ;  /* 0x0021303601007387 */ /* 0x0009e20000100a00 */
[----:B-----5:R-:W-:-:S02]  /*62b50*/  ISETP.LT.AND P1, PT, R3, R7, !P0 ;  /* 0x000000070300720c */ /* 0x020fc40004721270 */
[----:B-1----:R-:W1:Y:S01]  /*62b60*/  LDC R53, c[0x0][0x248] ;  /* 0x00009200ff357b82 */ /* 0x002e620000000800 */
[----:B------:R-:W2:Y:S07]  /*62b70*/  LDS.128 R56, [R250] ;  /* 0x00000000fa387984 */ /* 0x000eae0000000c00 */
[----:B------:R-:W-:Y:S08]  /*62b80*/  BAR.SYNC.DEFER_BLOCKING 0x0 ;  /* 0x0000000000007b1d */ /* 0x000ff00000010000 */
[----:B------:R-:W1:Y:S08]  /*62b90*/  LDC R52, c[0x0][0x248] ;  /* 0x00009200ff347b82 */ /* 0x000e700000000800 */
[----:B----4-:R-:W4:Y:S08]  /*62ba0*/  LDC R55, c[0x0][0x248] ;  /* 0x00009200ff377b82 */ /* 0x010f300000000800 */
[----:B------:R-:W4:Y:S01]  /*62bb0*/  LDC R54, c[0x0][0x248] ;  /* 0x00009200ff367b82 */ /* 0x000f220000000800 */
[----:B------:R-:W-:Y:S07]  /*62bc0*/  STSM.16.M88.4 [R0], R68 ;  /* 0x0000004400007844 */ /* 0x000fee0000000200 */
[----:B------:R-:W-:Y:S06]  /*62bd0*/  BAR.SYNC.DEFER_BLOCKING 0x0 ;  /* 0x0000000000007b1d */ /* 0x000fec0000010000 */
[----:B--2---:R2:W-:Y:S04]  /*62be0*/  STL.64 [R1+0x2128], R56 ;  /* 0x0021283801007387 */ /* 0x0045e80000100a00 */
[----:B------:R0:W-:Y:S01]  /*62bf0*/  STL.64 [R1+0x2120], R58 ;  /* 0x0021203a01007387 */ /* 0x0001e20000100a00 */
[----:B--2---:R-:W2:Y:S03]  /*62c00*/  LDC R57, c[0x0][0x248] ;  /* 0x00009200ff397b82 */ /* 0x004ea60000000800 */
[----:B------:R-:W3:Y:S05]  /*62c10*/  LDS.128 R60, [R250] ;  /* 0x00000000fa3c7984 */ /* 0x000eea0000000c00 */
[----:B------:R-:W-:Y:S08]  /*62c20*/  BAR.SYNC.DEFER_BLOCKING 0x0 ;  /* 0x0000000000007b1d */ /* 0x000ff00000010000 */
[----:B------:R-:W2:Y:S08]  /*62c30*/  LDC R56, c[0x0][0x248] ;  /* 0x00009200ff387b82 */ /* 0x000eb00000000800 */
[----:B0-----:R-:W0:Y:S08]  /*62c40*/  LDC R59, c[0x0][0x248] ;  /* 0x00009200ff3b7b82 */ /* 0x001e300000000800 */
[----:B------:R-:W0:Y:S01]  /*62c50*/  LDC R58, c[0x0][0x248] ;  /* 0x00009200ff3a7b82 */ /* 0x000e220000000800 */
[----:B------:R-:W-:Y:S07]  /*62c60*/  STSM.16.M88.4 [R0], R76 ;  /* 0x0000004c00007844 */ /* 0x000fee0000000200 */
[----:B------:R-:W-:Y:S06]  /*62c70*/  BAR.SYNC.DEFER_BLOCKING 0x0 ;  /* 0x0000000000007b1d */ /* 0x000fec0000010000 */
[----:B---3--:R3:W-:Y:S04]  /*62c80*/  STL.64 [R1+0x2118], R60 ;  /* 0x0021183c01007387 */ /* 0x0087e80000100a00 */
[----:B------:R1:W-:Y:S01]  /*62c90*/  STL.64 [R1+0x2110], R62 ;  /* 0x0021103e01007387 */ /* 0x0003e20000100a00 */
[----:B---3--:R-:W3:Y:S03]  /*62ca0*/  LDC R61, c[0x0][0x248] ;  /* 0x00009200ff3d7b82 */ /* 0x008ee60000000800 */
[----:B------:R-:W4:Y:S05]  /*62cb0*/  LDS.128 R64, [R250] ;  /* 0x00000000fa407984 */ /* 0x000f2a0000000c00 */
[----:B------:R-:W-:Y:S08]  /*62cc0*/  BAR.SYNC.DEFER_BLOCKING 0x0 ;  /* 0x0000000000007b1d */ /* 0x000ff00000010000 */
[----:B------:R-:W3:Y:S08]  /*62cd0*/  LDC R60, c[0x0][0x248] ;  /* 0x00009200ff3c7b82 */ /* 0x000ef00000000800 */
[----:B-1----:R-:W1:Y:S08]  /*62ce0*/  LDC R63, c[0x0][0x248] ;  /* 0x00009200ff3f7b82 */ /* 0x002e700000000800 */
[----:B------:R-:W1:Y:S01]  /*62cf0*/  LDC R62, c[0x0][0x248] ;  /* 0x00009200ff3e7b82 */ /* 0x000e620000000800 */
        /* <DEDUP_REMOVED lines=8> */
[----:B--2---:R-:W2:Y:S08]  /*62d80*/  LDC R67, c[0x0][0x248] ;  /* 0x00009200ff437b82 */ /* 0x004eb00000000800 */
[----:B------:R-:W2:Y:S01]  /*62d90*/  LDC R66, c[0x0][0x248] ;  /* 0x00009200ff427b82 */ /* 0x000ea20000000800 */
[----:B------:R-:W-:Y:S07]  /*62da0*/  STSM.16.M88.4 [R0], R92 ;  /* 0x0000005c00007844 */ /* 0x000fee0000000200 */
[----:B------:R-:W-:Y:S06]  /*62db0*/  BAR.SYNC.DEFER_BLOCKING 0x0 ;  /* 0x0000000000007b1d */ /* 0x000fec0000010000 */
[----:B0-----:R0:W-:Y:S04]  /*62dc0*/  STL.64 [R1+0x20f8], R68 ;  /* 0x0020f84401007387 */ /* 0x0011e80000100a00 */
[----:B------:R3:W-:Y:S01]  /*62dd0*/  STL.64 [R1+0x20f0], R70 ;  /* 0x0020f04601007387 */ /* 0x0007e20000100a00 */
[----:B0-----:R-:W0:Y:S03]  /*62de0*/  LDC R69, c[0x0][0x248] ;  /* 0x00009200ff457b82 */ /* 0x001e260000000800 */
[----:B------:R-:W1:Y:S05]  /*62df0*/  LDS.128 R72, [R250] ;  /* 0x00000000fa487984 */ /* 0x000e6a0000000c00 */
[----:B------:R-:W-:Y:S08]  /*62e00*/  BAR.SYNC.DEFER_BLOCKING 0x0 ;  /* 0x0000000000007b1d */ /* 0x000ff00000010000 */
[----:B------:R-:W0:Y:S08]  /*62e10*/  LDC R68, c[0x0][0x248] ;  /* 0x00009200ff447b82 */ /* 0x000e300000000800 */
[----:B---3--:R-:W3:Y:S08]  /*62e20*/  LDC R71, c[0x0][0x248] ;  /* 0x00009200ff477b82 */ /* 0x008ef00000000800 */
[----:B------:R-:W3:Y:S01]  /*62e30*/  LDC R70, c[0x0][0x248] ;  /* 0x00009200ff467b82 */ /* 0x000ee20000000800 */
[----:B------:R-:W-:Y:S07]  /*62e40*/  STSM.16.M88.4 [R0], R100 ;  /* 0x0000006400007844 */ /* 0x000fee0000000200 */
[----:B------:R-:W-:Y:S06]  /*62e50*/  BAR.SYNC.DEFER_BLOCKING 0x0 ;  /* 0x0000000000007b1d */ /* 0x000fec0000010000 */
[----:B-1----:R1:W-:Y:S04]  /*62e60*/  STL.64 [R1+0x20e8], R72 ;  /* 0x0020e84801007387 */ /* 0x0023e80000100a00 */
[----:B------:R4:W-:Y:S01]  /*62e70*/  STL.64 [R1+0x20e0], R74 ;  /* 0x0020e04a01007387 */ /* 0x0009e20000100a00 */
[----:B-1----:R-:W1:Y:S03]  /*62e80*/  LDC R73, c[0x0][0x248] ;  /* 0x00009200ff497b82 */ /* 0x002e660000000800 */
[----:B------:R-:W2:Y:S05]  /*62e90*/  LDS.128 R76, [R250] ;  /* 0x00000000fa4c7984 */ /* 0x000eaa0000000c00 */
        /* <DEDUP_REMOVED lines=111> */
[----:B0-----:R-:W0:Y:S08]  /*63590*/  LDC R118, c[0x0][0x248] ;  /* 0x00009200ff767b82 */ /* 0x001e300000000800 */
[----:B------:R-:W2:Y:S08]  /*635a0*/  LDC R116, c[0x0][0x248] ;  /* 0x00009200ff747b82 */ /* 0x000eb00000000800 */
[----:B------:R-:W2:Y:S01]  /*635b0*/  LDC R119, c[0x0][0x248] ;  /* 0x00009200ff777b82 */ /* 0x000ea20000000800 */
[----:B------:R1:W-:Y:S07]  /*635c0*/  STSM.16.M88.4 [R0], R196 ;  /* 0x000000c400007844 */ /* 0x0003ee0000000200 */
[----:B------:R-:W-:Y:S06]  /*635d0*/  BAR.SYNC.DEFER_BLOCKING 0x0 ;  /* 0x0000000000007b1d */ /* 0x000fec0000010000 */
[----:B---3--:R3:W-:Y:S04]  /*635e0*/  STL.64 [R1+0x2028], R124 ;  /* 0x0020287c01007387 */ /* 0x0087e80000100a00 */
[----:B------:R4:W-:Y:S01]  /*635f0*/  STL.64 [R1+0x2020], R126 ;  /* 0x0020207e01007387 */ /* 0x0009e20000100a00 */
[----:B-1----:R-:W1:Y:S01]  /*63600*/  LDC R197, c[0x0][0x22c] ;  /* 0x00008b00ffc57b82 */ /* 0x002e620000000800 */
[----:B------:R-:W-:-:S07]  /*63610*/  VIADD R196, R3, 0x1 ;  /* 0x0000000103c47836 */ /* 0x000fce0000000000 */
[----:B---3--:R-:W3:Y:S01]  /*63620*/  LDC R125, c[0x0][0x248] ;  /* 0x00009200ff7d7b82 */ /* 0x008ee20000000800 */
[----:B------:R-:W0:Y:S07]  /*63630*/  LDS.128 R132, [R250] ;  /* 0x00000000fa847984 */ /* 0x000e2e0000000c00 */
[----:B------:R-:W-:Y:S08]  /*63640*/  BAR.SYNC.DEFER_BLOCKING 0x0 ;  /* 0x0000000000007b1d */ /* 0x000ff00000010000 */
[----:B----4-:R-:W4:Y:S08]  /*63650*/  LDC R126, c[0x0][0x248] ;  /* 0x00009200ff7e7b82 */ /* 0x010f300000000800 */
[----:B------:R-:W3:Y:S08]  /*63660*/  LDC R124, c[0x0][0x248] ;  /* 0x00009200ff7c7b82 */ /* 0x000ef00000000800 */
[----:B------:R-:W3:Y:S01]  /*63670*/  LDC R127, c[0x0][0x248] ;  /* 0x00009200ff7f7b82 */ /* 0x000ee20000000800 */
[----:B------:R2:W-:Y:S07]  /*63680*/  STSM.16.M88.4 [R0], R204 ;  /* 0x000000cc00007844 */ /* 0x0005ee0000000200 */
[----:B------:R-:W-:Y:S06]  /*63690*/  BAR.SYNC.DEFER_BLOCKING 0x0 ;  /* 0x0000000000007b1d */ /* 0x000fec0000010000 */
[----:B0-----:R0:W-:Y:S04]  /*636a0*/  STL.64 [R1+0x2018], R132 ;  /* 0x0020188401007387 */ /* 0x0011e80000100a00 */
[----:B------:R4:W-:Y:S01]  /*636b0*/  STL.64 [R1+0x2010], R134 ;  /* 0x0020108601007387 */ /* 0x0009e20000100a00 */
[----:B-1----:R-:W-:Y:S01]  /*636c0*/  ISETP.LT.AND P4, PT, R196, R197, !P0 ;  /* 0x000000c5c400720c */ /* 0x002fe20004781270 */
[----:B--2---:R-:W1:Y:S08]  /*636d0*/  LDC R207, c[0x0][0x22c] ;  /* 0x00008b00ffcf7b82 */ /* 0x004e700000000800 */
[----:B0-----:R-:W0:Y:S01]  /*636e0*/  LDC R132, c[0x0][0x248] ;  /* 0x00009200ff847b82 */ /* 0x001e220000000800 */
[----:B------:R-:W2:Y:S07]  /*636f0*/  LDS.128 R140, [R250] ;  /* 0x00000000fa8c7984 */ /* 0x000eae0000000c00 */
[----:B------:R-:W-:Y:S08]  /*63700*/  BAR.SYNC.DEFER_BLOCKING 0x0 ;  /* 0x0000000000007b1d */ /* 0x000ff00000010000 */
[----:B------:R-:W3:Y:S08]  /*63710*/  LDC R133, c[0x0][0x248] ;  /* 0x00009200ff857b82 */ /* 0x000ef00000000800 */
[----:B----4-:R-:W4:Y:S08]  /*63720*/  LDC R135, c[0x0][0x248] ;  /* 0x00009200ff877b82 */ /* 0x010f300000000800 */
[----:B------:R-:W4:Y:S01]  /*63730*/  LDC R134, c[0x0][0x248] ;  /* 0x00009200ff867b82 */ /* 0x000f220000000800 */
[----:B------:R1:W-:Y:S07]  /*63740*/  STSM.16.M88.4 [R0], R212 ;  /* 0x000000d400007844 */ /* 0x0003ee0000000200 */
[----:B------:R-:W-:Y:S06]  /*63750*/  BAR.SYNC.DEFER_BLOCKING 0x0 ;  /* 0x0000000000007b1d */ /* 0x000fec0000010000 */
[----:B--2---:R2:W-:Y:S04]  /*63760*/  STL.64 [R1+0x2008], R140 ;  /* 0x0020088c01007387 */ /* 0x0045e80000100a00 */
[----:B------:R-:W-:Y:S01]  /*63770*/  STL.64 [R1+0x2000], R142 ;  /* 0x0020008e01007387 */ /* 0x000fe20000100a00 */
[----:B-1----:R-:W1:Y:S08]  /*63780*/  LDC R212, c[0x0][0x248] ;  /* 0x00009200ffd47b82 */ /* 0x002e700000000800 */
[----:B------:R-:W0:Y:S01]  /*63790*/  LDC R213, c[0x0][0x22c] ;  /* 0x00008b00ffd57b82 */ /* 0x000e220000000800 */
[----:B------:R-:W3:Y:S07]  /*637a0*/  LDS.128 R148, [R250] ;  /* 0x00000000fa947984 */ /* 0x000eee0000000c00 */
[----:B------:R-:W-:Y:S08]  /*637b0*/  BAR.SYNC.DEFER_BLOCKING 0x0 ;  /* 0x0000000000007b1d */ /* 0x000ff00000010000 */
[----:B------:R-:W4:Y:S08]  /*637c0*/  LDC R214, c[0x0][0x22c] ;  /* 0x00008b00ffd67b82 */ /* 0x000f300000000800 */
[----:B------:R-:W4:Y:S08]  /*637d0*/  LDC R215, c[0x0][0x22c] ;  /* 0x00008b00ffd77b82 */ /* 0x000f300000000800 */
[----:B--2---:R-:W2:Y:S01]  /*637e0*/  LDC R141, c[0x0][0x248] ;  /* 0x00009200ff8d7b82 */ /* 0x004ea20000000800 */
[----:B------:R0:W-:Y:S07]  /*637f0*/  STSM.16.M88.4 [R0], R220 ;  /* 0x000000dc00007844 */ /* 0x0001ee0000000200 */
[----:B------:R-:W-:Y:S08]  /*63800*/  BAR.SYNC.DEFER_BLOCKING 0x0 ;  /* 0x0000000000007b1d */ /* 0x000ff00000010000 */
[----:B------:R-:W2:Y:S01]  /*63810*/  LDC R140, c[0x0][0x248] ;  /* 0x00009200ff8c7b82 */ /* 0x000ea20000000800 */
[----:B---3--:R-:W-:Y:S04]  /*63820*/  STL.64 [R1+0x1ff8], R148 ;  /* 0x001ff89401007387 */ /* 0x008fe80000100a00 */
[----:B------:R3:W-:Y:S01]  /*63830*/  STL.64 [R1+0x1ff0], R150 ;  /* 0x001ff09601007387 */ /* 0x0007e20000100a00 */
[----:B-1----:R-:W-:-:S02]  /*63840*/  IMAD R7, R3, R212, RZ ;  /* 0x000000d403077224 */ /* 0x002fc400078e02ff */
[----:B0-----:R-:W0:Y:S08]  /*63850*/  LDC R220, c[0x0][0x22c] ;  /* 0x00008b00ffdc7b82 */ /* 0x001e300000000800 */
[----:B------:R-:W1:Y:S01]  /*63860*/  LDC R222, c[0x0][0x248] ;  /* 0x00009200ffde7b82 */ /* 0x000e620000000800 */
[----:B------:R-:W4:Y:S07]  /*63870*/  LDS.128 R156, [R250] ;  /* 0x00000000fa9c7984 */ /* 0x000f2e0000000c00 */
[----:B------:R-:W-:Y:S08]  /*63880*/  BAR.SYNC.DEFER_BLOCKING 0x0 ;  /* 0x0000000000007b1d */ /* 0x000ff00000010000 */
[----:B------:R-:W2:Y:S08]  /*63890*/  LDC R221, c[0x0][0x22c] ;  /* 0x00008b00ffdd7b82 */ /* 0x000eb00000000800 */
[----:B------:R-:W2:Y:S08]  /*638a0*/  LDC R223, c[0x0][0x248] ;  /* 0x00009200ffdf7b82 */ /* 0x000eb00000000800 */
[----:B------:R-:W2:Y:S01]  /*638b0*/  LDC R142, c[0x0][0x248] ;  /* 0x00009200ff8e7b82 */ /* 0x000ea20000000800 */
[----:B------:R0:W-:Y:S07]  /*638c0*/  STSM.16.M88.4 [R0], R228 ;  /* 0x000000e400007844 */ /* 0x0001ee0000000200 */
[----:B------:R-:W-:Y:S08]  /*638d0*/  BAR.SYNC.DEFER_BLOCKING 0x0 ;  /* 0x0000000000007b1d */ /* 0x000ff00000010000 */
[----:B---3--:R-:W3:Y:S01]  /*638e0*/  LDC R150, c[0x0][0x248] ;  /* 0x00009200ff967b82 */ /* 0x008ee20000000800 */
[----:B----4-:R4:W-:Y:S04]  /*638f0*/  STL.64 [R1+0x1fe8], R156 ;  /* 0x001fe89c01007387 */ /* 0x0109e80000100a00 */
[----:B------:R1:W-:Y:S01]  /*63900*/  STL.64 [R1+0x1fc0], R158 ;  /* 0x001fc09e01007387 */ /* 0x0003e20000100a00 */
[C---:B------:R-:W-:Y:S01]  /*63910*/  IMAD.IADD R206, R7.reuse, 0x1, R212 ;  /* 0x0000000107ce7824 */ /* 0x040fe200078e02d4 */
[-C--:B------:R-:W-:Y:S01]  /*63920*/  LEA R6, P2, R7, R2.reuse, 0x1 ;  /* 0x0000000207067211 */ /* 0x080fe200078408ff */
[----:B0-----:R-:W0:Y:S08]  /*63930*/  LDC R230, c[0x0][0x248] ;  /* 0x00009200ffe67b82 */ /* 0x001e300000000800 */
[----:B------:R-:W3:Y:S01]  /*63940*/  LDC R229, c[0x0][0x248] ;  /* 0x00009200ffe57b82 */ /* 0x000ee20000000800 */
[----:B------:R-:W2:Y:S07]  /*63950*/  LDS.128 R164, [R250] ;  /* 0x00000000faa47984 */ /* 0x000eae0000000c00 */
[----:B------:R-:W-:Y:S08]  /*63960*/  BAR.SYNC.DEFER_BLOCKING 0x0 ;  /* 0x0000000000007b1d */ /* 0x000ff00000010000 */
[----:B------:R-:W3:Y:S08]  /*63970*/  LDC R231, c[0x0][0x248] ;  /* 0x00009200ffe77b82 */ /* 0x000ef00000000800 */
[----:B------:R-:W3:Y:S08]  /*63980*/  LDC R228, c[0x0][0x248] ;  /* 0x00009200ffe47b82 */ /* 0x000ef00000000800 */
[----:B----4-:R-:W4:Y:S01]  /*63990*/  LDC R156, c[0x0][0x248] ;  /* 0x00009200ff9c7b82 */ /* 0x010f220000000800 */
[----:B------:R0:W-:Y:S07]  /*639a0*/  STSM.16.M88.4 [R0], R236 ;  /* 0x000000ec00007844 */ /* 0x0001ee0000000200 */
[----:B------:R-:W-:Y:S08]  /*639b0*/  BAR.SYNC.DEFER_BLOCKING 0x0 ;  /* 0x0000000000007b1d */ /* 0x000ff00000010000 */
[----:B-1----:R-:W1:Y:S01]  /*639c0*/  LDC R158, c[0x0][0x248] ;  /* 0x00009200ff9e7b82 */ /* 0x002e620000000800 */
[----:B--2---:R2:W-:Y:S04]  /*639d0*/  STL.64 [R1+0x1fa8], R164 ;  /* 0x001fa8a401007387 */ /* 0x0045e80000100a00 */
[----:B------:R3:W-:Y:S01]  /*639e0*/  STL.64 [R1+0x1f90], R166 ;  /* 0x001f90a601007387 */ /* 0x0007e20000100a00 */
[----:B------:R-:W-:-:S02]  /*639f0*/  LEA R204, P3, R206, R2, 0x1 ;  /* 0x00000002cecc7211 */ /* 0x000fc400078608ff */
[----:B0-----:R-:W0:Y:S01]  /*63a00*/  LDC R237, c[0x0][0x248] ;  /* 0x00009200ffed7b82 */ /* 0x001e220000000800 */
[----:B------:R-:W-:-:S07]  /*63a10*/  LEA.HI.X.SX32 R7, R7, R4, 0x1, P2 ;  /* 0x0000000407077211 */ /* 0x000fce00010f0eff */
[----:B------:R-:W4:Y:S01]  /*63a20*/  LDC R238, c[0x0][0x248] ;  /* 0x00009200ffee7b82 */ /* 0x000f220000000800 */
[----:B------:R-:W1:Y:S07]  /*63a30*/  LDS.128 R172, [R250] ;  /* 0x00000000faac7984 */ /* 0x000e6e0000000c00 */
[----:B------:R-:W-:Y:S08]  /*63a40*/  BAR.SYNC.DEFER_BLOCKING 0x0 ;  /* 0x0000000000007b1d */ /* 0x000ff00000010000 */
[----:B------:R-:W4:Y:S08]  /*63a50*/  LDC R236, c[0x0][0x248] ;  /* 0x00009200ffec7b82 */ /* 0x000f300000000800 */
[----:B--2---:R-:W2:Y:S08]  /*63a60*/  LDC R165, c[0x0][0x248] ;  /* 0x00009200ffa57b82 */ /* 0x004eb00000000800 */
[----:B------:R-:W2:Y:S01]  /*63a70*/  LDC R164, c[0x0][0x248] ;  /* 0x00009200ffa47b82 */ /* 0x000ea20000000800 */
[----:B------:R0:W-:Y:S07]  /*63a80*/  STSM.16.M88.4 [R0], R244 ;  /* 0x000000f400007844 */ /* 0x0001ee0000000200 */
[----:B------:R-:W-:Y:S08]  /*63a90*/  BAR.SYNC.DEFER_BLOCKING 0x0 ;  /* 0x0000000000007b1d */ /* 0x000ff00000010000 */
[----:B---3--:R-:W3:Y:S01]  /*63aa0*/  LDC R166, c[0x0][0x248] ;  /* 0x00009200ffa67b82 */ /* 0x008ee20000000800 */
[----:B-1----:R1:W-:Y:S04]  /*63ab0*/  STL.64 [R1+0x1fa0], R172 ;  /* 0x001fa0ac01007387 */ /* 0x0023e80000100a00 */
[----:B------:R-:W-:Y:S01]  /*63ac0*/  STL.64 [R1+0x1f98], R174 ;  /* 0x001f98ae01007387 */ /* 0x000fe20000100a00 */
[----:B------:R-:W-:-:S02]  /*63ad0*/  LEA.HI.X.SX32 R205, R206, R4, 0x1, P3 ;  /* 0x00000004cecd7211 */ /* 0x000fc400018f0eff */
[----:B0-----:R-:W0:Y:S01]  /*63ae0*/  LDC R244, c[0x0][0x248] ;  /* 0x00009200fff47b82 */ /* 0x001e220000000800 */
[----:B------:R-:W4:Y:S04]  /*63af0*/  LDL.LU R40, [R1+0x600] ;  /* 0x0006000001287983 */ /* 0x000f280000300800 */
[----:B------:R-:W4:Y:S03]  /*63b00*/  LDL.LU R41, [R1+0x604] ;  /* 0x0006040001297983 */ /* 0x000f260000300800 */
[----:B------:R-:W2:Y:S01]  /*63b10*/  LDC R246, c[0x0][0x248] ;  /* 0x00009200fff67b82 */ /* 0x000ea20000000800 */
[----:B------:R-:W4:Y:S04]  /*63b20*/  LDL.LU R42, [R1+0x608] ;  /* 0x00060800012a7983 */ /* 0x000f280000300800 */
[----:B------:R-:W4:Y:S01]  /*63b30*/  LDL.LU R43, [R1+0x60c] ;  /* 0x00060c00012b7983 */ /* 0x000f220000300800 */
[----:B-1----:R-:W-:-:S02]  /*63b40*/  PRMT R173, R123, 0x7632, R173 ;  /* 0x000076327bad7816 */ /* 0x002fc400000000ad */
[----:B------:R-:W1:Y:S01]  /*63b50*/  LDC R245, c[0x0][0x248] ;  /* 0x00009200fff57b82 */ /* 0x000e620000000800 */
[----:B------:R-:W3:Y:S07]  /*63b60*/  LDS.128 R180, [R250] ;  /* 0x00000000fab47984 */ /* 0x000eee0000000c00 */
[----:B------:R-:W-:Y:S08]  /*63b70*/  BAR.SYNC.DEFER_BLOCKING 0x0 ;  /* 0x0000000000007b1d */ /* 0x000ff00000010000 */
[----:B------:R-:W1:Y:S08]  /*63b80*/  LDC R247, c[0x0][0x248] ;  /* 0x00009200fff77b82 */ /* 0x000e700000000800 */
[----:B------:R-:W1:Y:S08]  /*63b90*/  LDC R172, c[0x0][0x248] ;  /* 0x00009200ffac7b82 */ /* 0x000e700000000800 */
[----:B------:R-:W1:Y:S01]  /*63ba0*/  LDC R143, c[0x0][0x248] ;  /* 0x00009200ff8f7b82 */ /* 0x000e620000000800 */
[----:B------:R0:W-:Y:S07]  /*63bb0*/  STSM.16.M88.4 [R0], R20 ;  /* 0x0000001400007844 */ /* 0x0001ee0000000200 */
[----:B------:R-:W-:Y:S08]  /*63bc0*/  BAR.SYNC.DEFER_BLOCKING 0x0 ;  /* 0x0000000000007b1d */ /* 0x000ff00000010000 */
[----:B------:R-:W1:Y:S01]  /*63bd0*/  LDC R149, c[0x0][0x248] ;  /* 0x00009200ff957b82 */ /* 0x000e620000000800 */
[----:B---3--:R-:W-:Y:S04]  /*63be0*/  STL.64 [R1+0x1fb8], R180 ;  /* 0x001fb8b401007387 */ /* 0x008fe80000100a00 */
[----:B------:R3:W-:Y:S03]  /*63bf0*/  STL.64 [R1+0x1fb0], R182 ;  /* 0x001fb0b601007387 */ /* 0x0007e60000100a00 */
[----:B0-----:R-:W0:Y:S08]  /*63c00*/  LDC R23, c[0x0][0x248] ;  /* 0x00009200ff177b82 */ /* 0x001e300000000800 */
[----:B------:R-:W0:Y:S01]  /*63c10*/  LDC R22, c[0x0][0x248] ;  /* 0x00009200ff167b82 */ /* 0x000e220000000800 */
[----:B------:R-:W2:Y:S07]  /*63c20*/  LDS.128 R188, [R250] ;  /* 0x00000000fabc7984 */ /* 0x000eae0000000c00 */
[----:B------:R-:W-:Y:S08]  /*63c30*/  BAR.SYNC.DEFER_BLOCKING 0x0 ;  /* 0x0000000000007b1d */ /* 0x000ff00000010000 */
[----:B---3--:R-:W3:Y:S08]  /*63c40*/  LDC R183, c[0x0][0x248] ;  /* 0x00009200ffb77b82 */ /* 0x008ef00000000800 */
[----:B------:R-:W3:Y:S08]  /*63c50*/  LDC R182, c[0x0][0x248] ;  /* 0x00009200ffb67b82 */ /* 0x000ef00000000800 */
[----:B------:R-:W3:Y:S01]  /*63c60*/  LDC R20, c[0x0][0x248] ;  /* 0x00009200ff147b82 */ /* 0x000ee20000000800 */
[----:B------:R1:W-:Y:S07]  /*63c70*/  STSM.16.M88.4 [R0], R32 ;  /* 0x0000002000007844 */ /* 0x0003ee0000000200 */
[----:B------:R-:W-:Y:S08]  /*63c80*/  BAR.SYNC.DEFER_BLOCKING 0x0 ;  /* 0x0000000000007b1d */ /* 0x000ff00000010000 */
[----:B------:R-:W3:Y:S01]  /*63c90*/  LDC R148, c[0x0][0x248] ;  /* 0x00009200ff947b82 */ /* 0x000ee20000000800 */
[----:B--2---:R-:W-:Y:S04]  /*63ca0*/  STL.64 [R1+0x1fd0], R188 ;  /* 0x001fd0bc01007387 */ /* 0x004fe80000100a00 */
[----:B------:R-:W-:Y:S03]  /*63cb0*/  STL.64 [R1+0x1fc8], R190 ;  /* 0x001fc8be01007387 */ /* 0x000fe60000100a00 */
[----:B-1----:R-:W1:Y:S08]  /*63cc0*/  LDC R35, c[0x0][0x248] ;  /* 0x00009200ff237b82 */ /* 0x002e700000000800 */
[----:B------:R-:W1:Y:S01]  /*63cd0*/  LDC R34, c[0x0][0x248] ;  /* 0x00009200ff227b82 */ /* 0x000e620000000800 */
[----:B------:R2:W0:Y:S07]  /*63ce0*/  LDS.128 R196, [R250] ;  /* 0x00000000fac47984 */ /* 0x00042e0000000c00 */
[----:B------:R-:W-:Y:S08]  /*63cf0*/  BAR.SYNC.DEFER_BLOCKING 0x0 ;  /* 0x0000000000007b1d */ /* 0x000ff00000010000 */
[----:B--2---:R-:W2:Y:S08]  /*63d00*/  LDC R250, c[0x0][0x248] ;  /* 0x00009200fffa7b82 */ /* 0x004eb00000000800 */
[----:B------:R-:W3:Y:S08]  /*63d10*/  LDC R191, c[0x0][0x248] ;  /* 0x00009200ffbf7b82 */ /* 0x000ef00000000800 */
[----:B------:R-:W3:Y:S08]  /*63d20*/  LDC R189, c[0x0][0x248] ;  /* 0x00009200ffbd7b82 */ /* 0x000ef00000000800 */
[----:B------:R-:W3:Y:S01]  /*63d30*/  LDC R188, c[0x0][0x248] ;  /* 0x00009200ffbc7b82 */ /* 0x000ee20000000800 */
[----:B0-----:R0:W-:Y:S07]  /*63d40*/  STL.64 [R1+0x1fe0], R196 ;  /* 0x001fe0c401007387 */ /* 0x0011ee0000100a00 */
[----:B------:R-:W3:Y:S01]  /*63d50*/  LDC R190, c[0x0][0x248] ;  /* 0x00009200ffbe7b82 */ /* 0x000ee20000000800 */
[----:B------:R1:W-:Y:S07]  /*63d60*/  STL.64 [R1+0x1fd8], R198 ;  /* 0x001fd8c601007387 */ /* 0x0003ee0000100a00 */
[----:B------:R-:W3:Y:S08]  /*63d70*/  LDC R32, c[0x0][0x248] ;  /* 0x00009200ff207b82 */ /* 0x000ef00000000800 */
[----:B0-----:R-:W0:Y:S08]  /*63d80*/  LDC R197, c[0x0][0x248] ;  /* 0x00009200ffc57b82 */ /* 0x001e300000000800 */
[----:B------:R-:W3:Y:S08]  /*63d90*/  LDC R196, c[0x0][0x248] ;  /* 0x00009200ffc47b82 */ /* 0x000ef00000000800 */
[----:B-1----:R-:W1:Y:S08]  /*63da0*/  LDC R199, c[0x0][0x248] ;  /* 0x00009200ffc77b82 */ /* 0x002e700000000800 */
[----:B------:R-:W1:Y:S08]  /*63db0*/  LDC R151, c[0x0][0x248] ;  /* 0x00009200ff977b82 */ /* 0x000e700000000800 */
[----:B------:R-:W1:Y:S08]  /*63dc0*/  LDC R198, c[0x0][0x248] ;  /* 0x00009200ffc67b82 */ /* 0x000e700000000800 */
[----:B------:R-:W1:Y:S08]  /*63dd0*/  LDC R157, c[0x0][0x248] ;  /* 0x00009200ff9d7b82 */ /* 0x000e700000000800 */
[----:B------:R-:W1:Y:S08]  /*63de0*/  LDC R181, c[0x0][0x248] ;  /* 0x00009200ffb57b82 */ /* 0x000e700000000800 */
[----:B------:R-:W1:Y:S08]  /*63df0*/  LDC R180, c[0x0][0x248] ;  /* 0x00009200ffb47b82 */ /* 0x000e700000000800 */
[----:B------:R-:W1:Y:S08]  /*63e00*/  LDC R159, c[0x0][0x248] ;  /* 0x00009200ff9f7b82 */ /* 0x000e700000000800 */
[----:B------:R-:W1:Y:S08]  /*63e10*/  LDC R175, c[0x0][0x248] ;  /* 0x00009200ffaf7b82 */ /* 0x000e700000000800 */
[----:B------:R-:W1:Y:S01]  /*63e20*/  LDC R174, c[0x0][0x248] ;  /* 0x00009200ffae7b82 */ /* 0x000e620000000800 */
[----:B----4-:R4:W-:Y:S07]  /*63e30*/  STSM.16.M88.4 [R0], R40 ;  /* 0x0000002800007844 */ /* 0x0109ee0000000200 */
[----:B------:R-:W-:Y:S01]  /*63e40*/  BAR.SYNC.DEFER_BLOCKING 0x0 ;  /* 0x0000000000007b1d */ /* 0x000fe20000010000 */
[----:B----4-:R-:W-:-:S07]  /*63e50*/  PRMT R0, R240, 0x7632, R0 ;  /* 0x00007632f0007816 */ /* 0x010fce0000000000 */
[----:B------:R-:W4:Y:S08]  /*63e60*/  LDC R41, c[0x0][0x248] ;  /* 0x00009200ff297b82 */ /* 0x000f300000000800 */
[----:B------:R-:W4:Y:S01]  /*63e70*/  LDC R40, c[0x0][0x248] ;  /* 0x00009200ff287b82 */ /* 0x000f220000000800 */
[----:B------:R2:W-:Y:S04]  /*63e80*/  @P1 STG.E.U16 desc[UR4][R6.64], R240 ;  /* 0x000000f006001986 */ /* 0x0005e8000c101504 */
[----:B------:R0:W-:Y:S03]  /*63e90*/  @P4 STG.E.U16 desc[UR4][R204.64], R0 ;  /* 0x00000000cc004986 */ /* 0x0001e6000c101504 */
[----:B------:R-:W3:Y:S01]  /*63ea0*/  LDC R43, c[0x0][0x248] ;  /* 0x00009200ff2b7b82 */ /* 0x000ee20000000800 */
[----:B--2---:R-:W-:-:S07]  /*63eb0*/  VIADD R7, R3, 0x2 ;  /* 0x0000000203077836 */ /* 0x004fce0000000000 */
[----:B------:R-:W3:Y:S01]  /*63ec0*/  LDC R42, c[0x0][0x248] ;  /* 0x00009200ff2a7b82 */ /* 0x000ee20000000800 */
[C---:B------:R-:W-:Y:S02]  /*63ed0*/  VIADD R6, R3.reuse, 0x3 ;  /* 0x0000000303067836 */ /* 0x040fe40000000000 */
[----:B0-----:R-:W-:Y:S01]  /*63ee0*/  VIADD R0, R3, 0x4 ;  /* 0x0000000403007836 */ /* 0x001fe20000000000 */
[----:B------:R-:W-:Y:S01]  /*63ef0*/  ISETP.LT.AND P4, PT, R7, R213, !P0 ;  /* 0x000000d50700720c */ /* 0x000fe20004781270 */
[--C-:B------:R-:W-:Y:S01]  /*63f00*/  IMAD.IADD R7, R206, 0x1, R212.reuse ;  /* 0x00000001ce077824 */ /* 0x100fe200078e02d4 */
[----:B------:R-:W-:Y:S01]  /*63f10*/  ISETP.LT.AND P3, PT, R6, R207, !P0 ;  /* 0x000000cf0600720c */ /* 0x000fe20004761270 */
[----:B------:R-:W-:Y:S01]  /*63f20*/  VIADD R206, R3, 0x6f ;  /* 0x0000006f03ce7836 */ /* 0x000fe20000000000 */
[----:B------:R-:W0:Y:S01]  /*63f30*/  LDC R213, c[0x0][0x22c] ;  /* 0x00008b00ffd57b82 */ /* 0x000e220000000800 */
[----:B------:R-:W-:Y:S01]  /*63f40*/  ISETP.LT.AND P2, PT, R0, R214, !P0 ;  /* 0x000000d60000720c */ /* 0x000fe20004741270 */
[C-C-:B------:R-:W-:Y:S01]  /*63f50*/  IMAD.IADD R205, R7.reuse, 0x1, R212.reuse ;  /* 0x0000000107cd7824 */ /* 0x140fe200078e02d4 */
[-C--:B------:R-:W-:Y:S01]  /*63f60*/  LEA R6, P1, R7, R2.reuse, 0x1 ;  /* 0x0000000207067211 */ /* 0x080fe200078208ff */
[----:B----4-:R2:W-:Y:S02]  /*63f70*/  STL.64 [R1+0x2260], R40 ;  /* 0x0022602801007387 */ /* 0x0105e40000100a00 */
[C---:B------:R-:W-:Y:S01]  /*63f80*/  IMAD.IADD R0, R205.reuse, 0x1, R212 ;  /* 0x00000001cd007824 */ /* 0x040fe200078e02d4 */
[----:B------:R-:W-:Y:S01]  /*63f90*/  LEA R204, P5, R205, R2, 0x1 ;  /* 0x00000002cdcc7211 */ /* 0x000fe200078a08ff */
[----:B------:R-:W4:Y:S01]  /*63fa0*/  LDC R214, c[0x0][0x22c] ;  /* 0x00008b00ffd67b82 */ /* 0x000f220000000800 */
[----:B------:R-:W-:-:S02]  /*63fb0*/  LEA.HI.X.SX32 R7, R7, R4, 0x1, P1 ;  /* 0x0000000407077211 */ /* 0x000fc400008f0eff */
[----:B------:R-:W-:Y:S02]  /*63fc0*/  ISETP.LT.AND P1, PT, R206, R5, !P0 ;  /* 0x00000005ce00720c */ /* 0x000fe40004721270 */
[----:B------:R-:W-:Y:S01]  /*63fd0*/  LEA.HI.X.SX32 R205, R205, R4, 0x1, P5 ;  /* 0x00000004cdcd7211 */ /* 0x000fe200028f0eff */
[----:B------:R1:W-:Y:S01]  /*63fe0*/  @P4 STG.E.U16 desc[UR4][R6.64], R241 ;  /* 0x000000f106004986 */ /* 0x0003e2000c101504 */
[----:B------:R-:W-:Y:S01]  /*63ff0*/  PRMT R5, R241, 0x7632, R5 ;  /* 0x00007632f1057816 */ /* 0x000fe20000000005 */
[----:B------:R-:W4:Y:S01]  /*64000*/  LDC R240, c[0x0][0x248] ;  /* 0x00009200fff07b82 */ /* 0x000f220000000800 */
[C---:B------:R-:W-:Y:S01]  /*64010*/  LEA R206, P5, R0.reuse, R2, 0x1 ;  /* 0x0000000200ce7211 */ /* 0x040fe200078a08ff */
[----:B---3--:R-:W-:Y:S03]  /*64020*/  STL.64 [R1+0x2258], R42 ;  /* 0x0022582a01007387 */ /* 0x008fe60000100a00 */
[C---:B------:R-:W-:Y:S01]  /*64030*/  LEA.HI.X.SX32 R207, R0.reuse, R4, 0x1, P5 ;  /* 0x0000000400cf7211 */ /* 0x040fe200028f0eff */
[----:B------:R3:W-:Y:S01]  /*64040*/  @P3 STG.E.U16 desc[UR4][R204.64], R5 ;  /* 0x00000005cc003986 */ /* 0x0007e2000c101504 */
[----:B------:R-:W-:Y:S01]  /*64050*/  IMAD.IADD R0, R0, 0x1, R212 ;  /* 0x0000000100007824 */ /* 0x000fe200078e02d4 */
[----:B--2---:R-:W2:Y:S01]  /*64060*/  LDC R41, c[0x0][0x248] ;  /* 0x00009200ff297b82 */ /* 0x004ea20000000800 */
[C---:B-1----:R-:W-:Y:S01]  /*64070*/  VIADD R7, R3.reuse, 0x5 ;  /* 0x0000000503077836 */ /* 0x042fe20000000000 */
[----:B------:R1:W-:Y:S01]  /*64080*/  @P2 STG.E.U16 desc[UR4][R206.64], R242 ;  /* 0x000000f2ce002986 */ /* 0x0003e2000c101504 */
[----:B------:R-:W-:-:S03]  /*64090*/  VIADD R6, R3, 0x6 ;  /* 0x0000000603067836 */ /* 0x000fc60000000000 */
[----:B0-----:R-:W-:Y:S01]  /*640a0*/  ISETP.LT.AND P5, PT, R7, R213, !P0 ;  /* 0x000000d50700720c */ /* 0x001fe200047a1270 */
[----:B------:R-:W-:Y:S01]  /*640b0*/  STL.64 [R1+0x2248], R34 ;  /* 0x0022482201007387 */ /* 0x000fe20000100a00 */
[----:B------:R-:W0:Y:S01]  /*640c0*/  LDC R213, c[0x0][0x22c] ;  /* 0x00008b00ffd57b82 */ /* 0x000e220000000800 */
[----:B---3--:R-:W-:Y:S01]  /*640d0*/  VIADD R5, R3, 0x7 ;  /* 0x0000000703057836 */ /* 0x008fe20000000000 */
[----:B------:R-:W-:Y:S01]  /*640e0*/  LEA R204, P4, R0, R2, 0x1 ;  /* 0x0000000200cc7211 */ /* 0x000fe200078808ff */
[----:B------:R-:W-:Y:S01]  /*640f0*/  STL.64 [R1+0x2250], R22 ;  /* 0x0022501601007387 */ /* 0x000fe20000100a00 */
[----:B------:R-:W-:Y:S02]  /*64100*/  ISETP.LT.AND P3, PT, R6, R215, !P0 ;  /* 0x000000d70600720c */ /* 0x000fe40004761270 */
[----:B----4-:R-:W-:Y:S01]  /*64110*/  ISETP.LT.AND P2, PT, R5, R214, !P0 ;  /* 0x000000d60500720c */ /* 0x010fe20004741270 */
[----:B------:R-:W-:Y:S01]  /*64120*/  IMAD.IADD R5, R0, 0x1, R212 ;  /* 0x0000000100057824 */ /* 0x000fe200078e02d4 */
[----:B-1----:R-:W1:Y:S01]  /*64130*/  LDC R207, c[0x0][0x22c] ;  /* 0x00008b00ffcf7b82 */ /* 0x002e620000000800 */
[----:B------:R-:W-:Y:S01]  /*64140*/  PRMT R242, R242, 0x7632, R242 ;  /* 0x00007632f2f27816 */ /* 0x000fe200000000f2 */
[----:B------:R-:W-:Y:S01]  /*64150*/  VIADD R206, R3, 0x8 ;  /* 0x0000000803ce7836 */ /* 0x000fe20000000000 */
[----:B------:R-:W-:Y:S01]  /*64160*/  LEA.HI.X.SX32 R205, R0, R4, 0x1, P4 ;  /* 0x0000000400cd7211 */ /* 0x000fe200020f0eff */
[C-C-:B------:R-:W-:Y:S01]  /*64170*/  IMAD.IADD R0, R5.reuse, 0x1, R212.reuse ;  /* 0x0000000105007824 */ /* 0x140fe200078e02d4 */
[C---:B------:R-:W-:Y:S01]  /*64180*/  LEA R6, P4, R5.reuse, R2, 0x1 ;  /* 0x0000000205067211 */ /* 0x040fe200078808ff */
[----:B------:R-:W-:Y:S02]  /*64190*/  STL.64 [R1+0x2268], R16 ;  /* 0x0022681001007387 */ /* 0x000fe40000100a00 */
[----:B------:R-:W3:Y:S01]  /*641a0*/  LDC R214, c[0x0][0x22c] ;  /* 0x00008b00ffd67b82 */ /* 0x000ee20000000800 */
[----:B------:R-:W-:Y:S01]  /*641b0*/  LEA.HI.X.SX32 R7, R5, R4, 0x1, P4 ;  /* 0x0000000405077211 */ /* 0x000fe200020f0eff */
[----:B------:R4:W-:Y:S01]  /*641c0*/  @P5 STG.E.U16 desc[UR4][R204.64], R242 ;  /* 0x000000f2cc005986 */ /* 0x0009e2000c101504 */
[----:B------:R-:W-:Y:S01]  /*641d0*/  ISETP.LT.AND P4, PT, R206, R220, !P0 ;  /* 0x000000dcce00720c */ /* 0x000fe20004781270 */
[C---:B------:R-:W-:Y:S01]  /*641e0*/  IMAD.IADD R5, R0.reuse, 0x1, R212 ;  /* 0x0000000100057824 */ /* 0x040fe200078e02d4 */
[----:B------:R-:W-:Y:S01]  /*641f0*/  PRMT R206, R243, 0x7632, R206 ;  /* 0x00007632f3ce7816 */ /* 0x000fe200000000ce */
[----:B------:R2:W-:Y:S02]  /*64200*/  @P3 STG.E.U16 desc[UR4][R6.64], R243 ;  /* 0x000000f306003986 */ /* 0x0005e4000c101504 */
[----:B------:R-:W3:Y:S01]  /*64210*/  LDC R215, c[0x0][0x22c] ;  /* 0x00008b00ffd77b82 */ /* 0x000ee20000000800 */
[----:B----4-:R-:W-:-:S07]  /*64220*/  LEA R204, P5, R0, R2, 0x1 ;  /* 0x0000000200cc7211 */ /* 0x010fce00078a08ff */
[----:B------:R-:W4:Y:S01]  /*64230*/  LDC R220, c[0x0][0x22c] ;  /* 0x00008b00ffdc7b82 */ /* 0x000f220000000800 */
[----:B------:R-:W-:Y:S01]  /*64240*/  LEA.HI.X.SX32 R205, R0, R4, 0x1, P5 ;  /* 0x0000000400cd7211 */ /* 0x000fe200028f0eff */
[----:B------:R-:W-:Y:S01]  /*64250*/  VIADD R0, R3, 0x9 ;  /* 0x0000000903007836 */ /* 0x000fe20000000000 */
[----:B--2---:R-:W-:-:S03]  /*64260*/  LEA R6, P3, R5, R2, 0x1 ;  /* 0x0000000205067211 */ /* 0x004fc600078608ff */
[----:B------:R2:W-:Y:S01]  /*64270*/  @P2 STG.E.U16 desc[UR4][R204.64], R206 ;  /* 0x000000cecc002986 */ /* 0x0005e2000c101504 */
[C---:B------:R-:W-:Y:S01]  /*64280*/  LEA.HI.X.SX32 R7, R5.reuse, R4, 0x1, P3 ;  /* 0x0000000405077211 */ /* 0x040fe200018f0eff */
[----:B------:R-:W4:Y:S01]  /*64290*/  LDC R242, c[0x0][0x248] ;  /* 0x00009200fff27b82 */ /* 0x000f220000000800 */
[----:B-1----:R-:W-:Y:S01]  /*642a0*/  ISETP.LT.AND P5, PT, R0, R207, !P0 ;  /* 0x000000cf0000720c */ /* 0x002fe200047a1270 */
[--C-:B------:R-:W-:Y:S01]  /*642b0*/  IMAD.IADD R0, R5, 0x1, R212.reuse ;  /* 0x0000000105007824 */ /* 0x100fe200078e02d4 */
[----:B------:R-:W-:Y:S01]  /*642c0*/  PRMT R207, R233, 0x7632, R207 ;  /* 0x00007632e9cf7816 */ /* 0x000fe200000000cf */
[----:B------:R1:W-:Y:S02]  /*642d0*/  @P4 STG.E.U16 desc[UR4][R6.64], R232 ;  /* 0x000000e806004986 */ /* 0x0003e4000c101504 */
[----:B------:R-:W-:Y:S02]  /*642e0*/  IMAD.IADD R5, R0, 0x1, R212 ;  /* 0x0000000100057824 */ /* 0x000fe400078e02d4 */
[----:B------:R-:W4:Y:S01]  /*642f0*/  LDC R241, c[0x0][0x248] ;  /* 0x00009200fff17b82 */ /* 0x000f220000000800 */
[----:B--2---:R-:W-:-:S02]  /*64300*/  VIADD R204, R3, 0xb ;  /* 0x0000000b03cc7836 */ /* 0x004fc40000000000 */
[C---:B------:R-:W-:Y:S02]  /*64310*/  VIADD R205, R3.reuse, 0xa ;  /* 0x0000000a03cd7836 */ /* 0x040fe40000000000 */
[C---:B------:R-:W-:Y:S01]  /*64320*/  VIADD R206, R3.reuse, 0xd ;  /* 0x0000000d03ce7836 */ /* 0x040fe20000000000 */
[----:B0-----:R-:W-:Y:S01]  /*64330*/  ISETP.LT.AND P2, PT, R204, R213, !P0 ;  /* 0x000000d5cc00720c */ /* 0x001fe20004741270 */
[----:B-1----:R-:W-:Y:S01]  /*64340*/  VIADD R7, R3, 0xc ;  /* 0x0000000c03077836 */ /* 0x002fe20000000000 */
[----:B------:R-:W0:Y:S01]  /*64350*/  LDC R213, c[0x0][0x22c] ;  /* 0x00008b00ffd57b82 */ /* 0x000e220000000800 */
[----:B---3--:R-:W-:Y:S02]  /*64360*/  ISETP.LT.AND P3, PT, R205, R214, !P0 ;  /* 0x000000d6cd00720c */ /* 0x008fe40004761270 */
[-C--:B------:R-:W-:Y:S02]  /*64370*/  LEA R204, P4, R0, R2.reuse, 0x1 ;  /* 0x0000000200cc7211 */ /* 0x080fe400078808ff */
[----:B------:R-:W-:-:S02]  /*64380*/  LEA R6, P6, R5, R2, 0x1 ;  /* 0x0000000205067211 */ /* 0x000fc400078c08ff */
[-C--:B------:R-:W-:Y:S01]  /*64390*/  LEA.HI.X.SX32 R205, R0, R4.reuse, 0x1, P4 ;  /* 0x0000000400cd7211 */ /* 0x080fe200020f0eff */
[----:B------:R-:W1:Y:S01]  /*643a0*/  LDC R214, c[0x0][0x22c] ;  /* 0x00008b00ffd67b82 */ /* 0x000e620000000800 */
[----:B------:R-:W-:Y:S01]  /*643b0*/  IMAD.IADD R0, R5, 0x1, R212 ;  /* 0x0000000105007824 */ /* 0x000fe200078e02d4 */
[----:B------:R-:W-:Y:S02]  /*643c0*/  PRMT R232, R232, 0x7632, R232 ;  /* 0x00007632e8e87816 */ /* 0x000fe400000000e8 */
[----:B------:R-:W-:Y:S02]  /*643d0*/  ISETP.LT.AND P4, PT, R7, R215, !P0 ;  /* 0x000000d70700720c */ /* 0x000fe40004781270 */
[----:B------:R-:W-:Y:S01]  /*643e0*/  LEA.HI.X.SX32 R7, R5, R4, 0x1, P6 ;  /* 0x0000000405077211 */ /* 0x000fe200030f0eff */
[C---:B------:R-:W-:Y:S01]  /*643f0*/  IMAD.IADD R5, R0.reuse, 0x1, R212 ;  /* 0x0000000100057824 */ /* 0x040fe200078e02d4 */
[----:B------:R2:W-:Y:S01]  /*64400*/  @P5 STG.E.U16 desc[UR4][R204.64], R232 ;  /* 0x000000e8cc005986 */ /* 0x0005e2000c101504 */
[----:B------:R-:W3:Y:S03]  /*64410*/  LDC R215, c[0x0][0x248] ;  /* 0x00009200ffd77b82 */ /* 0x000ee60000000800 */
[----:B------:R2:W-:Y:S05]  /*64420*/  @P3 STG.E.U16 desc[UR4][R6.64], R233 ;  /* 0x000000e906003986 */ /* 0x0005ea000c101504 */
[----:B------:R-:W3:Y:S01]  /*64430*/  LDC R243, c[0x0][0x248] ;  /* 0x00009200fff37b82 */ /* 0x000ee20000000800 */
[----:B--2---:R-:W-:-:S02]  /*64440*/  LEA R204, P5, R0, R2, 0x1 ;  /* 0x0000000200cc7211 */ /* 0x004fc400078a08ff */
[----:B------:R-:W-:-:S05]  /*64450*/  LEA R6, P3, R5, R2, 0x1 ;  /* 0x0000000205067211 */ /* 0x000fca00078608ff */
[----:B------:R-:W2:Y:S01]  /*64460*/  LDC R233, c[0x0][0x248] ;  /* 0x00009200ffe97b82 */ /* 0x000ea20000000800 */
[-C--:B------:R-:W-:Y:S01]  /*64470*/  LEA.HI.X.SX32 R205, R0, R4.reuse, 0x1, P5 ;  /* 0x0000000400cd7211 */ /* 0x080fe200028f0eff */
[C-C-:B------:R-:W-:Y:S01]  /*64480*/  IMAD.IADD R0, R5.reuse, 0x1, R212.reuse ;  /* 0x0000000105007824 */ /* 0x140fe200078e02d4 */
[----:B0-----:R-:W-:Y:S02]  /*64490*/  ISETP.LT.AND P5, PT, R206, R213, !P0 ;  /* 0x000000d5ce00720c */ /* 0x001fe400047a1270 */
[----:B------:R-:W-:Y:S01]  /*644a0*/  LEA.HI.X.SX32 R7, R5, R4, 0x1, P3 ;  /* 0x0000000405077211 */ /* 0x000fe200018f0eff */
[----:B------:R-:W-:Y:S01]  /*644b0*/  VIADD R5, R3, 0xe ;  /* 0x0000000e03057836 */ /* 0x000fe20000000000 */
[----:B------:R0:W-:Y:S01]  /*644c0*/  @P2 STG.E.U16 desc[UR4][R204.64], R207 ;  /* 0x000000cfcc002986 */ /* 0x0001e2000c101504 */
[----:B------:R-:W3:Y:S03]  /*644d0*/  LDC R206, c[0x0][0x22c] ;  /* 0x00008b00ffce7b82 */ /* 0x000ee60000000800 */
[----:B-1----:R-:W-:Y:S01]  /*644e0*/  ISETP.LT.AND P2, PT, R5, R214, !P0 ;  /* 0x000000d60500720c */ /* 0x002fe20004741270 */
[----:B------:R1:W-:Y:S01]  /*644f0*/  @P4 STG.E.U16 desc[UR4][R6.64], R234 ;  /* 0x000000ea06004986 */ /* 0x0003e2000c101504 */
[----:B------:R-:W-:-:S03]  /*64500*/  IMAD.IADD R5, R0, 0x1, R212 ;  /* 0x0000000100057824 */ /* 0x000fc600078e02d4 */
[----:B------:R-:W2:Y:S01]  /*64510*/  LDC R214, c[0x0][0x22c] ;  /* 0x00008b00ffd67b82 */ /* 0x000ea20000000800 */
[C---:B0-----:R-:W-:Y:S02]  /*64520*/  LEA R204, P3, R0.reuse, R2, 0x1 ;  /* 0x0000000200cc7211 */ /* 0x041fe400078608ff */
[----:B------:R-:W-:Y:S02]  /*64530*/  PRMT R207, R235, 0x7632, R207 ;  /* 0x00007632ebcf7816 */ /* 0x000fe400000000cf */
[----:B------:R-:W-:Y:S01]  /*64540*/  LEA.HI.X.SX32 R205, R0, R4, 0x1, P3 ;  /* 0x0000000400cd7211 */ /* 0x000fe200018f0eff */
[----:B-1----:R-:W-:Y:S01]  /*64550*/  VIADD R7, R3, 0xf ;  /* 0x0000000f03077836 */ /* 0x002fe20000000000 */
[----:B------:R-:W-:Y:S01]  /*64560*/  PRMT R234, R234, 0x7632, R234 ;  /* 0x00007632eaea7816 */ /* 0x000fe200000000ea */
[----:B------:R-:W0:Y:S01]  /*64570*/  LDC R213, c[0x0][0x22c] ;  /* 0x00008b00ffd57b82 */ /* 0x000e220000000800 */
[C---:B------:R-:W-:Y:S01]  /*64580*/  LEA R6, P4, R5.reuse, R2, 0x1 ;  /* 0x0000000205067211 */ /* 0x040fe200078808ff */
[--C-:B------:R-:W-:Y:S01]  /*64590*/  IMAD.IADD R0, R5, 0x1, R212.reuse ;  /* 0x0000000105007824 */ /* 0x100fe200078e02d4 */
[----:B----4-:R-:W-:Y:S01]  /*645a0*/  ISETP.LT.AND P3, PT, R7, R220, !P0 ;  /* 0x000000dc0700720c */ /* 0x010fe20004761270 */
[----:B------:R1:W-:Y:S01]  /*645b0*/  @P5 STG.E.U16 desc[UR4][R204.64], R234 ;  /* 0x000000eacc005986 */ /* 0x0003e2000c101504 */
[----:B------:R-:W-:Y:S01]  /*645c0*/  LEA.HI.X.SX32 R7, R5, R4, 0x1, P4 ;  /* 0x0000000405077211 */ /* 0x000fe200020f0eff */
[----:B------:R-:W-:-:S02]  /*645d0*/  IMAD.IADD R5, R0, 0x1, R212 ;  /* 0x0000000100057824 */ /* 0x000fc400078e02d4 */
[----:B------:R-:W4:Y:S02]  /*645e0*/  LDC R212, c[0x0][0x248] ;  /* 0x00009200ffd47b82 */ /* 0x000f240000000800 */
[----:B------:R3:W-:Y:S01]  /*645f0*/  @P2 STG.E.U16 desc[UR4][R6.64], R235 ;  /* 0x000000eb06002986 */ /* 0x0007e2000c101504 */
[----:B-1----:R-:W-:Y:S01]  /*64600*/  VIADD R205, R3, 0x10 ;  /* 0x0000001003cd7836 */ /* 0x002fe20000000000 */
[----:B------:R-:W-:-:S04]  /*64610*/  LEA R204, P4, R0, R2, 0x1 ;  /* 0x0000000200cc7211 */ /* 0x000fc800078808ff */
[----:B------:R-:W1:Y:S01]  /*64620*/  LDC R220, c[0x0][0x248] ;  /* 0x00009200ffdc7b82 */ /* 0x000e620000000800 */
[----:B---3--:R-:W-:Y:S01]  /*64630*/  ISETP.LT.AND P5, PT, R205, R206, !P0 ;  /* 0x000000cecd00720c */ /* 0x008fe200047a1270 */
[----:B------:R-:W-:Y:S01]  /*64640*/  VIADD R206, R3, 0x11 ;  /* 0x0000001103ce7836 */ /* 0x000fe20000000000 */
[----:B------:R-:W-:Y:S01]  /*64650*/  LEA.HI.X.SX32 R205, R0, R4, 0x1, P4 ;  /* 0x0000000400cd7211 */ /* 0x000fe200020f0eff */
[C---:B------:R-:W-:Y:S01]  /*64660*/  IMAD.IADD R0, R5.reuse, 0x1, R215 ;  /* 0x0000000105007824 */ /* 0x040fe200078e02d7 */
[----:B------:R-:W-:-:S03]  /*64670*/  LEA R6, P2, R5, R2, 0x1 ;  /* 0x0000000205067211 */ /* 0x000fc600078408ff */
[----:B------:R-:W3:Y:S01]  /*64680*/  LDC R215, c[0x0][0x248] ;  /* 0x00009200ffd77b82 */ /* 0x000ee20000000800 */
[----:B------:R-:W-:Y:S01]  /*64690*/  @P3 STG.E.U16 desc[UR4][R204.64], R207 ;  /* 0x000000cfcc003986 */ /* 0x000fe2000c101504 */
[----:B--2---:R-:W-:Y:S01]  /*646a0*/  ISETP.LT.AND P3, PT, R206, R214, !P0 ;  /* 0x000000d6ce00720c */ /* 0x004fe20004761270 */
[----:B------:R-:W-:Y:S01]  /*646b0*/  VIADD R206, R3, 0x13 ;  /* 0x0000001303ce7836 */ /* 0x000fe20000000000 */
[----:B------:R-:W-:Y:S01]  /*646c0*/  LEA.HI.X.SX32 R7, R5, R4, 0x1, P2 ;  /* 0x0000000405077211 */ /* 0x000fe200010f0eff */
[----:B------:R-:W-:-:S03]  /*646d0*/  VIADD R5, R3, 0x12 ;  /* 0x0000001203057836 */ /* 0x000fc60000000000 */
[----:B------:R-:W2:Y:S01]  /*646e0*/  LDC R214, c[0x0][0x22c] ;  /* 0x00008b00ffd67b82 */ /* 0x000ea20000000800 */
[----:B------:R4:W-:Y:S01]  /*646f0*/  @P5 STG.E.U16 desc[UR4][R6.64], R224 ;  /* 0x000000e006005986 */ /* 0x0009e2000c101504 */
[----:B0-----:R-:W-:Y:S01]  /*64700*/  ISETP.LT.AND P4, PT, R5, R213, !P0 ;  /* 0x000000d50500720c */ /* 0x001fe20004781270 */
[----:B------:R-:W-:Y:S01]  /*64710*/  IMAD.IADD R5, R0, 0x1, R222 ;  /* 0x0000000100057824 */ /* 0x000fe200078e02de */
[----:B------:R-:W-:-:S04]  /*64720*/  ISETP.LT.AND P5, PT, R206, R221, !P0 ;  /* 0x000000ddce00720c */ /* 0x000fc800047a1270 */
[----:B------:R-:W0:Y:S01]  /*64730*/  LDC R213, c[0x0][0x22c] ;  /* 0x00008b00ffd57b82 */ /* 0x000e220000000800 */
[----:B----4-:R-:W-:Y:S02]  /*64740*/  LEA R6, P2, R0, R2, 0x1 ;  /* 0x0000000200067211 */ /* 0x010fe400078408ff */
[----:B------:R-:W-:-:S05]  /*64750*/  PRMT R224, R224, 0x7632, R224 ;  /* 0x00007632e0e07816 */ /* 0x000fca00000000e0 */
[----:B------:R-:W4:Y:S01]  /*64760*/  LDC R206, c[0x0][0x22c] ;  /* 0x00008b00ffce7b82 */ /* 0x000f220000000800 */
[----:B------:R-:W-:Y:S01]  /*64770*/  LEA.HI.X.SX32 R7, R0, R4, 0x1, P2 ;  /* 0x0000000400077211 */ /* 0x000fe200010f0eff */
[C---:B------:R-:W-:Y:S01]  /*64780*/  IMAD.IADD R0, R5.reuse, 0x1, R212 ;  /* 0x0000000105007824 */ /* 0x040fe200078e02d4 */
[----:B------:R-:W-:-:S03]  /*64790*/  LEA R204, P2, R5, R2, 0x1 ;  /* 0x0000000205cc7211 */ /* 0x000fc600078408ff */
[----:B------:R1:W-:Y:S01]  /*647a0*/  @P3 STG.E.U16 desc[UR4][R6.64], R224 ;  /* 0x000000e006003986 */ /* 0x0003e2000c101504 */
[----:B------:R-:W-:Y:S01]  /*647b0*/  LEA.HI.X.SX32 R205, R5, R4, 0x1, P2 ;  /* 0x0000000405cd7211 */ /* 0x000fe200010f0eff */
[----:B------:R-:W4:Y:S01]  /*647c0*/  LDC R207, c[0x0][0x248] ;  /* 0x00009200ffcf7b82 */ /* 0x000f220000000800 */
[----:B------:R-:W-:-:S03]  /*647d0*/  VIADD R5, R3, 0x14 ;  /* 0x0000001403057836 */ /* 0x000fc60000000000 */
[----:B------:R3:W-:Y:S02]  /*647e0*/  @P4 STG.E.U16 desc[UR4][R204.64], R225 ;  /* 0x000000e1cc004986 */ /* 0x0007e4000c101504 */
[----:B--2---:R-:W-:Y:S01]  /*647f0*/  ISETP.LT.AND P2, PT, R5, R214, !P0 ;  /* 0x000000d60500720c */ /* 0x004fe20004741270 */
[C---:B-1----:R-:W-:Y:S01]  /*64800*/  IMAD.IADD R5, R0.reuse, 0x1, R220 ;  /* 0x0000000100057824 */ /* 0x042fe200078e02dc */
[----:B------:R-:W1:Y:S01]  /*64810*/  LDC R212, c[0x0][0x22c] ;  /* 0x00008b00ffd47b82 */ /* 0x000e620000000800 */
[----:B------:R-:W-:-:S04]  /*64820*/  LEA R6, P3, R0, R2, 0x1 ;  /* 0x0000000200067211 */ /* 0x000fc800078608ff */
[----:B------:R-:W-:Y:S01]  /*64830*/  LEA.HI.X.SX32 R7, R0, R4, 0x1, P3 ;  /* 0x0000000400077211 */ /* 0x000fe200018f0eff */
[----:B------:R-:W-:Y:S02]  /*64840*/  VIADD R0, R3, 0x15 ;  /* 0x0000001503007836 */ /* 0x000fe40000000000 */
[----:B------:R-:W2:Y:S01]  /*64850*/  LDC R214, c[0x0][0x248] ;  /* 0x00009200ffd67b82 */ /* 0x000ea20000000800 */
[----:B---3--:R-:W-:Y:S02]  /*64860*/  LEA R204, P3, R5, R2, 0x1 ;  /* 0x0000000205cc7211 */ /* 0x008fe400078608ff */
[----:B------:R-:W-:Y:S02]  /*64870*/  PRMT R225, R225, 0x7632, R225 ;  /* 0x00007632e1e17816 */ /* 0x000fe400000000e1 */
[----:B0-----:R-:W-:Y:S01]  /*64880*/  ISETP.LT.AND P4, PT, R0, R213, !P0 ;  /* 0x000000d50000720c */ /* 0x001fe20004781270 */
[C---:B------:R-:W-:Y:S01]  /*64890*/  IMAD.IADD R0, R5.reuse, 0x1, R215 ;  /* 0x0000000105007824 */ /* 0x040fe200078e02d7 */
[----:B------:R-:W-:Y:S01]  /*648a0*/  LEA.HI.X.SX32 R205, R5, R4, 0x1, P3 ;  /* 0x0000000405cd7211 */ /* 0x000fe200018f0eff */
[----:B------:R-:W0:Y:S01]  /*648b0*/  LDC R220, c[0x0][0x248] ;  /* 0x00009200ffdc7b82 */ /* 0x000e220000000800 */
[----:B------:R-:W-:Y:S01]  /*648c0*/  VIADD R5, R3, 0x16 ;  /* 0x0000001603057836 */ /* 0x000fe20000000000 */
[----:B------:R3:W-:Y:S04]  /*648d0*/  @P5 STG.E.U16 desc[UR4][R6.64], R225 ;  /* 0x000000e106005986 */ /* 0x0007e8000c101504 */
[----:B------:R2:W-:Y:S01]  /*648e0*/  @P2 STG.E.U16 desc[UR4][R204.64], R226 ;  /* 0x000000e2cc002986 */ /* 0x0005e2000c101504 */
[----:B----4-:R-:W-:Y:S01]  /*648f0*/  ISETP.LT.AND P2, PT, R5, R206, !P0 ;  /* 0x000000ce0500720c */ /* 0x010fe20004741270 */
[----:B------:R-:W4:Y:S01]  /*64900*/  LDC R215, c[0x0][0x22c] ;  /* 0x00008b00ffd77b82 */ /* 0x000f220000000800 */
[C---:B------:R-:W-:Y:S01]  /*64910*/  IMAD.IADD R5, R0.reuse, 0x1, R207 ;  /* 0x0000000100057824 */ /* 0x040fe200078e02cf */
[----:B---3--:R-:W-:-:S06]  /*64920*/  LEA R6, P3, R0, R2, 0x1 ;  /* 0x0000000200067211 */ /* 0x008fcc00078608ff */
[----:B------:R-:W3:Y:S01]  /*64930*/  LDC R207, c[0x0][0x248] ;  /* 0x00009200ffcf7b82 */ /* 0x000ee20000000800 */
[----:B--2---:R-:W-:Y:S01]  /*64940*/  IMAD.IADD R206, R5, 0x1, R214 ;  /* 0x0000000105ce7824 */ /* 0x004fe200078e02d6 */
[----:B------:R-:W-:Y:S01]  /*64950*/  LEA.HI.X.SX32 R7, R0, R4, 0x1, P3 ;  /* 0x0000000400077211 */ /* 0x000fe200018f0eff */
[C---:B------:R-:W-:Y:S01]  /*64960*/  VIADD R0, R3.reuse, 0x17 ;  /* 0x0000001703007836 */ /* 0x040fe20000000000 */
[----:B------:R-:W-:Y:S01]  /*64970*/  PRMT R226, R226, 0x7632, R226 ;  /* 0x00007632e2e27816 */ /* 0x000fe200000000e2 */
[----:B------:R-:W-:-:S03]  /*64980*/  VIADD R205, R3, 0x18 ;  /* 0x0000001803cd7836 */ /* 0x000fc60000000000 */
[----:B------:R-:W2:Y:S01]  /*64990*/  LDC R213, c[0x0][0x22c] ;  /* 0x00008b00ffd57b82 */ /* 0x000ea20000000800 */
[----:B------:R0:W-:Y:S01]  /*649a0*/  @P4 STG.E.U16 desc[UR4][R6.64], R226 ;  /* 0x000000e206004986 */ /* 0x0001e2000c101504 */
[----:B-1----:R-:W-:Y:S02]  /*649b0*/  ISETP.LT.AND P3, PT, R0, R212, !P0 ;  /* 0x000000d40000720c */ /* 0x002fe40004761270 */
[----:B------:R-:W-:-:S04]  /*649c0*/  PRMT R0, R227, 0x7632, R0 ;  /* 0x00007632e3007816 */ /* 0x000fc80000000000 */
[----:B------:R-:W1:Y:S01]  /*649d0*/  LDC R212, c[0x0][0x22c] ;  /* 0x00008b00ffd47b82 */ /* 0x000e620000000800 */
[----:B----4-:R-:W-:Y:S02]  /*649e0*/  ISETP.LT.AND P5, PT, R205, R215, !P0 ;  /* 0x000000d7cd00720c */ /* 0x010fe400047a1270 */
[----:B0-----:R-:W-:-:S05]  /*649f0*/  LEA R6, P4, R5, R2, 0x1 ;  /* 0x0000000205067211 */ /* 0x001fca00078808ff */
[----:B------:R-:W0:Y:S01]  /*64a00*/  LDC R214, c[0x0][0x248] ;  /* 0x00009200ffd67b82 */ /* 0x000e220000000800 */
[----:B------:R-:W-:Y:S02]  /*64a10*/  LEA.HI.X.SX32 R7, R5, R4, 0x1, P4 ;  /* 0x0000000405077211 */ /* 0x000fe400020f0eff */
[----:B------:R-:W-:-:S03]  /*64a20*/  LEA R204, P4, R206, R2, 0x1 ;  /* 0x00000002cecc7211 */ /* 0x000fc600078808ff */
[----:B------:R4:W-:Y:S01]  /*64a30*/  @P2 STG.E.U16 desc[UR4][R6.64], R227 ;  /* 0x000000e306002986 */ /* 0x0009e2000c101504 */
[C---:B------:R-:W-:Y:S01]  /*64a40*/  LEA.HI.X.SX32 R205, R206.reuse, R4, 0x1, P4 ;  /* 0x00000004cecd7211 */ /* 0x040fe200020f0eff */
[----:B------:R-:W0:Y:S04]  /*64a50*/  LDC R221, c[0x0][0x22c] ;  /* 0x00008b00ffdd7b82 */ /* 0x000e280000000800 */
[----:B------:R3:W-:Y:S04]  /*64a60*/  @P3 STG.E.U16 desc[UR4][R204.64], R0 ;  /* 0x00000000cc003986 */ /* 0x0007e8000c101504 */
[----:B------:R-:W0:Y:S01]  /*64a70*/  LDC R215, c[0x0][0x248] ;  /* 0x00009200ffd77b82 */ /* 0x000e220000000800 */
[----:B----4-:R-:W-:-:S02]  /*64a80*/  IMAD.IADD R7, R206, 0x1, R220 ;  /* 0x00000001ce077824 */ /* 0x010fc400078e02dc */
[----:B------:R-:W-:Y:S02]  /*64a90*/  VIADD R206, R3, 0x19 ;  /* 0x0000001903ce7836 */ /* 0x000fe40000000000 */
[C---:B---3--:R-:W-:Y:S01]  /*64aa0*/  IMAD.IADD R5, R7.reuse, 0x1, R207 ;  /* 0x0000000107057824 */ /* 0x048fe200078e02cf */
[----:B------:R-:W-:Y:S02]  /*64ab0*/  LEA R6, P2, R7, R2, 0x1 ;  /* 0x0000000207067211 */ /* 0x000fe400078408ff */
[----:B------:R-:W3:Y:S01]  /*64ac0*/  LDC R220, c[0x0][0x248] ;  /* 0x00009200ffdc7b82 */ /* 0x000ee20000000800 */
[C---:B------:R-:W-:Y:S01]  /*64ad0*/  VIADD R0, R3.reuse, 0x1a ;  /* 0x0000001a03007836 */ /* 0x040fe20000000000 */
[----:B--2---:R-:W-:Y:S01]  /*64ae0*/  ISETP.LT.AND P3, PT, R206, R213, !P0 ;  /* 0x000000d5ce00720c */ /* 0x004fe20004761270 */
[----:B------:R-:W-:Y:S01]  /*64af0*/  VIADD R206, R3, 0x1b ;  /* 0x0000001b03ce7836 */ /* 0x000fe20000000000 */
[----:B------:R-:W-:Y:S02]  /*64b00*/  LEA.HI.X.SX32 R7, R7, R4, 0x1, P2 ;  /* 0x0000000407077211 */ /* 0x000fe400010f0eff */
[----:B-1----:R-:W-:Y:S01]  /*64b10*/  ISETP.LT.AND P4, PT, R0, R212, !P0 ;  /* 0x000000d40000720c */ /* 0x002fe20004781270 */
[----:B0-----:R-:W-:Y:S01]  /*64b20*/  IMAD.IADD R0, R5, 0x1, R214 ;  /* 0x0000000105007824 */ /* 0x001fe200078e02d6 */
[----:B------:R-:W0:Y:S01]  /*64b30*/  LDC R207, c[0x0][0x22c] ;  /* 0x00008b00ffcf7b82 */ /* 0x000e220000000800 */
[----:B------:R1:W-:Y:S01]  /*64b40*/  @P5 STG.E.U16 desc[UR4][R6.64], R216 ;  /* 0x000000d806005986 */ /* 0x0003e2000c101504 */
[----:B------:R-:W-:Y:S01]  /*64b50*/  ISETP.LT.AND P5, PT, R206, R221, !P0 ;  /* 0x000000ddce00720c */ /* 0x000fe200047a1270 */
[----:B------:R-:W-:-:S05]  /*64b60*/  VIADD R206, R3, 0x1c ;  /* 0x0000001c03ce7836 */ /* 0x000fca0000000000 */
[----:B------:R-:W2:Y:S01]  /*64b70*/  LDC R212, c[0x0][0x248] ;  /* 0x00009200ffd47b82 */ /* 0x000ea20000000800 */
[----:B-1----:R-:W-:Y:S02]  /*64b80*/  LEA R6, P2, R5, R2, 0x1 ;  /* 0x0000000205067211 */ /* 0x002fe400078408ff */
[----:B------:R-:W-:-:S05]  /*64b90*/  PRMT R216, R216, 0x7632, R216 ;  /* 0x00007632d8d87816 */ /* 0x000fca00000000d8 */
[----:B------:R-:W1:Y:S01]  /*64ba0*/  LDC R213, c[0x0][0x248] ;  /* 0x00009200ffd57b82 */ /* 0x000e620000000800 */
[----:B------:R-:W-:Y:S02]  /*64bb0*/  LEA.HI.X.SX32 R7, R5, R4, 0x1, P2 ;  /* 0x0000000405077211 */ /* 0x000fe400010f0eff */
[----:B------:R-:W-:-:S03]  /*64bc0*/  LEA R204, P2, R0, R2, 0x1 ;  /* 0x0000000200cc7211 */ /* 0x000fc600078408ff */
[----:B------:R3:W-:Y:S01]  /*64bd0*/  @P3 STG.E.U16 desc[UR4][R6.64], R216 ;  /* 0x000000d806003986 */ /* 0x0007e2000c101504 */
[----:B------:R-:W-:Y:S01]  /*64be0*/  LEA.HI.X.SX32 R205, R0, R4, 0x1, P2 ;  /* 0x0000000400cd7211 */ /* 0x000fe200010f0eff */
[----:B------:R-:W4:Y:S01]  /*64bf0*/  LDC R5, c[0x0][0x22c] ;  /* 0x00008b00ff057b82 */ /* 0x000f220000000800 */
[----:B0-----:R-:W-:Y:S01]  /*64c00*/  ISETP.LT.AND P2, PT, R206, R207, !P0 ;  /* 0x000000cfce00720c */ /* 0x001fe20004741270 */
[----:B------:R-:W-:Y:S02]  /*64c10*/  VIADD R207, R3, 0x1d ;  /* 0x0000001d03cf7836 */ /* 0x000fe40000000000 */
[----:B------:R0:W-:Y:S04]  /*64c20*/  @P4 STG.E.U16 desc[UR4][R204.64], R217 ;  /* 0x000000d9cc004986 */ /* 0x0001e8000c101504 */
[----:B------:R-:W1:Y:S01]  /*64c30*/  LDC R206, c[0x0][0x22c] ;  /* 0x00008b00ffce7b82 */ /* 0x000e620000000800 */
[----:B---3--:R-:W-:-:S05]  /*64c40*/  IMAD.IADD R7, R0, 0x1, R220 ;  /* 0x0000000100077824 */ /* 0x008fca00078e02dc */
[C---:B------:R-:W-:Y:S02]  /*64c50*/  LEA R6, P3, R7.reuse, R2, 0x1 ;  /* 0x0000000207067211 */ /* 0x040fe400078608ff */
[----:B------:R-:W3:Y:S01]  /*64c60*/  LDC R0, c[0x0][0x22c] ;  /* 0x00008b00ff007b82 */ /* 0x000ee20000000800 */
[----:B0-----:R-:W-:Y:S01]  /*64c70*/  IMAD.IADD R205, R7, 0x1, R215 ;  /* 0x0000000107cd7824 */ /* 0x001fe200078e02d7 */
[----:B------:R-:W-:Y:S02]  /*64c80*/  PRMT R217, R217, 0x7632, R217 ;  /* 0x00007632d9d97816 */ /* 0x000fe400000000d9 */
[----:B------:R-:W-:Y:S02]  /*64c90*/  LEA.HI.X.SX32 R7, R7, R4, 0x1, P3 ;  /* 0x0000000407077211 */ /* 0x000fe400018f0eff */
[----:B------:R-:W-:Y:S02]  /*64ca0*/  LEA R204, P3, R205, R2, 0x1 ;  /* 0x00000002cdcc7211 */ /* 0x000fe400078608ff */
[----:B------:R-:W0:Y:S01]  /*64cb0*/  LDC R215, c[0x0][0x248] ;  /* 0x00009200ffd77b82 */ /* 0x000e220000000800 */
[----:B----4-:R-:W-:Y:S01]  /*64cc0*/  ISETP.LT.AND P4, PT, R207, R5, !P0 ;  /* 0x00000005cf00720c */ /* 0x010fe20004781270 */
[----:B------:R2:W-:Y:S01]  /*64cd0*/  @P5 STG.E.U16 desc[UR4][R6.64], R217 ;  /* 0x000000d906005986 */ /* 0x0005e2000c101504 */
[----:B------:R-:W-:-:S05]  /*64ce0*/  VIADD R207, R3, 0x1e ;  /* 0x0000001e03cf7836 */ /* 0x000fca0000000000 */
[----:B------:R-:W4:Y:S01]  /*64cf0*/  LDC R5, c[0x0][0x22c] ;  /* 0x00008b00ff057b82 */ /* 0x000f220000000800 */
[C---:B--2---:R-:W-:Y:S01]  /*64d00*/  IMAD.IADD R7, R205.reuse, 0x1, R212 ;  /* 0x00000001cd077824 */ /* 0x044fe200078e02d4 */
[----:B------:R-:W-:-:S06]  /*64d10*/  LEA.HI.X.SX32 R205, R205, R4, 0x1, P3 ;  /* 0x00000004cdcd7211 */ /* 0x000fcc00018f0eff */
[----:B------:R-:W2:Y:S01]  /*64d20*/  LDC R214, c[0x0][0x248] ;  /* 0x00009200ffd67b82 */ /* 0x000ea20000000800 */
[----:B------:R-:W-:Y:S01]  /*64d30*/  LEA R6, P3, R7, R2, 0x1 ;  /* 0x0000000207067211 */ /* 0x000fe200078608ff */
[----:B------:R0:W-:Y:S01]  /*64d40*/  @P2 STG.E.U16 desc[UR4][R204.64], R218 ;  /* 0x000000dacc002986 */ /* 0x0001e2000c101504 */
[----:B---3--:R-:W-:Y:S01]  /*64d50*/  ISETP.LT.AND P2, PT, R207, R0, !P0 ;  /* 0x00000000cf00720c */ /* 0x008fe20004741270 */
[C---:B-1----:R-:W-:Y:S01]  /*64d60*/  IMAD.IADD R0, R7.reuse, 0x1, R213 ;  /* 0x0000000107007824 */ /* 0x042fe200078e02d5 */
[----:B------:R-:W-:-:S03]  /*64d70*/  LEA.HI.X.SX32 R7, R7, R4, 0x1, P3 ;  /* 0x0000000407077211 */ /* 0x000fc600018f0eff */
[----:B------:R-:W1:Y:S01]  /*64d80*/  LDC R212, c[0x0][0x22c] ;  /* 0x00008b00ffd47b82 */ /* 0x000e620000000800 */
[----:B------:R-:W-:Y:S02]  /*64d90*/  PRMT R207, R219, 0x7632, R207 ;  /* 0x00007632dbcf7816 */ /* 0x000fe400000000cf */
[----:B0-----:R-:W-:Y:S01]  /*64da0*/  PRMT R218, R218, 0x7632, R218 ;  /* 0x00007632dada7816 */ /* 0x001fe200000000da */
[----:B------:R-:W-:-:S04]  /*64db0*/  VIADD R204, R3, 0x1f ;  /* 0x0000001f03cc7836 */ /* 0x000fc80000000000 */
[----:B------:R-:W0:Y:S01]  /*64dc0*/  LDC R213, c[0x0][0x248] ;  /* 0x00009200ffd57b82 */ /* 0x000e220000000800 */
[----:B------:R-:W-:Y:S01]  /*64dd0*/  VIADD R205, R3, 0x20 ;  /* 0x0000002003cd7836 */ /* 0x000fe20000000000 */
[----:B------:R3:W-:Y:S01]  /*64de0*/  @P4 STG.E.U16 desc[UR4][R6.64], R218 ;  /* 0x000000da06004986 */ /* 0x0007e2000c101504 */
[----:B------:R-:W-:Y:S01]  /*64df0*/  ISETP.LT.AND P3, PT, R204, R206, !P0 ;  /* 0x000000cecc00720c */ /* 0x000fe20004761270 */
[----:B------:R-:W-:Y:S02]  /*64e00*/  IMAD.IADD R206, R0, 0x1, R215 ;  /* 0x0000000100ce7824 */ /* 0x000fe400078e02d7 */
[----:B----4-:R-:W-:Y:S01]  /*64e10*/  ISETP.LT.AND P5, PT, R205, R5, !P0 ;  /* 0x00000005cd00720c */ /* 0x010fe200047a1270 */
[----:B------:R-:W-:Y:S01]  /*64e20*/  VIADD R215, R3, 0x21 ;  /* 0x0000002103d77836 */ /* 0x000fe20000000000 */
[----:B------:R-:W4:Y:S01]  /*64e30*/  LDC R216, c[0x0][0x248] ;  /* 0x00009200ffd87b82 */ /* 0x000f220000000800 */
[----:B--2---:R-:W-:Y:S01]  /*64e40*/  IMAD.IADD R214, R206, 0x1, R214 ;  /* 0x00000001ced67824 */ /* 0x004fe200078e02d6 */
[----:B---3--:R-:W-:-:S06]  /*64e50*/  LEA R6, P4, R0, R2, 0x1 ;  /* 0x0000000200067211 */ /* 0x008fcc00078808ff */
[----:B------:R-:W2:Y:S01]  /*64e60*/  LDC R5, c[0x0][0x248] ;  /* 0x00009200ff057b82 */ /* 0x000ea20000000800 */
[----:B------:R-:W-:Y:S02]  /*64e70*/  LEA.HI.X.SX32 R7, R0, R4, 0x1, P4 ;  /* 0x0000000400077211 */ /* 0x000fe400020f0eff */
[----:B------:R-:W-:-:S05]  /*64e80*/  LEA R204, P4, R206, R2, 0x1 ;  /* 0x00000002cecc7211 */ /* 0x000fca00078808ff */
[----:B------:R-:W3:Y:S01]  /*64e90*/  LDC R0, c[0x0][0x22c] ;  /* 0x00008b00ff007b82 */ /* 0x000ee20000000800 */
[----:B------:R-:W-:Y:S01]  /*64ea0*/  LEA.HI.X.SX32 R205, R206, R4, 0x1, P4 ;  /* 0x00000004cecd7211 */ /* 0x000fe200020f0eff */
[----:B------:R1:W-:Y:S01]  /*64eb0*/  @P2 STG.E.U16 desc[UR4][R6.64], R219 ;  /* 0x000000db06002986 */ /* 0x0003e2000c101504 */
[----:B0-----:R-:W-:-:S03]  /*64ec0*/  IMAD.IADD R213, R214, 0x1, R213 ;  /* 0x00000001d6d57824 */ /* 0x001fc600078e02d5 */
[----:B------:R4:W-:Y:S01]  /*64ed0*/  @P3 STG.E.U16 desc[UR4][R204.64], R207 ;  /* 0x000000cfcc003986 */ /* 0x0009e2000c101504 */
[----:B-1----:R-:W-:Y:S01]  /*64ee0*/  ISETP.LT.AND P3, PT, R215, R212, !P0 ;  /* 0x000000d4d700720c */ /* 0x002fe20004761270 */
[----:B------:R-:W0:Y:S01]  /*64ef0*/  LDC R206, c[0x0][0x22c] ;  /* 0x00008b00ffce7b82 */ /* 0x000e220000000800 */
[----:B------:R-:W-:Y:S01]  /*64f00*/  VIADD R215, R3, 0x22 ;  /* 0x0000002203d77836 */ /* 0x000fe20000000000 */
[----:B------:R-:W-:-:S06]  /*64f10*/  LEA R6, P2, R214, R2, 0x1 ;  /* 0x00000002d6067211 */ /* 0x000fcc00078408ff */
[----:B------:R-:W1:Y:S01]  /*64f20*/  LDC R212, c[0x0][0x248] ;  /* 0x00009200ffd47b82 */ /* 0x000e620000000800 */
[----:B------:R-:W-:Y:S01]  /*64f30*/  LEA.HI.X.SX32 R7, R214, R4, 0x1, P2 ;  /* 0x00000004d6077211 */ /* 0x000fe200010f0eff */
[----:B----4-:R-:W-:Y:S02]  /*64f40*/  IMAD.IADD R205, R213, 0x1, R216 ;  /* 0x00000001d5cd7824 */ /* 0x010fe400078e02d8 */
[----:B------:R-:W-:Y:S02]  /*64f50*/  VIADD R216, R3, 0x24 ;  /* 0x0000002403d87836 */ /* 0x000fe40000000000 */
[----:B------:R4:W-:Y:S02]  /*64f60*/  @P5 STG.E.U16 desc[UR4][R6.64], R208 ;  /* 0x000000d006005986 */ /* 0x0009e4000c101504 */
[----:B------:R-:W1:Y:S01]  /*64f70*/  LDC R207, c[0x0][0x22c] ;  /* 0x00008b00ffcf7b82 */ /* 0x000e620000000800 */
[----:B---3--:R-:W-:Y:S01]  /*64f80*/  ISETP.LT.AND P4, PT, R215, R0, !P0 ;  /* 0x00000000d700720c */ /* 0x008fe20004781270 */
[----:B------:R-:W-:Y:S01]  /*64f90*/  VIADD R215, R3, 0x23 ;  /* 0x0000002303d77836 */ /* 0x000fe20000000000 */
[----:B------:R-:W-:Y:S01]  /*64fa0*/  PRMT R0, R208, 0x7632, R0 ;  /* 0x00007632d0007816 */ /* 0x000fe20000000000 */
[----:B--2---:R-:W-:-:S04]  /*64fb0*/  IMAD.IADD R5, R205, 0x1, R5 ;  /* 0x00000001cd057824 */ /* 0x004fc800078e0205 */
[----:B------:R-:W2:Y:S01]  /*64fc0*/  LDC R214, c[0x0][0x248] ;  /* 0x00009200ffd67b82 */ /* 0x000ea20000000800 */
[----:B0-----:R-:W-:Y:S02]  /*64fd0*/  ISETP.LT.AND P5, PT, R215, R206, !P0 ;  /* 0x000000ced700720c */ /* 0x001fe400047a1270 */
[----:B----4-:R-:W-:-:S04]  /*64fe0*/  LEA R6, P2, R213, R2, 0x1 ;  /* 0x00000002d5067211 */ /* 0x010fc800078408ff */
[----:B------:R-:W-:Y:S01]  /*64ff0*/  LEA.HI.X.SX32 R7, R213, R4, 0x1, P2 ;  /* 0x00000004d5077211 */ /* 0x000fe200010f0eff */
[----:B------:R-:W0:Y:S01]  /*65000*/  LDC R215, c[0x0][0x22c] ;  /* 0x00008b00ffd77b82 */ /* 0x000e220000000800 */
[-C--:B------:R-:W-:Y:S01]  /*65010*/  LEA R204, P2, R205, R2.reuse, 0x1 ;  /* 0x00000002cdcc7211 */ /* 0x080fe200078408ff */
[C---:B-1----:R-:W-:Y:S02]  /*65020*/  IMAD.IADD R217, R5.reuse, 0x1, R212 ;  /* 0x0000000105d97824 */ /* 0x042fe400078e02d4 */
[----:B------:R1:W-:Y:S01]  /*65030*/  @P3 STG.E.U16 desc[UR4][R6.64], R0 ;  /* 0x0000000006003986 */ /* 0x0003e2000c101504 */
[----:B------:R-:W-:Y:S01]  /*65040*/  LEA R206, P3, R5, R2, 0x1 ;  /* 0x0000000205ce7211 */ /* 0x000fe200078608ff */
[----:B------:R-:W-:Y:S01]  /*65050*/  VIADD R212, R3, 0x25 ;  /* 0x0000002503d47836 */ /* 0x000fe20000000000 */
[----:B------:R-:W-:Y:S01]  /*65060*/  LEA.HI.X.SX32 R205, R205, R4, 0x1, P2 ;  /* 0x00000004cdcd7211 */ /* 0x000fe200010f0eff */
[----:B------:R-:W3:Y:S01]  /*65070*/  LDC R213, c[0x0][0x22c] ;  /* 0x00008b00ffd57b82 */ /* 0x000ee20000000800 */
[----:B------:R-:W-:-:S02]  /*65080*/  ISETP.LT.AND P2, PT, R216, R207, !P0 ;  /* 0x000000cfd800720c */ /* 0x000fc40004741270 */
[----:B------:R-:W-:Y:S01]  /*65090*/  LEA.HI.X.SX32 R207, R5, R4, 0x1, P3 ;  /* 0x0000000405cf7211 */ /* 0x000fe200018f0eff */
[----:B------:R2:W-:Y:S04]  /*650a0*/  @P4 STG.E.U16 desc[UR4][R204.64], R209 ;  /* 0x000000d1cc004986 */ /* 0x0005e8000c101504 */
[----:B------:R-:W4:Y:S01]  /*650b0*/  LDC R208, c[0x0][0x248] ;  /* 0x00009200ffd07b82 */ /* 0x000f220000000800 */
[----:B-1----:R-:W-:Y:S02]  /*650c0*/  PRMT R7, R209, 0x7632, R7 ;  /* 0x00007632d1077816 */ /* 0x002fe40000000007 */
[----:B------:R-:W-:-:S03]  /*650d0*/  LEA R6, P3, R217, R2, 0x1 ;  /* 0x00000002d9067211 */ /* 0x000fc600078608ff */
[----:B------:R1:W-:Y:S02]  /*650e0*/  @P5 STG.E.U16 desc[UR4][R206.64], R7 ;  /* 0x00000007ce005986 */ /* 0x0003e4000c101504 */
[----:B------:R-:W4:Y:S01]  /*650f0*/  LDC R5, c[0x0][0x22c] ;  /* 0x00008b00ff057b82 */ /* 0x000f220000000800 */
[----:B--2---:R-:W-:Y:S02]  /*65100*/  IMAD.IADD R205, R217, 0x1, R214 ;  /* 0x00000001d9cd7824 */ /* 0x004fe400078e02d6 */
[----:B------:R-:W-:-:S05]  /*65110*/  VIADD R214, R3, 0x26 ;  /* 0x0000002603d67836 */ /* 0x000fca0000000000 */
[----:B------:R-:W2:Y:S01]  /*65120*/  LDC R0, c[0x0][0x248] ;  /* 0x00009200ff007b82 */ /* 0x000ea20000000800 */
[----:B---3--:R-:W-:Y:S02]  /*65130*/  ISETP.LT.AND P4, PT, R212, R213, !P0 ;  /* 0x000000d5d400720c */ /* 0x008fe40004781270 */
[----:B-1----:R-:W-:Y:S02]  /*65140*/  LEA.HI.X.SX32 R7, R217, R4, 0x1, P3 ;  /* 0x00000004d9077211 */ /* 0x002fe400018f0eff */
[C---:B------:R-:W-:Y:S02]  /*65150*/  LEA R204, P3, R205.reuse, R2, 0x1 ;  /* 0x00000002cdcc7211 */ /* 0x040fe400078608ff */
[----:B------:R-:W-:Y:S01]  /*65160*/  PRMT R207, R210, 0x7632, R207 ;  /* 0x00007632d2cf7816 */ /* 0x000fe200000000cf */
[----:B------:R-:W1:Y:S01]  /*65170*/  LDC R209, c[0x0][0x22c] ;  /* 0x00008b00ffd17b82 */ /* 0x000e620000000800 */
[----:B------:R3:W-:Y:S01]  /*65180*/  @P2 STG.E.U16 desc[UR4][R6.64], R210 ;  /* 0x000000d206002986 */ /* 0x0007e2000c101504 */
[----:B0-----:R-:W-:Y:S01]  /*65190*/  ISETP.LT.AND P2, PT, R214, R215, !P0 ;  /* 0x000000d7d600720c */ /* 0x001fe20004741270 */
[C---:B----4-:R-:W-:Y:S01]  /*651a0*/  IMAD.IADD R215, R205.reuse, 0x1, R208 ;  /* 0x00000001cdd77824 */ /* 0x050fe200078e02d0 */
[----:B------:R-:W-:Y:S01]  /*651b0*/  LEA.HI.X.SX32 R205, R205, R4, 0x1, P3 ;  /* 0x00000004cdcd7211 */ /* 0x000fe200018f0eff */
[----:B------:R-:W-:-:S03]  /*651c0*/  VIADD R214, R3, 0x27 ;  /* 0x0000002703d67836 */ /* 0x000fc60000000000 */
[----:B------:R-:W0:Y:S01]  /*651d0*/  LDC R212, c[0x0][0x248] ;  /* 0x00009200ffd47b82 */ /* 0x000e220000000800 */
[----:B------:R4:W-:Y:S01]  /*651e0*/  @P4 STG.E.U16 desc[UR4][R204.64], R207 ;  /* 0x000000cfcc004986 */ /* 0x0009e2000c101504 */
[----:B------:R-:W-:Y:S02]  /*651f0*/  ISETP.LT.AND P3, PT, R214, R5, !P0 ;  /* 0x00000005d600720c */ /* 0x000fe40004761270 */
[----:B------:R-:W-:Y:S01]  /*65200*/  LEA R206, P4, R215, R2, 0x1 ;  /* 0x00000002d7ce7211 */ /* 0x000fe200078808ff */
[----:B---3--:R-:W-:Y:S01]  /*65210*/  VIADD R210, R3, 0x28 ;  /* 0x0000002803d27836 */ /* 0x008fe20000000000 */
[----:B------:R-:W-:Y:S02]  /*65220*/  PRMT R214, R201, 0x7632, R214 ;  /* 0x00007632c9d67816 */ /* 0x000fe400000000d6 */
[----:B------:R-:W3:Y:S01]  /*65230*/  LDC R208, c[0x0][0x248] ;  /* 0x00009200ffd07b82 */ /* 0x000ee20000000800 */
[C---:B--2---:R-:W-:Y:S01]  /*65240*/  IMAD.IADD R7, R215.reuse, 0x1, R0 ;  /* 0x00000001d7077824 */ /* 0x044fe200078e0200 */
[----:B----4-:R-:W-:-:S04]  /*65250*/  LEA.HI.X.SX32 R207, R215, R4, 0x1, P4 ;  /* 0x00000004d7cf7211 */ /* 0x010fc800020f0eff */
[----:B------:R-:W-:Y:S02]  /*65260*/  LEA R6, P4, R7, R2, 0x1 ;  /* 0x0000000207067211 */ /* 0x000fe400078808ff */
[----:B------:R-:W2:Y:S01]  /*65270*/  LDC R213, c[0x0][0x22c] ;  /* 0x00008b00ffd57b82 */ /* 0x000ea20000000800 */
[----:B-1----:R-:W-:Y:S01]  /*65280*/  ISETP.LT.AND P5, PT, R210, R209, !P0 ;  /* 0x000000d1d200720c */ /* 0x002fe200047a1270 */
[----:B------:R1:W-:Y:S01]  /*65290*/  @P2 STG.E.U16 desc[UR4][R206.64], R211 ;  /* 0x000000d3ce002986 */ /* 0x0003e2000c101504 */
[----:B------:R-:W-:-:S05]  /*652a0*/  PRMT R205, R211, 0x7632, R205 ;  /* 0x00007632d3cd7816 */ /* 0x000fca00000000cd */
[----:B------:R-:W4:Y:S01]  /*652b0*/  LDC R5, c[0x0][0x248] ;  /* 0x00009200ff057b82 */ /* 0x000f220000000800 */
[C---:B0-----:R-:W-:Y:S01]  /*652c0*/  IMAD.IADD R217, R7.reuse, 0x1, R212 ;  /* 0x0000000107d97824 */ /* 0x041fe200078e02d4 */
[----:B------:R-:W-:Y:S01]  /*652d0*/  LEA.HI.X.SX32 R7, R7, R4, 0x1, P4 ;  /* 0x0000000407077211 */ /* 0x000fe200020f0eff */
[----:B------:R-:W-:-:S03]  /*652e0*/  VIADD R212, R3, 0x29 ;  /* 0x0000002903d47836 */ /* 0x000fc60000000000 */
[C---:B------:R-:W-:Y:S01]  /*652f0*/  LEA R204, P2, R217.reuse, R2, 0x1 ;  /* 0x00000002d9cc7211 */ /* 0x040fe200078408ff */
[----:B------:R0:W-:Y:S01]  /*65300*/  @P3 STG.E.U16 desc[UR4][R6.64], R205 ;  /* 0x000000cd06003986 */ /* 0x0001e2000c101504 */
[----:B------:R-:W4:Y:S01]  /*65310*/  LDC R0, c[0x0][0x22c] ;  /* 0x00008b00ff007b82 */ /* 0x000f220000000800 */
[----:B---3--:R-:W-:Y:S02]  /*65320*/  IMAD.IADD R215, R217, 0x1, R208 ;  /* 0x00000001d9d77824 */ /* 0x008fe400078e02d0 */
[----:B-1----:R-:W-:-:S05]  /*65330*/  VIADD R207, R3, 0x2a ;  /* 0x0000002a03cf7836 */ /* 0x002fca0000000000 */
[----:B------:R-:W1:Y:S01]  /*65340*/  LDC R209, c[0x0][0x248] ;  /* 0x00009200ffd17b82 */ /* 0x000e620000000800 */
[----:B--2---:R-:W-:Y:S02]  /*65350*/  ISETP.LT.AND P3, PT, R212, R213, !P0 ;  /* 0x000000d5d400720c */ /* 0x004fe40004761270 */
[----:B0-----:R-:W-:Y:S02]  /*65360*/  LEA.HI.X.SX32 R205, R217, R4, 0x1, P2 ;  /* 0x00000004d9cd7211 */ /* 0x001fe400010f0eff */
[C---:B------:R-:W-:Y:S02]  /*65370*/  LEA R206, P2, R215.reuse, R2, 0x1 ;  /* 0x00000002d7ce7211 */ /* 0x040fe400078408ff */
[----:B------:R-:W-:Y:S01]  /*65380*/  PRMT R7, R200, 0x7632, R7 ;  /* 0x00007632c8077816 */ /* 0x000fe20000000007 */
[----:B------:R-:W0:Y:S01]  /*65390*/  LDC R210, c[0x0][0x22c] ;  /* 0x00008b00ffd27b82 */ /* 0x000e220000000800 */
[----:B----4-:R-:W-:Y:S01]  /*653a0*/  IMAD.IADD R5, R215, 0x1, R5 ;  /* 0x00000001d7057824 */ /* 0x010fe200078e0205 */
[----:B------:R2:W-:Y:S06]  /*653b0*/  @P5 STG.E.U16 desc[UR4][R204.64], R200 ;  /* 0x000000c8cc005986 */ /* 0x0005ec000c101504 */
[----:B------:R-:W3:Y:S01]  /*653c0*/  LDC R211, c[0x0][0x22c] ;  /* 0x00008b00ffd37b82 */ /* 0x000ee20000000800 */
[----:B------:R-:W-:-:S02]  /*653d0*/  ISETP.LT.AND P4, PT, R207, R0, !P0 ;  /* 0x00000000cf00720c */ /* 0x000fc40004781270 */
[----:B------:R-:W-:Y:S01]  /*653e0*/  LEA.HI.X.SX32 R207, R215, R4, 0x1, P2 ;  /* 0x00000004d7cf7211 */ /* 0x000fe200010f0eff */
[----:B------:R-:W-:Y:S01]  /*653f0*/  VIADD R215, R3, 0x2b ;  /* 0x0000002b03d77836 */ /* 0x000fe20000000000 */
[----:B------:R-:W-:Y:S01]  /*65400*/  LEA R6, P2, R5, R2, 0x1 ;  /* 0x0000000205067211 */ /* 0x000fe200078408ff */
[----:B--2---:R-:W-:Y:S02]  /*65410*/  VIADD R200, R3, 0x2c ;  /* 0x0000002c03c87836 */ /* 0x004fe40000000000 */
[----:B------:R-:W2:Y:S01]  /*65420*/  LDC R208, c[0x0][0x248] ;  /* 0x00009200ffd07b82 */ /* 0x000ea20000000800 */
[----:B------:R4:W-:Y:S01]  /*65430*/  @P3 STG.E.U16 desc[UR4][R206.64], R7 ;  /* 0x00000007ce003986 */ /* 0x0009e2000c101504 */
[----:B-1----:R-:W-:-:S05]  /*65440*/  IMAD.IADD R209, R5, 0x1, R209 ;  /* 0x0000000105d17824 */ /* 0x002fca00078e02d1 */
[----:B------:R-:W-:Y:S01]  /*65450*/  LEA R204, P3, R209, R2, 0x1 ;  /* 0x00000002d1cc7211 */ /* 0x000fe200078608ff */
[----:B------:R-:W1:Y:S01]  /*65460*/  LDC R212, c[0x0][0x248] ;  /* 0x00009200ffd47b82 */ /* 0x000e620000000800 */
[----:B0-----:R-:W-:Y:S02]  /*65470*/  ISETP.LT.AND P5, PT, R215, R210, !P0 ;  /* 0x000000d2d700720c */ /* 0x001fe400047a1270 */
[-C--:B------:R-:W-:Y:S02]  /*65480*/  LEA.HI.X.SX32 R205, R209, R4.reuse, 0x1, P3 ;  /* 0x00000004d1cd7211 */ /* 0x080fe400018f0eff */
[----:B----4-:R-:W-:-:S03]  /*65490*/  LEA.HI.X.SX32 R7, R5, R4, 0x1, P2 ;  /* 0x0000000405077211 */ /* 0x010fc600010f0eff */
[----:B------:R-:W0:Y:S01]  /*654a0*/  LDC R213, c[0x0][0x22c] ;  /* 0x00008b00ffd57b82 */ /* 0x000e220000000800 */
[----:B---3--:R-:W-:Y:S01]  /*654b0*/  ISETP.LT.AND P2, PT, R200, R211, !P0 ;  /* 0x000000d3c800720c */ /* 0x008fe20004741270 */
[----:B------:R-:W-:Y:S01]  /*654c0*/  VIADD R200, R3, 0x2d ;  /* 0x0000002d03c87836 */ /* 0x000fe20000000000 */
[----:B------:R1:W-:Y:S04]  /*654d0*/  @P4 STG.E.U16 desc[UR4][R6.64], R201 ;  /* 0x000000c906004986 */ /* 0x0003e8000c101504 */
[----:B------:R3:W-:Y:S01]  /*654e0*/  @P5 STG.E.U16 desc[UR4][R204.64], R214 ;  /* 0x000000d6cc005986 */ /* 0x0007e2000c101504 */
[----:B------:R-:W4:Y:S01]  /*654f0*/  LDC R5, c[0x0][0x22c] ;  /* 0x00008b00ff057b82 */ /* 0x000f220000000800 */
[----:B--2---:R-:W-:-:S05]  /*65500*/  IMAD.IADD R207, R209, 0x1, R208 ;  /* 0x00000001d1cf7824 */ /* 0x004fca00078e02d0 */
[C---:B------:R-:W-:Y:S02]  /*65510*/  LEA R206, P3, R207.reuse, R2, 0x1 ;  /* 0x00000002cfce7211 */ /* 0x040fe400078608ff */
[----:B------:R-:W2:Y:S01]  /*65520*/  LDC R0, c[0x0][0x248] ;  /* 0x00009200ff007b82 */ /* 0x000ea20000000800 */
[C---:B-1----:R-:W-:Y:S01]  /*65530*/  IMAD.IADD R7, R207.reuse, 0x1, R212 ;  /* 0x00000001cf077824 */ /* 0x042fe200078e02d4 */
[----:B------:R-:W-:Y:S01]  /*65540*/  LEA.HI.X.SX32 R207, R207, R4, 0x1, P3 ;  /* 0x00000004cfcf7211 */ /* 0x000fe200018f0eff */
[----:B---3--:R-:W-:-:S03]  /*65550*/  VIADD R205, R3, 0x2f ;  /* 0x0000002f03cd7836 */ /* 0x008fc60000000000 */
[----:B------:R-:W-:Y:S01]  /*65560*/  LEA R6, P3, R7, R2, 0x1 ;  /* 0x0000000207067211 */ /* 0x000fe200078608ff */
[----:B------:R1:W-:Y:S01]  /*65570*/  @P2 STG.E.U16 desc[UR4][R206.64], R202 ;  /* 0x000000cace002986 */ /* 0x0003e2000c101504 */
[----:B------:R-:W3:Y:S01]  /*65580*/  LDC R211, c[0x0][0x248] ;  /* 0x00009200ffd37b82 */ /* 0x000ee20000000800 */
[----:B0-----:R-:W-:Y:S01]  /*65590*/  ISETP.LT.AND P4, PT, R200, R213, !P0 ;  /* 0x000000d5c800720c */ /* 0x001fe20004781270 */
[----:B------:R-:W-:-:S06]  /*655a0*/  VIADD R200, R3, 0x2e ;  /* 0x0000002e03c87836 */ /* 0x000fcc0000000000 */
[----:B------:R-:W0:Y:S01]  /*655b0*/  LDC R210, c[0x0][0x22c] ;  /* 0x00008b00ffd27b82 */ /* 0x000e220000000800 */
[----:B----4-:R-:W-:Y:S02]  /*655c0*/  ISETP.LT.AND P2, PT, R200, R5, !P0 ;  /* 0x00000005c800720c */ /* 0x010fe40004741270 */
[----:B-1----:R-:W-:-:S05]  /*655d0*/  PRMT R207, R202, 0x7632, R207 ;  /* 0x00007632cacf7816 */ /* 0x002fca00000000cf */
[----:B------:R-:W1:Y:S01]  /*655e0*/  LDC R209, c[0x0][0x22c] ;  /* 0x00008b00ffd17b82 */ /* 0x000e620000000800 */
[C---:B--2---:R-:W-:Y:S01]  /*655f0*/  IMAD.IADD R201, R7.reuse, 0x1, R0 ;  /* 0x0000000107c97824 */ /* 0x044fe200078e0200 */
[----:B------:R-:W-:-:S05]  /*65600*/  LEA.HI.X.SX32 R7, R7, R4, 0x1, P3 ;  /* 0x0000000407077211 */ /* 0x000fca00018f0eff */
[----:B------:R2:W-:Y:S01]  /*65610*/  @P4 STG.E.U16 desc[UR4][R6.64], R207 ;  /* 0x000000cf06004986 */ /* 0x0005e2000c101504 */
[----:B------:R-:W4:Y:S01]  /*65620*/  LDC R208, c[0x0][0x248] ;  /* 0x00009200ffd07b82 */ /* 0x000f220000000800 */
[C---:B------:R-:W-:Y:S01]  /*65630*/  LEA R200, P4, R201.reuse, R2, 0x1 ;  /* 0x00000002c9c87211 */ /* 0x040fe200078808ff */
[----:B---3--:R-:W-:-:S03]  /*65640*/  IMAD.IADD R211, R201, 0x1, R211 ;  /* 0x00000001c9d37824 */ /* 0x008fc600078e02d3 */
[----:B------:R-:W-:Y:S02]  /*65650*/  LEA.HI.X.SX32 R201, R201, R4, 0x1, P4 ;  /* 0x00000004c9c97211 */ /* 0x000fe400020f0eff */
[----:B------:R-:W-:Y:S01]  /*65660*/  LEA R204, P4, R211, R2, 0x1 ;  /* 0x00000002d3cc7211 */ /* 0x000fe200078808ff */
[----:B------:R-:W3:Y:S01]  /*65670*/  LDC R5, c[0x0][0x22c] ;  /* 0x00008b00ff057b82 */ /* 0x000ee20000000800 */
[----:B0-----:R-:W-:Y:S01]  /*65680*/  ISETP.LT.AND P3, PT, R205, R210, !P0 ;  /* 0x000000d2cd00720c */ /* 0x001fe20004761270 */
[----:B------:R-:W-:Y:S01]  /*65690*/  VIADD R210, R3, 0x30 ;  /* 0x0000003003d27836 */ /* 0x000fe20000000000 */
[----:B--2---:R-:W-:Y:S01]  /*656a0*/  PRMT R7, R203, 0x7632, R7 ;  /* 0x00007632cb077816 */ /* 0x004fe20000000007 */
[----:B------:R0:W-:Y:S01]  /*656b0*/  @P2 STG.E.U16 desc[UR4][R200.64], R203 ;  /* 0x000000cbc8002986 */ /* 0x0001e2000c101504 */
[----:B------:R-:W-:-:S03]  /*656c0*/  LEA.HI.X.SX32 R205, R211, R4, 0x1, P4 ;  /* 0x00000004d3cd7211 */ /* 0x000fc600020f0eff */
[----:B------:R-:W2:Y:S01]  /*656d0*/  LDC R0, c[0x0][0x248] ;  /* 0x00009200ff007b82 */ /* 0x000ea20000000800 */
[----:B-1----:R-:W-:Y:S01]  /*656e0*/  ISETP.LT.AND P5, PT, R210, R209, !P0 ;  /* 0x000000d1d200720c */ /* 0x002fe200047a1270 */
[----:B------:R-:W-:-:S04]  /*656f0*/  VIADD R210, R3, 0x31 ;  /* 0x0000003103d27836 */ /* 0x000fc80000000000 */
[----:B------:R1:W-:Y:S02]  /*65700*/  @P3 STG.E.U16 desc[UR4][R204.64], R7 ;  /* 0x00000007cc003986 */ /* 0x0003e4000c101504 */
[----:B------:R-:W2:Y:S01]  /*65710*/  LDC R206, c[0x0][0x248] ;  /* 0x00009200ffce7b82 */ /* 0x000ea20000000800 */
[----:B----4-:R-:W-:Y:S02]  /*65720*/  IMAD.IADD R209, R211, 0x1, R208 ;  /* 0x00000001d3d17824 */ /* 0x010fe400078e02d0 */
[----:B0-----:R-:W-:-:S03]  /*65730*/  VIADD R201, R3, 0x32 ;  /* 0x0000003203c97836 */ /* 0x001fc60000000000 */
[C---:B------:R-:W-:Y:S02]  /*65740*/  LEA R6, P2, R209.reuse, R2, 0x1 ;  /* 0x00000002d1067211 */ /* 0x040fe400078408ff */
[----:B------:R-:W0:Y:S01]  /*65750*/  LDC R202, c[0x0][0x22c] ;  /* 0x00008b00ffca7b82 */ /* 0x000e220000000800 */
[----:B---3--:R-:W-:Y:S02]  /*65760*/  ISETP.LT.AND P3, PT, R210, R5, !P0 ;  /* 0x00000005d200720c */ /* 0x008fe40004761270 */
[----:B-1----:R-:W-:Y:S02]  /*65770*/  LEA.HI.X.SX32 R7, R209, R4, 0x1, P2 ;  /* 0x00000004d1077211 */ /* 0x002fe400010f0eff */
[----:B------:R-:W-:-:S03]  /*65780*/  PRMT R210, R192, 0x7632, R210 ;  /* 0x00007632c0d27816 */ /* 0x000fc600000000d2 */
[----:B------:R-:W1:Y:S01]  /*65790*/  LDC R207, c[0x0][0x248] ;  /* 0x00009200ffcf7b82 */ /* 0x000e620000000800 */
[----:B--2---:R-:W-:Y:S01]  /*657a0*/  IMAD.IADD R211, R209, 0x1, R0 ;  /* 0x00000001d1d37824 */ /* 0x004fe200078e0200 */
[----:B------:R2:W-:Y:S01]  /*657b0*/  @P5 STG.E.U16 desc[UR4][R6.64], R192 ;  /* 0x000000c006005986 */ /* 0x0005e2000c101504 */
[----:B------:R-:W-:-:S03]  /*657c0*/  VIADD R209, R3, 0x33 ;  /* 0x0000003303d17836 */ /* 0x000fc60000000000 */
[C---:B------:R-:W-:Y:S02]  /*657d0*/  LEA R200, P2, R211.reuse, R2, 0x1 ;  /* 0x00000002d3c87211 */ /* 0x040fe400078408ff */
[----:B------:R-:W3:Y:S01]  /*657e0*/  LDC R5, c[0x0][0x22c] ;  /* 0x00008b00ff057b82 */ /* 0x000ee20000000800 */
[----:B------:R-:W-:Y:S02]  /*657f0*/  IMAD.IADD R203, R211, 0x1, R206 ;  /* 0x00000001d3cb7824 */ /* 0x000fe400078e02ce */
[----:B--2---:R-:W-:-:S05]  /*65800*/  VIADD R192, R3, 0x34 ;  /* 0x0000003403c07836 */ /* 0x004fca0000000000 */
[----:B------:R-:W2:Y:S01]  /*65810*/  LDC R0, c[0x0][0x248] ;  /* 0x00009200ff007b82 */ /* 0x000ea20000000800 */
[----:B0-----:R-:W-:Y:S02]  /*65820*/  ISETP.LT.AND P4, PT, R201, R202, !P0 ;  /* 0x000000cac900720c */ /* 0x001fe40004781270 */
[----:B------:R-:W-:Y:S02]  /*65830*/  LEA.HI.X.SX32 R201, R211, R4, 0x1, P2 ;  /* 0x00000004d3c97211 */ /* 0x000fe400010f0eff */
[----:B------:R-:W-:-:S03]  /*65840*/  LEA R202, P2, R203, R2, 0x1 ;  /* 0x00000002cbca7211 */ /* 0x000fc600078408ff */
[----:B------:R-:W0:Y:S01]  /*65850*/  LDC R208, c[0x0][0x22c] ;  /* 0x00008b00ffd07b82 */ /* 0x000e220000000800 */
[C---:B-1----:R-:W-:Y:S01]  /*65860*/  IMAD.IADD R7, R203.reuse, 0x1, R207 ;  /* 0x00000001cb077824 */ /* 0x042fe200078e02cf */
[----:B------:R-:W-:Y:S01]  /*65870*/  LEA.HI.X.SX32 R203, R203, R4, 0x1, P2 ;  /* 0x00000004cbcb7211 */ /* 0x000fe200010f0eff */
[----:B------:R2:W-:Y:S03]  /*65880*/  @P3 STG.E.U16 desc[UR4][R200.64], R210 ;  /* 0x000000d2c8003986 */ /* 0x0005e6000c101504 */
[----:B------:R-:W-:Y:S01]  /*65890*/  LEA R6, P3, R7, R2, 0x1 ;  /* 0x0000000207067211 */ /* 0x000fe200078608ff */
[----:B------:R1:W-:Y:S01]  /*658a0*/  @P4 STG.E.U16 desc[UR4][R202.64], R193 ;  /* 0x000000c1ca004986 */ /* 0x0003e2000c101504 */
[----:B------:R-:W4:Y:S01]  /*658b0*/  LDC R205, c[0x0][0x248] ;  /* 0x00009200ffcd7b82 */ /* 0x000f220000000800 */
[----:B---3--:R-:W-:-:S07]  /*658c0*/  ISETP.LT.AND P2, PT, R192, R5, !P0 ;  /* 0x00000005c000720c */ /* 0x008fce0004741270 */
[----:B------:R-:W3:Y:S01]  /*658d0*/  LDC R204, c[0x0][0x22c] ;  /* 0x00008b00ffcc7b82 */ /* 0x000ee20000000800 */
[C---:B--2---:R-:W-:Y:S01]  /*658e0*/  IMAD.IADD R201, R7.reuse, 0x1, R0 ;  /* 0x0000000107c97824 */ /* 0x044fe200078e0200 */
[----:B------:R-:W-:-:S04]  /*658f0*/  LEA.HI.X.SX32 R7, R7, R4, 0x1, P3 ;  /* 0x0000000407077211 */ /* 0x000fc800018f0eff */
[----:B------:R-:W-:Y:S02]  /*65900*/  LEA R200, P3, R201, R2, 0x1 ;  /* 0x00000002c9c87211 */ /* 0x000fe400078608ff */
[----:B------:R-:W2:Y:S01]  /*65910*/  LDC R206, c[0x0][0x22c] ;  /* 0x00008b00ffce7b82 */ /* 0x000ea20000000800 */
[----:B0-----:R-:W-:Y:S01]  /*65920*/  ISETP.LT.AND P5, PT, R209, R208, !P0 ;  /* 0x000000d0d100720c */ /* 0x001fe200047a1270 */
[----:B------:R-:W-:Y:S01]  /*65930*/  VIADD R209, R3, 0x35 ;  /* 0x0000003503d17836 */ /* 0x000fe20000000000 */
[----:B------:R-:W-:Y:S01]  /*65940*/  PRMT R208, R193, 0x7632, R208 ;  /* 0x00007632c1d07816 */ /* 0x000fe200000000d0 */
[----:B-1----:R-:W-:-:S04]  /*65950*/  VIADD R193, R3, 0x36 ;  /* 0x0000003603c17836 */ /* 0x002fc80000000000 */
[----:B------:R-:W0:Y:S01]  /*65960*/  LDC R207, c[0x0][0x248] ;  /* 0x00009200ffcf7b82 */ /* 0x000e220000000800 */
[C---:B----4-:R-:W-:Y:S01]  /*65970*/  IMAD.IADD R205, R201.reuse, 0x1, R205 ;  /* 0x00000001c9cd7824 */ /* 0x050fe200078e02cd */
[----:B------:R-:W-:-:S04]  /*65980*/  LEA.HI.X.SX32 R201, R201, R4, 0x1, P3 ;  /* 0x00000004c9c97211 */ /* 0x000fc800018f0eff */
[----:B------:R-:W-:Y:S01]  /*65990*/  LEA R192, P3, R205, R2, 0x1 ;  /* 0x00000002cdc07211 */ /* 0x000fe200078608ff */
[----:B------:R1:W-:Y:S01]  /*659a0*/  @P5 STG.E.U16 desc[UR4][R6.64], R208 ;  /* 0x000000d006005986 */ /* 0x0003e2000c101504 */
[----:B------:R-:W4:Y:S01]  /*659b0*/  LDC R5, c[0x0][0x248] ;  /* 0x00009200ff057b82 */ /* 0x000f220000000800 */
[----:B---3--:R-:W-:Y:S01]  /*659c0*/  ISETP.LT.AND P4, PT, R209, R204, !P0 ;  /* 0x000000ccd100720c */ /* 0x008fe20004781270 */
[----:B------:R-:W-:Y:S01]  /*659d0*/  VIADD R209, R3, 0x38 ;  /* 0x0000003803d17836 */ /* 0x000fe20000000000 */
[----:B------:R3:W-:Y:S05]  /*659e0*/  @P2 STG.E.U16 desc[UR4][R200.64], R194 ;  /* 0x000000c2c8002986 */ /* 0x0007ea000c101504 */
[----:B------:R-:W4:Y:S01]  /*659f0*/  LDC R0, c[0x0][0x22c] ;  /* 0x00008b00ff007b82 */ /* 0x000f220000000800 */
[----:B--2---:R-:W-:-:S02]  /*65a00*/  ISETP.LT.AND P2, PT, R193, R206, !P0 ;  /* 0x000000cec100720c */ /* 0x004fc40004741270 */
[----:B------:R-:W-:Y:S01]  /*65a10*/  LEA.HI.X.SX32 R193, R205, R4, 0x1, P3 ;  /* 0x00000004cdc17211 */ /* 0x000fe200018f0eff */
[----:B-1----:R-:W-:Y:S01]  /*65a20*/  VIADD R7, R3, 0x37 ;  /* 0x0000003703077836 */ /* 0x002fe20000000000 */
[----:B------:R-:W-:Y:S02]  /*65a30*/  PRMT R206, R194, 0x7632, R206 ;  /* 0x00007632c2ce7816 */ /* 0x000fe400000000ce */
[----:B---3--:R-:W-:Y:S01]  /*65a40*/  PRMT R194, R195, 0x7632, R194 ;  /* 0x00007632c3c27816 */ /* 0x008fe200000000c2 */
[----:B------:R-:W1:Y:S01]  /*65a50*/  LDC R202, c[0x0][0x22c] ;  /* 0x00008b00ffca7b82 */ /* 0x000e620000000800 */
[----:B0-----:R-:W-:Y:S01]  /*65a60*/  IMAD.IADD R207, R205, 0x1, R207 ;  /* 0x00000001cdcf7824 */ /* 0x001fe200078e02cf */
[----:B------:R0:W-:Y:S04]  /*65a70*/  @P4 STG.E.U16 desc[UR4][R192.64], R206 ;  /* 0x000000cec0004986 */ /* 0x0001e8000c101504 */
[----:B------:R-:W-:-:S02]  /*65a80*/  LEA R6, P4, R207, R2, 0x1 ;  /* 0x00000002cf067211 */ /* 0x000fc400078808ff */
[----:B------:R-:W2:Y:S01]  /*65a90*/  LDC R203, c[0x0][0x248] ;  /* 0x00009200ffcb7b82 */ /* 0x000ea20000000800 */
[----:B----4-:R-:W-:Y:S01]  /*65aa0*/  IMAD.IADD R201, R207, 0x1, R5 ;  /* 0x00000001cfc97824 */ /* 0x010fe200078e0205 */
[----:B0-----:R-:W-:-:S06]  /*65ab0*/  PRMT R206, R185, 0x7632, R206 ;  /* 0x00007632b9ce7816 */ /* 0x001fcc00000000ce */
[----:B------:R-:W0:Y:S01]  /*65ac0*/  LDC R205, c[0x0][0x248] ;  /* 0x00009200ffcd7b82 */ /* 0x000e220000000800 */
[----:B------:R-:W-:Y:S02]  /*65ad0*/  ISETP.LT.AND P3, PT, R7, R0, !P0 ;  /* 0x000000000700720c */ /* 0x000fe40004761270 */
[----:B------:R-:W-:Y:S02]  /*65ae0*/  LEA.HI.X.SX32 R7, R207, R4, 0x1, P4 ;  /* 0x00000004cf077211 */ /* 0x000fe400020f0eff */
[----:B------:R-:W-:-:S03]  /*65af0*/  LEA R200, P4, R201, R2, 0x1 ;  /* 0x00000002c9c87211 */ /* 0x000fc600078808ff */
[----:B------:R-:W3:Y:S01]  /*65b00*/  LDC R204, c[0x0][0x22c] ;  /* 0x00008b00ffcc7b82 */ /* 0x000ee20000000800 */
[----:B-1----:R-:W-:Y:S01]  /*65b10*/  ISETP.LT.AND P5, PT, R209, R202, !P0 ;  /* 0x000000cad100720c */ /* 0x002fe200047a1270 */
[----:B------:R-:W-:Y:S01]  /*65b20*/  VIADD R209, R3, 0x39 ;  /* 0x0000003903d17836 */ /* 0x000fe20000000000 */
[----:B------:R1:W-:Y:S05]  /*65b30*/  @P2 STG.E.U16 desc[UR4][R6.64], R195 ;  /* 0x000000c306002986 */ /* 0x0003ea000c101504 */
[----:B------:R-:W4:Y:S01]  /*65b40*/  LDC R5, c[0x0][0x248] ;  /* 0x00009200ff057b82 */ /* 0x000f220000000800 */
[C---:B--2---:R-:W-:Y:S01]  /*65b50*/  IMAD.IADD R193, R201.reuse, 0x1, R203 ;  /* 0x00000001c9c17824 */ /* 0x044fe200078e02cb */
[----:B------:R-:W-:-:S04]  /*65b60*/  LEA.HI.X.SX32 R201, R201, R4, 0x1, P4 ;  /* 0x00000004c9c97211 */ /* 0x000fc800020f0eff */
[C---:B------:R-:W-:Y:S01]  /*65b70*/  LEA R192, P2, R193.reuse, R2, 0x1 ;  /* 0x00000002c1c07211 */ /* 0x040fe200078408ff */
[----:B------:R2:W-:Y:S01]  /*65b80*/  @P3 STG.E.U16 desc[UR4][R200.64], R194 ;  /* 0x000000c2c8003986 */ /* 0x0005e2000c101504 */
[----:B------:R-:W4:Y:S01]  /*65b90*/  LDC R0, c[0x0][0x22c] ;  /* 0x00008b00ff007b82 */ /* 0x000f220000000800 */
[C---:B0-----:R-:W-:Y:S01]  /*65ba0*/  IMAD.IADD R207, R193.reuse, 0x1, R205 ;  /* 0x00000001c1cf7824 */ /* 0x041fe200078e02cd */
[----:B------:R-:W-:Y:S01]  /*65bb0*/  LEA.HI.X.SX32 R193, R193, R4, 0x1, P2 ;  /* 0x00000004c1c17211 */ /* 0x000fe200010f0eff */
[----:B-1----:R-:W-:-:S03]  /*65bc0*/  VIADD R7, R3, 0x3a ;  /* 0x0000003a03077836 */ /* 0x002fc60000000000 */
[----:B------:R-:W-:Y:S01]  /*65bd0*/  LEA R6, P2, R207, R2, 0x1 ;  /* 0x00000002cf067211 */ /* 0x000fe200078408ff */
[----:B------:R0:W-:Y:S01]  /*65be0*/  @P5 STG.E.U16 desc[UR4][R192.64], R184 ;  /* 0x000000b8c0005986 */ /* 0x0001e2000c101504 */
[----:B------:R-:W1:Y:S01]  /*65bf0*/  LDC R202, c[0x0][0x22c] ;  /* 0x00008b00ffca7b82 */ /* 0x000e620000000800 */
[----:B---3--:R-:W-:Y:S01]  /*65c00*/  ISETP.LT.AND P3, PT, R209, R204, !P0 ;  /* 0x000000ccd100720c */ /* 0x008fe20004761270 */
[----:B--2---:R-:W-:-:S06]  /*65c10*/  VIADD R201, R3, 0x3b ;  /* 0x0000003b03c97836 */ /* 0x004fcc0000000000 */
[----:B------:R-:W2:Y:S01]  /*65c20*/  LDC R203, c[0x0][0x248] ;  /* 0x00009200ffcb7b82 */ /* 0x000ea20000000800 */
[----:B----4-:R-:W-:Y:S01]  /*65c30*/  IMAD.IADD R195, R207, 0x1, R5 ;  /* 0x00000001cfc37824 */ /* 0x010fe200078e0205 */
[----:B0-----:R-:W-:Y:S01]  /*65c40*/  PRMT R193, R184, 0x7632, R193 ;  /* 0x00007632b8c17816 */ /* 0x001fe200000000c1 */
[----:B------:R-:W-:-:S05]  /*65c50*/  VIADD R184, R3, 0x3c ;  /* 0x0000003c03b87836 */ /* 0x000fca0000000000 */
[----:B------:R-:W0:Y:S01]  /*65c60*/  LDC R205, c[0x0][0x22c] ;  /* 0x00008b00ffcd7b82 */ /* 0x000e220000000800 */
[----:B------:R-:W-:Y:S02]  /*65c70*/  ISETP.LT.AND P4, PT, R7, R0, !P0 ;  /* 0x000000000700720c */ /* 0x000fe40004781270 */
[----:B------:R-:W-:Y:S02]  /*65c80*/  LEA.HI.X.SX32 R7, R207, R4, 0x1, P2 ;  /* 0x00000004cf077211 */ /* 0x000fe400010f0eff */
[----:B------:R-:W-:-:S03]  /*65c90*/  LEA R194, P2, R195, R2, 0x1 ;  /* 0x00000002c3c27211 */ /* 0x000fc600078408ff */
[----:B------:R-:W3:Y:S01]  /*65ca0*/  LDC R204, c[0x0][0x248] ;  /* 0x00009200ffcc7b82 */ /* 0x000ee20000000800 */
[----:B-1----:R-:W-:Y:S01]  /*65cb0*/  ISETP.LT.AND P5, PT, R201, R202, !P0 ;  /* 0x000000cac900720c */ /* 0x002fe200047a1270 */
[----:B------:R1:W-:Y:S06]  /*65cc0*/  @P3 STG.E.U16 desc[UR4][R6.64], R193 ;  /* 0x000000c106003986 */ /* 0x0003ec000c101504 */
[----:B------:R-:W4:Y:S01]  /*65cd0*/  LDC R5, c[0x0][0x248] ;  /* 0x00009200ff057b82 */ /* 0x000f220000000800 */
[C---:B--2---:R-:W-:Y:S01]  /*65ce0*/  IMAD.IADD R203, R195.reuse, 0x1, R203 ;  /* 0x00000001c3cb7824 */ /* 0x044fe200078e02cb */
[----:B------:R-:W-:-:S04]  /*65cf0*/  LEA.HI.X.SX32 R195, R195, R4, 0x1, P2 ;  /* 0x00000004c3c37211 */ /* 0x000fc800010f0eff */
[----:B------:R-:W-:Y:S01]  /*65d00*/  LEA R192, P3, R203, R2, 0x1 ;  /* 0x00000002cbc07211 */ /* 0x000fe200078608ff */
[----:B------:R2:W-:Y:S01]  /*65d10*/  @P4 STG.E.U16 desc[UR4][R194.64], R185 ;  /* 0x000000b9c2004986 */ /* 0x0005e2000c101504 */
[----:B------:R-:W4:Y:S01]  /*65d20*/  LDC R0, c[0x0][0x22c] ;  /* 0x00008b00ff007b82 */ /* 0x000f220000000800 */
[----:B0-----:R-:W-:Y:S01]  /*65d30*/  ISETP.LT.AND P2, PT, R184, R205, !P0 ;  /* 0x000000cdb800720c */ /* 0x001fe20004741270 */
[----:B------:R-:W-:Y:S01]  /*65d40*/  VIADD R205, R3, 0x3d ;  /* 0x0000003d03cd7836 */ /* 0x000fe20000000000 */
[----:B-1----:R-:W-:-:S05]  /*65d50*/  LEA.HI.X.SX32 R193, R203, R4, 0x1, P3 ;  /* 0x00000004cbc17211 */ /* 0x002fca00018f0eff */
[----:B------:R-:W0:Y:S01]  /*65d60*/  LDC R202, c[0x0][0x248] ;  /* 0x00009200ffca7b82 */ /* 0x000e220000000800 */
[----:B---3--:R-:W-:Y:S01]  /*65d70*/  IMAD.IADD R7, R203, 0x1, R204 ;  /* 0x00000001cb077824 */ /* 0x008fe200078e02cc */
[----:B------:R1:W-:Y:S01]  /*65d80*/  @P5 STG.E.U16 desc[UR4][R192.64], R206 ;  /* 0x000000cec0005986 */ /* 0x0003e2000c101504 */
[----:B--2---:R-:W-:-:S03]  /*65d90*/  VIADD R194, R3, 0x3e ;  /* 0x0000003e03c27836 */ /* 0x004fc60000000000 */
[C---:B------:R-:W-:Y:S02]  /*65da0*/  LEA R6, P3, R7.reuse, R2, 0x1 ;  /* 0x0000000207067211 */ /* 0x040fe400078608ff */
[----:B------:R-:W2:Y:S01]  /*65db0*/  LDC R201, c[0x0][0x22c] ;  /* 0x00008b00ffc97b82 */ /* 0x000ea20000000800 */
[C---:B----4-:R-:W-:Y:S01]  /*65dc0*/  IMAD.IADD R5, R7.reuse, 0x1, R5 ;  /* 0x0000000107057824 */ /* 0x050fe200078e0205 */
[----:B------:R-:W-:-:S04]  /*65dd0*/  LEA.HI.X.SX32 R7, R7, R4, 0x1, P3 ;  /* 0x0000000407077211 */ /* 0x000fc800018f0eff */
[----:B------:R-:W-:Y:S01]  /*65de0*/  LEA R184, P3, R5, R2, 0x1 ;  /* 0x0000000205b87211 */ /* 0x000fe200078608ff */
[----:B------:R3:W-:Y:S01]  /*65df0*/  @P2 STG.E.U16 desc[UR4][R6.64], R186 ;  /* 0x000000ba06002986 */ /* 0x0007e2000c101504 */
[----:B------:R-:W4:Y:S01]  /*65e00*/  LDC R200, c[0x0][0x248] ;  /* 0x00009200ffc87b82 */ /* 0x000f220000000800 */
[----:B------:R-:W-:Y:S02]  /*65e10*/  ISETP.LT.AND P4, PT, R205, R0, !P0 ;  /* 0x00000000cd00720c */ /* 0x000fe40004781270 */
[----:B------:R-:W-:Y:S02]  /*65e20*/  LEA.HI.X.SX32 R185, R5, R4, 0x1, P3 ;  /* 0x0000000405b97211 */ /* 0x000fe400018f0eff */
[----:B-1----:R-:W-:-:S03]  /*65e30*/  PRMT R193, R186, 0x7632, R193 ;  /* 0x00007632bac17816 */ /* 0x002fc600000000c1 */
[----:B------:R-:W1:Y:S01]  /*65e40*/  LDC R0, c[0x0][0x248] ;  /* 0x00009200ff007b82 */ /* 0x000e620000000800 */
[----:B0-----:R-:W-:Y:S02]  /*65e50*/  IMAD.IADD R195, R5, 0x1, R202 ;  /* 0x0000000105c37824 */ /* 0x001fe400078e02ca */
[C---:B------:R-:W-:Y:S02]  /*65e60*/  VIADD R202, R3.reuse, 0x3f ;  /* 0x0000003f03ca7836 */ /* 0x040fe40000000000 */
[----:B---3--:R-:W-:Y:S01]  /*65e70*/  VIADD R7, R3, 0x40 ;  /* 0x0000004003077836 */ /* 0x008fe20000000000 */
[----:B------:R0:W-:Y:S01]  /*65e80*/  @P4 STG.E.U16 desc[UR4][R184.64], R193 ;  /* 0x000000c1b8004986 */ /* 0x0001e2000c101504 */
[----:B------:R-:W-:Y:S01]  /*65e90*/  LEA R192, P4, R195, R2, 0x1 ;  /* 0x00000002c3c07211 */ /* 0x000fe200078808ff */
[----:B------:R-:W3:Y:S01]  /*65ea0*/  LDC R203, c[0x0][0x22c] ;  /* 0x00008b00ffcb7b82 */ /* 0x000ee20000000800 */
[----:B--2---:R-:W-:Y:S01]  /*65eb0*/  ISETP.LT.AND P2, PT, R194, R201, !P0 ;  /* 0x000000c9c200720c */ /* 0x004fe20004741270 */
[----:B------:R-:W-:-:S06]  /*65ec0*/  VIADD R186, R3, 0x41 ;  /* 0x0000004103ba7836 */ /* 0x000fcc0000000000 */
[----:B------:R-:W2:Y:S01]  /*65ed0*/  LDC R204, c[0x0][0x22c] ;  /* 0x00008b00ffcc7b82 */ /* 0x000ea20000000800 */
[C---:B----4-:R-:W-:Y:S01]  /*65ee0*/  IMAD.IADD R5, R195.reuse, 0x1, R200 ;  /* 0x00000001c3057824 */ /* 0x050fe200078e02c8 */
[----:B0-----:R-:W-:-:S04]  /*65ef0*/  LEA.HI.X.SX32 R193, R195, R4, 0x1, P4 ;  /* 0x00000004c3c17211 */ /* 0x001fc800020f0eff */
[C---:B------:R-:W-:Y:S01]  /*65f00*/  LEA R6, P4, R5.reuse, R2, 0x1 ;  /* 0x0000000205067211 */ /* 0x040fe200078808ff */
[----:B------:R-:W-:Y:S01]  /*65f10*/  @P2 STG.E.U16 desc[UR4][R192.64], R187 ;  /* 0x000000bbc0002986 */ /* 0x000fe2000c101504 */
[----:B------:R-:W0:Y:S01]  /*65f20*/  LDC R194, c[0x0][0x248] ;  /* 0x00009200ffc27b82 */ /* 0x000e220000000800 */
[----:B-1----:R-:W-:-:S05]  /*65f30*/  IMAD.IADD R185, R5, 0x1, R0 ;  /* 0x0000000105b97824 */ /* 0x002fca00078e0200 */
[----:B------:R-:W-:Y:S02]  /*65f40*/  LEA R184, P2, R185, R2, 0x1 ;  /* 0x00000002b9b87211 */ /* 0x000fe400078408ff */
[----:B------:R-:W1:Y:S01]  /*65f50*/  LDC R195, c[0x0][0x22c] ;  /* 0x00008b00ffc37b82 */ /* 0x000e620000000800 */
[----:B---3--:R-:W-:Y:S02]  /*65f60*/  ISETP.LT.AND P3, PT, R202, R203, !P0 ;  /* 0x000000cbca00720c */ /* 0x008fe40004761270 */
[----:B------:R-:W-:-:S05]  /*65f70*/  PRMT R203, R187, 0x7632, R203 ;  /* 0x00007632bbcb7816 */ /* 0x000fca00000000cb */
[----:B------:R-:W3:Y:S01]  /*65f80*/  LDC R201, c[0x0][0x22c] ;  /* 0x00008b00ffc97b82 */ /* 0x000ee20000000800 */
[----:B--2---:R-:W-:Y:S02]  /*65f90*/  ISETP.LT.AND P5, PT, R7, R204, !P0 ;  /* 0x000000cc0700720c */ /* 0x004fe400047a1270 */
[----:B------:R-:W-:-:S05]  /*65fa0*/  LEA.HI.X.SX32 R7, R5, R4, 0x1, P4 ;  /* 0x0000000405077211 */ /* 0x000fca00020f0eff */
[----:B------:R-:W2:Y:S01]  /*65fb0*/  LDC R200, c[0x0][0x248] ;  /* 0x00009200ffc87b82 */ /* 0x000ea20000000800 */
[----:B0-----:R-:W-:Y:S01]  /*65fc0*/  IMAD.IADD R5, R185, 0x1, R194 ;  /* 0x00000001b9057824 */ /* 0x001fe200078e02c2 */
[----:B------:R-:W-:Y:S01]  /*65fd0*/  @P3 STG.E.U16 desc[UR4][R6.64], R203 ;  /* 0x000000cb06003986 */ /* 0x000fe2000c101504 */
[----:B------:R-:W-:Y:S01]  /*65fe0*/  VIADD R194, R3, 0x42 ;  /* 0x0000004203c27836 */ /* 0x000fe20000000000 */
[----:B------:R-:W-:-:S04]  /*65ff0*/  LEA.HI.X.SX32 R185, R185, R4, 0x1, P2 ;  /* 0x00000004b9b97211 */ /* 0x000fc800010f0eff */
[----:B------:R-:W0:Y:S01]  /*66000*/  LDC R0, c[0x0][0x248] ;  /* 0x00009200ff007b82 */ /* 0x000e220000000800 */
[----:B-1----:R-:W-:Y:S01]  /*66010*/  ISETP.LT.AND P4, PT, R194, R195, !P0 ;  /* 0x000000c3c200720c */ /* 0x002fe20004781270 */
[----:B------:R1:W-:Y:S06]  /*66020*/  @P5 STG.E.U16 desc[UR4][R184.64], R176 ;  /* 0x000000b0b8005986 */ /* 0x0003ec000c101504 */
[----:B------:R-:W4:Y:S01]  /*66030*/  LDC R202, c[0x0][0x22c] ;  /* 0x00008b00ffca7b82 */ /* 0x000f220000000800 */
[----:B---3--:R-:W-:Y:S01]  /*66040*/  ISETP.LT.AND P3, PT, R186, R201, !P0 ;  /* 0x000000c9ba00720c */ /* 0x008fe20004761270 */
[----:B------:R-:W-:Y:S01]  /*66050*/  VIADD R201, R3, 0x43 ;  /* 0x0000004303c97836 */ /* 0x000fe20000000000 */
[----:B------:R-:W-:-:S02]  /*66060*/  LEA R186, P2, R5, R2, 0x1 ;  /* 0x0000000205ba7211 */ /* 0x000fc400078408ff */
[----:B-1----:R-:W-:Y:S01]  /*66070*/  PRMT R185, R176, 0x7632, R185 ;  /* 0x00007632b0b97816 */ /* 0x002fe200000000b9 */
[----:B------:R-:W-:Y:S02]  /*66080*/  VIADD R176, R3, 0x44 ;  /* 0x0000004403b07836 */ /* 0x000fe40000000000 */
[----:B------:R-:W1:Y:S01]  /*66090*/  LDC R192, c[0x0][0x248] ;  /* 0x00009200ffc07b82 */ /* 0x000e620000000800 */
[C---:B--2---:R-:W-:Y:S01]  /*660a0*/  IMAD.IADD R7, R5.reuse, 0x1, R200 ;  /* 0x0000000105077824 */ /* 0x044fe200078e02c8 */
[----:B------:R-:W-:-:S04]  /*660b0*/  LEA.HI.X.SX32 R187, R5, R4, 0x1, P2 ;  /* 0x0000000405bb7211 */ /* 0x000fc800010f0eff */
[C---:B------:R-:W-:Y:S01]  /*660c0*/  LEA R6, P2, R7.reuse, R2, 0x1 ;  /* 0x0000000207067211 */ /* 0x040fe200078408ff */
[----:B------:R2:W-:Y:S01]  /*660d0*/  @P3 STG.E.U16 desc[UR4][R186.64], R185 ;  /* 0x000000b9ba003986 */ /* 0x0005e2000c101504 */
[----:B------:R-:W3:Y:S01]  /*660e0*/  LDC R193, c[0x0][0x22c] ;  /* 0x00008b00ffc17b82 */ /* 0x000ee20000000800 */
[C---:B0-----:R-:W-:Y:S01]  /*660f0*/  IMAD.IADD R5, R7.reuse, 0x1, R0 ;  /* 0x0000000107057824 */ /* 0x041fe200078e0200 */
[----:B------:R-:W-:-:S04]  /*66100*/  LEA.HI.X.SX32 R7, R7, R4, 0x1, P2 ;  /* 0x0000000407077211 */ /* 0x000fc800010f0eff */
[----:B------:R-:W-:Y:S01]  /*66110*/  LEA R184, P3, R5, R2, 0x1 ;  /* 0x0000000205b87211 */ /* 0x000fe200078608ff */
[----:B------:R0:W-:Y:S01]  /*66120*/  @P4 STG.E.U16 desc[UR4][R6.64], R177 ;  /* 0x000000b106004986 */ /* 0x0001e2000c101504 */
[----:B------:R-:W3:Y:S01]  /*66130*/  LDC R194, c[0x0][0x248] ;  /* 0x00009200ffc27b82 */ /* 0x000ee20000000800 */
[----:B----4-:R-:W-:Y:S02]  /*66140*/  ISETP.LT.AND P5, PT, R201, R202, !P0 ;  /* 0x000000cac900720c */ /* 0x010fe400047a1270 */
[----:B--2---:R-:W-:Y:S02]  /*66150*/  LEA.HI.X.SX32 R185, R5, R4, 0x1, P3 ;  /* 0x0000000405b97211 */ /* 0x004fe400018f0eff */
[----:B------:R-:W-:-:S03]  /*66160*/  PRMT R201, R177, 0x7632, R201 ;  /* 0x00007632b1c97816 */ /* 0x000fc600000000c9 */
[----:B------:R-:W2:Y:S01]  /*66170*/  LDC R200, c[0x0][0x22c] ;  /* 0x00008b00ffc87b82 */ /* 0x000ea20000000800 */
[----:B-1----:R-:W-:Y:S02]  /*66180*/  IMAD.IADD R187, R5, 0x1, R192 ;  /* 0x0000000105bb7824 */ /* 0x002fe400078e02c0 */
[C---:B0-----:R-:W-:Y:S02]  /*66190*/  VIADD R7, R3.reuse, 0x46 ;  /* 0x0000004603077836 */ /* 0x041fe40000000000 */
[----:B------:R-:W-:Y:S01]  /*661a0*/  VIADD R6, R3, 0x47 ;  /* 0x0000004703067836 */ /* 0x000fe20000000000 */
[----:B------:R-:W-:Y:S01]  /*661b0*/  LEA R186, P3, R187, R2, 0x1 ;  /* 0x00000002bbba7211 */ /* 0x000fe200078608ff */
[----:B------:R0:W-:Y:S01]  /*661c0*/  @P5 STG.E.U16 desc[UR4][R184.64], R201 ;  /* 0x000000c9b8005986 */ /* 0x0001e2000c101504 */
[----:B------:R-:W1:Y:S01]  /*661d0*/  LDC R0, c[0x0][0x248] ;  /* 0x00009200ff007b82 */ /* 0x000e620000000800 */
[----:B---3--:R-:W-:Y:S01]  /*661e0*/  ISETP.LT.AND P2, PT, R176, R193, !P0 ;  /* 0x000000c1b000720c */ /* 0x008fe20004741270 */
[----:B------:R-:W-:-:S06]  /*661f0*/  VIADD R176, R3, 0x45 ;  /* 0x0000004503b07836 */ /* 0x000fcc0000000000 */
[----:B------:R-:W3:Y:S01]  /*66200*/  LDC R195, c[0x0][0x22c] ;  /* 0x00008b00ffc37b82 */ /* 0x000ee20000000800 */
[C---:B------:R-:W-:Y:S01]  /*66210*/  IMAD.IADD R5, R187.reuse, 0x1, R194 ;  /* 0x00000001bb057824 */ /* 0x040fe200078e02c2 */
[----:B------:R-:W-:Y:S02]  /*66220*/  LEA.HI.X.SX32 R187, R187, R4, 0x1, P3 ;  /* 0x00000004bbbb7211 */ /* 0x000fe400018f0eff */
[----:B0-----:R-:W-:Y:S02]  /*66230*/  PRMT R185, R178, 0x7632, R185 ;  /* 0x00007632b2b97816 */ /* 0x001fe400000000b9 */
[----:B------:R-:W-:Y:S01]  /*66240*/  PRMT R201, R179, 0x7632, R201 ;  /* 0x00007632b3c97816 */ /* 0x000fe200000000c9 */
[----:B------:R0:W-:Y:S01]  /*66250*/  @P2 STG.E.U16 desc[UR4][R186.64], R178 ;  /* 0x000000b2ba002986 */ /* 0x0001e2000c101504 */
[----:B------:R-:W4:Y:S01]  /*66260*/  LDC R192, c[0x0][0x248] ;  /* 0x00009200ffc07b82 */ /* 0x000f220000000800 */
[----:B--2---:R-:W-:-:S07]  /*66270*/  ISETP.LT.AND P2, PT, R7, R200, !P0 ;  /* 0x000000c80700720c */ /* 0x004fce0004741270 */
[----:B------:R-:W2:Y:S01]  /*66280*/  LDC R193, c[0x0][0x22c] ;  /* 0x00008b00ffc17b82 */ /* 0x000ea20000000800 */
[----:B-1----:R-:W-:Y:S02]  /*66290*/  IMAD.IADD R7, R5, 0x1, R0 ;  /* 0x0000000105077824 */ /* 0x002fe400078e0200 */
[----:B0-----:R-:W-:-:S05]  /*662a0*/  VIADD R178, R3, 0x48 ;  /* 0x0000004803b27836 */ /* 0x001fca0000000000 */
[----:B------:R-:W0:Y:S01]  /*662b0*/  LDC R194, c[0x0][0x248] ;  /* 0x00009200ffc27b82 */ /* 0x000e220000000800 */
[----:B---3--:R-:W-:Y:S02]  /*662c0*/  ISETP.LT.AND P4, PT, R176, R195, !P0 ;  /* 0x000000c3b000720c */ /* 0x008fe40004781270 */
[----:B------:R-:W-:-:S04]  /*662d0*/  LEA R176, P3, R5, R2, 0x1 ;  /* 0x0000000205b07211 */ /* 0x000fc800078608ff */
[----:B------:R-:W-:Y:S01]  /*662e0*/  LEA.HI.X.SX32 R177, R5, R4, 0x1, P3 ;  /* 0x0000000405b17211 */ /* 0x000fe200018f0eff */
[----:B------:R-:W1:Y:S01]  /*662f0*/  LDC R0, c[0x0][0x248] ;  /* 0x00009200ff007b82 */ /* 0x000e620000000800 */
[----:B----4-:R-:W-:-:S05]  /*66300*/  IMAD.IADD R5, R7, 0x1, R192 ;  /* 0x0000000107057824 */ /* 0x010fca00078e02c0 */
[----:B------:R3:W-:Y:S01]  /*66310*/  @P4 STG.E.U16 desc[UR4][R176.64], R185 ;  /* 0x000000b9b0004986 */ /* 0x0007e2000c101504 */
[----:B------:R-:W-:Y:S01]  /*66320*/  LEA R184, P4, R7, R2, 0x1 ;  /* 0x0000000207b87211 */ /* 0x000fe200078808ff */
[----:B------:R-:W4:Y:S01]  /*66330*/  LDC R195, c[0x0][0x22c] ;  /* 0x00008b00ffc37b82 */ /* 0x000f220000000800 */
[----:B--2---:R-:W-:-:S07]  /*66340*/  ISETP.LT.AND P3, PT, R6, R193, !P0 ;  /* 0x000000c10600720c */ /* 0x004fce0004761270 */
[----:B------:R-:W2:Y:S01]  /*66350*/  LDC R200, c[0x0][0x22c] ;  /* 0x00008b00ffc87b82 */ /* 0x000ea20000000800 */
[----:B---3--:R-:W-:Y:S01]  /*66360*/  LEA.HI.X.SX32 R185, R7, R4, 0x1, P4 ;  /* 0x0000000407b97211 */ /* 0x008fe200020f0eff */
[C---:B0-----:R-:W-:Y:S01]  /*66370*/  IMAD.IADD R177, R5.reuse, 0x1, R194 ;  /* 0x0000000105b17824 */ /* 0x041fe200078e02c2 */
[----:B------:R-:W-:-:S03]  /*66380*/  LEA R6, P4, R5, R2, 0x1 ;  /* 0x0000000205067211 */ /* 0x000fc600078808ff */
[----:B------:R0:W-:Y:S02]  /*66390*/  @P2 STG.E.U16 desc[UR4][R184.64], R179 ;  /* 0x000000b3b8002986 */ /* 0x0001e4000c101504 */
[----:B------:R-:W3:Y:S01]  /*663a0*/  LDC R187, c[0x0][0x22c] ;  /* 0x00008b00ffbb7b82 */ /* 0x000ee20000000800 */
[----:B------:R-:W-:Y:S01]  /*663b0*/  LEA.HI.X.SX32 R7, R5, R4, 0x1, P4 ;  /* 0x0000000405077211 */ /* 0x000fe200020f0eff */
[C---:B-1----:R-:W-:Y:S01]  /*663c0*/  IMAD.IADD R5, R177.reuse, 0x1, R0 ;  /* 0x00000001b1057824 */ /* 0x042fe200078e0200 */
[----:B------:R-:W-:-:S03]  /*663d0*/  LEA R176, P2, R177, R2, 0x1 ;  /* 0x00000002b1b07211 */ /* 0x000fc600078408ff */
[----:B------:R1:W-:Y:S01]  /*663e0*/  @P3 STG.E.U16 desc[UR4][R6.64], R201 ;  /* 0x000000c906003986 */ /* 0x0003e2000c101504 */
[----:B------:R-:W-:Y:S01]  /*663f0*/  LEA.HI.X.SX32 R177, R177, R4, 0x1, P2 ;  /* 0x00000004b1b17211 */ /* 0x000fe200010f0eff */
[----:B------:R-:W1:Y:S01]  /*66400*/  LDC R186, c[0x0][0x248] ;  /* 0x00009200ffba7b82 */ /* 0x000e620000000800 */
[----:B----4-:R-:W-:Y:S01]  /*66410*/  ISETP.LT.AND P5, PT, R178, R195, !P0 ;  /* 0x000000c3b200720c */ /* 0x010fe200047a1270 */
[----:B------:R-:W-:Y:S01]  /*66420*/  VIADD R195, R3, 0x49 ;  /* 0x0000004903c37836 */ /* 0x000fe20000000000 */
[----:B------:R-:W-:Y:S01]  /*66430*/  LEA R178, P2, R5, R2, 0x1 ;  /* 0x0000000205b27211 */ /* 0x000fe200078408ff */
[----:B0-----:R-:W-:-:S03]  /*66440*/  VIADD R184, R3, 0x4a ;  /* 0x0000004a03b87836 */ /* 0x001fc60000000000 */
[----:B------:R-:W-:Y:S01]  /*66450*/  LEA.HI.X.SX32 R179, R5, R4, 0x1, P2 ;  /* 0x0000000405b37211 */ /* 0x000fe200010f0eff */
[----:B------:R-:W0:Y:S01]  /*66460*/  LDC R192, c[0x0][0x248] ;  /* 0x00009200ffc07b82 */ /* 0x000e220000000800 */
[----:B--2---:R-:W-:-:S05]  /*66470*/  ISETP.LT.AND P3, PT, R195, R200, !P0 ;  /* 0x000000c8c300720c */ /* 0x004fca0004761270 */
[----:B------:R2:W-:Y:S02]  /*66480*/  @P5 STG.E.U16 desc[UR4][R176.64], R168 ;  /* 0x000000a8b0005986 */ /* 0x0005e4000c101504 */
[----:B------:R-:W4:Y:S01]  /*66490*/  LDC R193, c[0x0][0x22c] ;  /* 0x00008b00ffc17b82 */ /* 0x000f220000000800 */
[----:B---3--:R-:W-:-:S07]  /*664a0*/  ISETP.LT.AND P4, PT, R184, R187, !P0 ;  /* 0x000000bbb800720c */ /* 0x008fce0004781270 */
[----:B------:R-:W3:Y:S01]  /*664b0*/  LDC R0, c[0x0][0x248] ;  /* 0x00009200ff007b82 */ /* 0x000ee20000000800 */
[----:B-1----:R-:W-:Y:S01]  /*664c0*/  IMAD.IADD R7, R5, 0x1, R186 ;  /* 0x0000000105077824 */ /* 0x002fe200078e02ba */
[----:B--2---:R-:W-:Y:S01]  /*664d0*/  PRMT R177, R168, 0x7632, R177 ;  /* 0x00007632a8b17816 */ /* 0x004fe200000000b1 */
[C---:B------:R-:W-:Y:S02]  /*664e0*/  VIADD R186, R3.reuse, 0x4b ;  /* 0x0000004b03ba7836 */ /* 0x040fe40000000000 */
[----:B------:R-:W-:Y:S01]  /*664f0*/  VIADD R168, R3, 0x4c ;  /* 0x0000004c03a87836 */ /* 0x000fe20000000000 */
[C---:B------:R-:W-:Y:S01]  /*66500*/  LEA R6, P2, R7.reuse, R2, 0x1 ;  /* 0x0000000207067211 */ /* 0x040fe200078408ff */
[----:B------:R1:W-:Y:S01]  /*66510*/  @P3 STG.E.U16 desc[UR4][R178.64], R177 ;  /* 0x000000b1b2003986 */ /* 0x0003e2000c101504 */
[----:B------:R-:W2:Y:S01]  /*66520*/  LDC R185, c[0x0][0x22c] ;  /* 0x00008b00ffb97b82 */ /* 0x000ea20000000800 */
[C---:B0-----:R-:W-:Y:S01]  /*66530*/  IMAD.IADD R5, R7.reuse, 0x1, R192 ;  /* 0x0000000107057824 */ /* 0x041fe200078e02c0 */
[----:B------:R-:W-:-:S04]  /*66540*/  LEA.HI.X.SX32 R7, R7, R4, 0x1, P2 ;  /* 0x0000000407077211 */ /* 0x000fc800010f0eff */
[C---:B------:R-:W-:Y:S01]  /*66550*/  LEA R176, P3, R5.reuse, R2, 0x1 ;  /* 0x0000000205b07211 */ /* 0x040fe200078608ff */
[----:B------:R0:W-:Y:S01]  /*66560*/  @P4 STG.E.U16 desc[UR4][R6.64], R169 ;  /* 0x000000a906004986 */ /* 0x0001e2000c101504 */
[----:B------:R-:W2:Y:S01]  /*66570*/  LDC R184, c[0x0][0x248] ;  /* 0x00009200ffb87b82 */ /* 0x000ea20000000800 */
[----:B----4-:R-:W-:Y:S02]  /*66580*/  ISETP.LT.AND P5, PT, R186, R193, !P0 ;  /* 0x000000c1ba00720c */ /* 0x010fe400047a1270 */
[----:B-1----:R-:W-:Y:S02]  /*66590*/  LEA.HI.X.SX32 R177, R5, R4, 0x1, P3 ;  /* 0x0000000405b17211 */ /* 0x002fe400018f0eff */
[----:B------:R-:W-:-:S03]  /*665a0*/  PRMT R193, R169, 0x7632, R193 ;  /* 0x00007632a9c17816 */ /* 0x000fc600000000c1 */
[----:B------:R-:W1:Y:S01]  /*665b0*/  LDC R187, c[0x0][0x22c] ;  /* 0x00008b00ffbb7b82 */ /* 0x000e620000000800 */
[----:B---3--:R-:W-:Y:S02]  /*665c0*/  IMAD.IADD R179, R5, 0x1, R0 ;  /* 0x0000000105b37824 */ /* 0x008fe400078e0200 */
[C---:B0-----:R-:W-:Y:S02]  /*665d0*/  VIADD R7, R3.reuse, 0x4e ;  /* 0x0000004e03077836 */ /* 0x041fe40000000000 */
[----:B------:R-:W-:Y:S01]  /*665e0*/  VIADD R6, R3, 0x4f ;  /* 0x0000004f03067836 */ /* 0x000fe20000000000 */
[----:B------:R-:W-:Y:S01]  /*665f0*/  LEA R178, P3, R179, R2, 0x1 ;  /* 0x00000002b3b27211 */ /* 0x000fe200078608ff */
[----:B------:R0:W-:Y:S01]  /*66600*/  @P5 STG.E.U16 desc[UR4][R176.64], R193 ;  /* 0x000000c1b0005986 */ /* 0x0001e2000c101504 */
[----:B------:R-:W3:Y:S01]  /*66610*/  LDC R192, c[0x0][0x22c] ;  /* 0x00008b00ffc07b82 */ /* 0x000ee20000000800 */
[----:B--2---:R-:W-:Y:S01]  /*66620*/  ISETP.LT.AND P2, PT, R168, R185, !P0 ;  /* 0x000000b9a800720c */ /* 0x004fe20004741270 */
[----:B------:R-:W-:-:S06]  /*66630*/  VIADD R168, R3, 0x4d ;  /* 0x0000004d03a87836 */ /* 0x000fcc0000000000 */
[----:B------:R-:W2:Y:S01]  /*66640*/  LDC R186, c[0x0][0x248] ;  /* 0x00009200ffba7b82 */ /* 0x000ea20000000800 */
[C---:B------:R-:W-:Y:S01]  /*66650*/  IMAD.IADD R5, R179.reuse, 0x1, R184 ;  /* 0x00000001b3057824 */ /* 0x040fe200078e02b8 */
[----:B------:R-:W-:Y:S02]  /*66660*/  LEA.HI.X.SX32 R179, R179, R4, 0x1, P3 ;  /* 0x00000004b3b37211 */ /* 0x000fe400018f0eff */
[----:B0-----:R-:W-:-:S03]  /*66670*/  PRMT R177, R170, 0x7632, R177 ;  /* 0x00007632aab17816 */ /* 0x001fc600000000b1 */
[----:B------:R0:W-:Y:S01]  /*66680*/  @P2 STG.E.U16 desc[UR4][R178.64], R170 ;  /* 0x000000aab2002986 */ /* 0x0001e2000c101504 */
[----:B------:R-:W4:Y:S01]  /*66690*/  LDC R0, c[0x0][0x248] ;  /* 0x00009200ff007b82 */ /* 0x000f220000000800 */
[----:B-1----:R-:W-:Y:S02]  /*666a0*/  ISETP.LT.AND P4, PT, R168, R187, !P0 ;  /* 0x000000bba800720c */ /* 0x002fe40004781270 */
[----:B------:R-:W-:-:S04]  /*666b0*/  LEA R168, P3, R5, R2, 0x1 ;  /* 0x0000000205a87211 */ /* 0x000fc800078608ff */
[----:B------:R-:W-:Y:S01]  /*666c0*/  LEA.HI.X.SX32 R169, R5, R4, 0x1, P3 ;  /* 0x0000000405a97211 */ /* 0x000fe200018f0eff */
[----:B------:R-:W1:Y:S01]  /*666d0*/  LDC R185, c[0x0][0x22c] ;  /* 0x00008b00ffb97b82 */ /* 0x000e620000000800 */
[----:B---3--:R-:W-:Y:S01]  /*666e0*/  ISETP.LT.AND P2, PT, R7, R192, !P0 ;  /* 0x000000c00700720c */ /* 0x008fe20004741270 */
[----:B0-----:R-:W-:-:S04]  /*666f0*/  VIADD R170, R3, 0x50 ;  /* 0x0000005003aa7836 */ /* 0x001fc80000000000 */
[----:B------:R0:W-:Y:S02]  /*66700*/  @P4 STG.E.U16 desc[UR4][R168.64], R177 ;  /* 0x000000b1a8004986 */ /* 0x0001e4000c101504 */
[----:B------:R-:W3:Y:S01]  /*66710*/  LDC R184, c[0x0][0x248] ;  /* 0x00009200ffb87b82 */ /* 0x000ee20000000800 */
[----:B--2---:R-:W-:-:S05]  /*66720*/  IMAD.IADD R7, R5, 0x1, R186 ;  /* 0x0000000105077824 */ /* 0x004fca00078e02ba */
[C---:B------:R-:W-:Y:S02]  /*66730*/  LEA R176, P4, R7.reuse, R2, 0x1 ;  /* 0x0000000207b07211 */ /* 0x040fe400078808ff */
[----:B------:R-:W2:Y:S01]  /*66740*/  LDC R186, c[0x0][0x248] ;  /* 0x00009200ffba7b82 */ /* 0x000ea20000000800 */
[C---:B----4-:R-:W-:Y:S01]  /*66750*/  IMAD.IADD R5, R7.reuse, 0x1, R0 ;  /* 0x0000000107057824 */ /* 0x050fe200078e0200 */
[----:B0-----:R-:W-:Y:S02]  /*66760*/  LEA.HI.X.SX32 R177, R7, R4, 0x1, P4 ;  /* 0x0000000407b17211 */ /* 0x001fe400020f0eff */
[----:B------:R-:W-:-:S03]  /*66770*/  PRMT R169, R171, 0x7632, R169 ;  /* 0x00007632aba97816 */ /* 0x000fc600000000a9 */
[----:B------:R-:W-:Y:S01]  /*66780*/  @P2 STG.E.U16 desc[UR4][R176.64], R171 ;  /* 0x000000abb0002986 */ /* 0x000fe2000c101504 */
[----:B------:R-:W0:Y:S01]  /*66790*/  LDC R192, c[0x0][0x22c] ;  /* 0x00008b00ffc07b82 */ /* 0x000e220000000800 */
[----:B-1----:R-:W-:Y:S02]  /*667a0*/  ISETP.LT.AND P3, PT, R6, R185, !P0 ;  /* 0x000000b90600720c */ /* 0x002fe40004761270 */
[----:B------:R-:W-:-:S04]  /*667b0*/  LEA R6, P4, R5, R2, 0x1 ;  /* 0x0000000205067211 */ /* 0x000fc800078808ff */
[C---:B------:R-:W-:Y:S01]  /*667c0*/  LEA.HI.X.SX32 R7, R5.reuse, R4, 0x1, P4 ;  /* 0x0000000405077211 */ /* 0x040fe200020f0eff */
[----:B------:R-:W1:Y:S01]  /*667d0*/  LDC R187, c[0x0][0x22c] ;  /* 0x00008b00ffbb7b82 */ /* 0x000e620000000800 */
[----:B---3--:R-:W-:Y:S02]  /*667e0*/  IMAD.IADD R179, R5, 0x1, R184 ;  /* 0x0000000105b37824 */ /* 0x008fe400078e02b8 */
[----:B------:R-:W-:-:S03]  /*667f0*/  VIADD R5, R3, 0x51 ;  /* 0x0000005103057836 */ /* 0x000fc60000000000 */
[----:B------:R-:W-:Y:S01]  /*66800*/  LEA R168, P2, R179, R2, 0x1 ;  /* 0x00000002b3a87211 */ /* 0x000fe200078408ff */
[----:B------:R3:W-:Y:S01]  /*66810*/  @P3 STG.E.U16 desc[UR4][R6.64], R169 ;  /* 0x000000a906003986 */ /* 0x0007e2000c101504 */
[----:B------:R-:W4:Y:S08]  /*66820*/  LDC R0, c[0x0][0x248] ;  /* 0x00009200ff007b82 */ /* 0x000f300000000800 */
[----:B------:R-:W4:Y:S01]  /*66830*/  LDC R185, c[0x0][0x22c] ;  /* 0x00008b00ffb97b82 */ /* 0x000f220000000800 */
[----:B0-----:R-:W-:-:S02]  /*66840*/  ISETP.LT.AND P4, PT, R5, R192, !P0 ;  /* 0x000000c00500720c */ /* 0x001fc40004781270 */
[C---:B---3--:R-:W-:Y:S01]  /*66850*/  LEA.HI.X.SX32 R169, R179.reuse, R4, 0x1, P2 ;  /* 0x00000004b3a97211 */ /* 0x048fe200010f0eff */
[----:B--2---:R-:W-:Y:S01]  /*66860*/  IMAD.IADD R179, R179, 0x1, R186 ;  /* 0x00000001b3b37824 */ /* 0x004fe200078e02ba */
[----:B------:R-:W-:Y:S01]  /*66870*/  PRMT R7, R160, 0x7632, R7 ;  /* 0x00007632a0077816 */ /* 0x000fe20000000007 */
[----:B------:R-:W-:Y:S02]  /*66880*/  VIADD R186, R3, 0x52 ;  /* 0x0000005203ba7836 */ /* 0x000fe40000000000 */
[----:B------:R-:W0:Y:S01]  /*66890*/  LDC R178, c[0x0][0x248] ;  /* 0x00009200ffb27b82 */ /* 0x000e220000000800 */
[----:B-1----:R-:W-:Y:S02]  /*668a0*/  ISETP.LT.AND P5, PT, R170, R187, !P0 ;  /* 0x000000bbaa00720c */ /* 0x002fe400047a1270 */
[----:B------:R-:W-:-:S04]  /*668b0*/  LEA R170, P3, R179, R2, 0x1 ;  /* 0x00000002b3aa7211 */ /* 0x000fc800078608ff */
[C---:B------:R-:W-:Y:S01]  /*668c0*/  LEA.HI.X.SX32 R171, R179.reuse, R4, 0x1, P3 ;  /* 0x00000004b3ab7211 */ /* 0x040fe200018f0eff */
[----:B------:R-:W1:Y:S01]  /*668d0*/  LDC R184, c[0x0][0x22c] ;  /* 0x00008b00ffb87b82 */ /* 0x000e620000000800 */
[----:B----4-:R-:W-:-:S05]  /*668e0*/  IMAD.IADD R5, R179, 0x1, R0 ;  /* 0x00000001b3057824 */ /* 0x010fca00078e0200 */
[----:B------:R0:W-:Y:S01]  /*668f0*/  @P5 STG.E.U16 desc[UR4][R168.64], R160 ;  /* 0x000000a0a8005986 */ /* 0x0001e2000c101504 */
[----:B------:R-:W-:Y:S01]  /*66900*/  LEA R6, P3, R5, R2, 0x1 ;  /* 0x0000000205067211 */ /* 0x000fe200078608ff */
[----:B------:R-:W2:Y:S01]  /*66910*/  LDC R176, c[0x0][0x248] ;  /* 0x00009200ffb07b82 */ /* 0x000ea20000000800 */
[----:B------:R-:W-:Y:S01]  /*66920*/  ISETP.LT.AND P2, PT, R186, R185, !P0 ;  /* 0x000000b9ba00720c */ /* 0x000fe20004741270 */
[----:B------:R-:W-:Y:S01]  /*66930*/  VIADD R185, R3, 0x53 ;  /* 0x0000005303b97836 */ /* 0x000fe20000000000 */
[----:B------:R3:W-:Y:S01]  /*66940*/  @P4 STG.E.U16 desc[UR4][R170.64], R7 ;  /* 0x00000007aa004986 */ /* 0x0007e2000c101504 */
[----:B------:R-:W-:-:S04]  /*66950*/  PRMT R186, R163, 0x7632, R186 ;  /* 0x00007632a3ba7816 */ /* 0x000fc800000000ba */
[----:B------:R-:W4:Y:S01]  /*66960*/  LDC R177, c[0x0][0x22c] ;  /* 0x00008b00ffb17b82 */ /* 0x000f220000000800 */
[C---:B0-----:R-:W-:Y:S01]  /*66970*/  IMAD.IADD R169, R5.reuse, 0x1, R178 ;  /* 0x0000000105a97824 */ /* 0x041fe200078e02b2 */
[----:B---3--:R-:W-:-:S06]  /*66980*/  LEA.HI.X.SX32 R7, R5, R4, 0x1, P3 ;  /* 0x0000000405077211 */ /* 0x008fcc00018f0eff */
[----:B------:R-:W0:Y:S01]  /*66990*/  LDC R0, c[0x0][0x248] ;  /* 0x00009200ff007b82 */ /* 0x000e220000000800 */
[----:B-1----:R-:W-:Y:S01]  /*669a0*/  ISETP.LT.AND P4, PT, R185, R184, !P0 ;  /* 0x000000b8b900720c */ /* 0x002fe20004781270 */
[----:B------:R-:W-:Y:S01]  /*669b0*/  VIADD R184, R3, 0x54 ;  /* 0x0000005403b87836 */ /* 0x000fe20000000000 */
[----:B------:R-:W-:Y:S01]  /*669c0*/  LEA R168, P3, R169, R2, 0x1 ;  /* 0x00000002a9a87211 */ /* 0x000fe200078608ff */
[----:B------:R1:W-:Y:S01]  /*669d0*/  @P2 STG.E.U16 desc[UR4][R6.64], R161 ;  /* 0x000000a106002986 */ /* 0x0003e2000c101504 */
[----:B------:R-:W-:Y:S01]  /*669e0*/  PRMT R171, R161, 0x7632, R171 ;  /* 0x00007632a1ab7816 */ /* 0x000fe200000000ab */
[----:B------:R-:W-:Y:S02]  /*669f0*/  VIADD R185, R3, 0x59 ;  /* 0x0000005903b97836 */ /* 0x000fe40000000000 */
[----:B------:R-:W3:Y:S01]  /*66a00*/  LDC R179, c[0x0][0x22c] ;  /* 0x00008b00ffb37b82 */ /* 0x000ee20000000800 */
[C---:B--2---:R-:W-:Y:S01]  /*66a10*/  IMAD.IADD R5, R169.reuse, 0x1, R176 ;  /* 0x00000001a9057824 */ /* 0x044fe200078e02b0 */
[----:B------:R-:W-:-:S04]  /*66a20*/  LEA.HI.X.SX32 R169, R169, R4, 0x1, P3 ;  /* 0x00000004a9a97211 */ /* 0x000fc800018f0eff */
[----:B------:R-:W-:Y:S01]  /*66a30*/  LEA R170, P3, R5, R2, 0x1 ;  /* 0x0000000205aa7211 */ /* 0x000fe200078608ff */
[----:B------:R2:W-:Y:S01]  /*66a40*/  @P4 STG.E.U16 desc[UR4][R168.64], R171 ;  /* 0x000000aba8004986 */ /* 0x0005e2000c101504 */
[----:B------:R-:W3:Y:S01]  /*66a50*/  LDC R178, c[0x0][0x22c] ;  /* 0x00008b00ffb27b82 */ /* 0x000ee20000000800 */
[----:B----4-:R-:W-:Y:S01]  /*66a60*/  ISETP.LT.AND P5, PT, R184, R177, !P0 ;  /* 0x000000b1b800720c */ /* 0x010fe200047a1270 */
[----:B------:R-:W-:Y:S01]  /*66a70*/  VIADD R184, R3, 0x55 ;  /* 0x0000005503b87836 */ /* 0x000fe20000000000 */
[----:B-1----:R-:W-:-:S05]  /*66a80*/  PRMT R161, R162, 0x7632, R161 ;  /* 0x00007632a2a17816 */ /* 0x002fca00000000a1 */
[----:B------:R-:W1:Y:S01]  /*66a90*/  LDC R160, c[0x0][0x248] ;  /* 0x00009200ffa07b82 */ /* 0x000e620000000800 */
[C---:B0-----:R-:W-:Y:S01]  /*66aa0*/  IMAD.IADD R7, R5.reuse, 0x1, R0 ;  /* 0x0000000105077824 */ /* 0x041fe200078e0200 */
[----:B--2---:R-:W-:Y:S01]  /*66ab0*/  LEA.HI.X.SX32 R171, R5, R4, 0x1, P3 ;  /* 0x0000000405ab7211 */ /* 0x004fe200018f0eff */
[----:B------:R-:W-:-:S03]  /*66ac0*/  VIADD R5, R3, 0x56 ;  /* 0x0000005603057836 */ /* 0x000fc60000000000 */
[----:B------:R-:W-:Y:S01]  /*66ad0*/  LEA R6, P3, R7, R2, 0x1 ;  /* 0x0000000207067211 */ /* 0x000fe200078608ff */
[----:B------:R-:W-:Y:S01]  /*66ae0*/  VIADD R168, R3, 0x57 ;  /* 0x0000005703a87836 */ /* 0x000fe20000000000 */
[----:B------:R-:W0:Y:S01]  /*66af0*/  LDC R176, c[0x0][0x248] ;  /* 0x00009200ffb07b82 */ /* 0x000e220000000800 */
[----:B---3--:R-:W-:Y:S01]  /*66b00*/  ISETP.LT.AND P2, PT, R184, R179, !P0 ;  /* 0x000000b3b800720c */ /* 0x008fe20004741270 */
[----:B------:R2:W-:Y:S06]  /*66b10*/  @P5 STG.E.U16 desc[UR4][R170.64], R162 ;  /* 0x000000a2aa005986 */ /* 0x0005ec000c101504 */
[----:B------:R-:W3:Y:S01]  /*66b20*/  LDC R177, c[0x0][0x22c] ;  /* 0x00008b00ffb17b82 */ /* 0x000ee20000000800 */
[----:B------:R-:W-:Y:S01]  /*66b30*/  ISETP.LT.AND P4, PT, R5, R178, !P0 ;  /* 0x000000b20500720c */ /* 0x000fe20004781270 */
[----:B--2---:R-:W-:-:S06]  /*66b40*/  VIADD R170, R3, 0x58 ;  /* 0x0000005803aa7836 */ /* 0x004fcc0000000000 */
[----:B------:R-:W2:Y:S01]  /*66b50*/  LDC R0, c[0x0][0x248] ;  /* 0x00009200ff007b82 */ /* 0x000ea20000000800 */
[C---:B-1----:R-:W-:Y:S01]  /*66b60*/  IMAD.IADD R5, R7.reuse, 0x1, R160 ;  /* 0x0000000107057824 */ /* 0x042fe200078e02a0 */
[----:B------:R-:W-:-:S04]  /*66b70*/  LEA.HI.X.SX32 R7, R7, R4, 0x1, P3 ;  /* 0x0000000407077211 */ /* 0x000fc800018f0eff */
[C---:B------:R-:W-:Y:S01]  /*66b80*/  LEA R160, P3, R5.reuse, R2, 0x1 ;  /* 0x0000000205a07211 */ /* 0x040fe200078608ff */
[----:B------:R1:W-:Y:S01]  /*66b90*/  @P2 STG.E.U16 desc[UR4][R6.64], R161 ;  /* 0x000000a106002986 */ /* 0x0003e2000c101504 */
[----:B------:R-:W4:Y:S01]  /*66ba0*/  LDC R179, c[0x0][0x22c] ;  /* 0x00008b00ffb37b82 */ /* 0x000f220000000800 */
[----:B0-----:R-:W-:-:S07]  /*66bb0*/  IMAD.IADD R169, R5, 0x1, R176 ;  /* 0x0000000105a97824 */ /* 0x001fce00078e02b0 */
[----:B------:R-:W0:Y:S01]  /*66bc0*/  LDC R178, c[0x0][0x248] ;  /* 0x00009200ffb27b82 */ /* 0x000e220000000800 */
[----:B---3--:R-:W-:Y:S02]  /*66bd0*/  ISETP.LT.AND P6, PT, R168, R177, !P0 ;  /* 0x000000b1a800720c */ /* 0x008fe400047c1270 */
[----:B-1----:R-:W-:Y:S02]  /*66be0*/  LEA.HI.X.SX32 R161, R5, R4, 0x1, P3 ;  /* 0x0000000405a17211 */ /* 0x002fe400018f0eff */
[----:B------:R-:W-:-:S03]  /*66bf0*/  LEA R6, P3, R169, R2, 0x1 ;  /* 0x00000002a9067211 */ /* 0x000fc600078608ff */
[----:B------:R-:W1:Y:S01]  /*66c00*/  LDC R184, c[0x0][0x22c] ;  /* 0x00008b00ffb87b82 */ /* 0x000e620000000800 */
[C---:B--2---:R-:W-:Y:S01]  /*66c10*/  IMAD.IADD R5, R169.reuse, 0x1, R0 ;  /* 0x00000001a9057824 */ /* 0x044fe200078e0200 */
[----:B------:R0:W-:Y:S01]  /*66c20*/  @P4 STG.E.U16 desc[UR4][R160.64], R163 ;  /* 0x000000a3a0004986 */ /* 0x0001e2000c101504 */
[----:B------:R-:W-:-:S03]  /*66c30*/  LEA.HI.X.SX32 R7, R169, R4, 0x1, P3 ;  /* 0x00000004a9077211 */ /* 0x000fc600018f0eff */
[C---:B------:R-:W-:Y:S02]  /*66c40*/  LEA R168, P4, R5.reuse, R2, 0x1 ;  /* 0x0000000205a87211 */ /* 0x040fe400078808ff */
[----:B------:R-:W2:Y:S01]  /*66c50*/  LDC R162, c[0x0][0x248] ;  /* 0x00009200ffa27b82 */ /* 0x000ea20000000800 */
[----:B----4-:R-:W-:Y:S01]  /*66c60*/  ISETP.LT.AND P2, PT, R170, R179, !P0 ;  /* 0x000000b3aa00720c */ /* 0x010fe20004741270 */
[----:B------:R3:W-:Y:S01]  /*66c70*/  @P6 STG.E.U16 desc[UR4][R6.64], R186 ;  /* 0x000000ba06006986 */ /* 0x0007e2000c101504 */
[----:B------:R-:W-:-:S05]  /*66c80*/  LEA.HI.X.SX32 R169, R5, R4, 0x1, P4 ;  /* 0x0000000405a97211 */ /* 0x000fca00020f0eff */
[----:B------:R-:W4:Y:S01]  /*66c90*/  LDC R177, c[0x0][0x22c] ;  /* 0x00008b00ffb17b82 */ /* 0x000f220000000800 */
[----:B0-----:R-:W-:Y:S02]  /*66ca0*/  IMAD.IADD R161, R5, 0x1, R178 ;  /* 0x0000000105a17824 */ /* 0x001fe400078e02b2 */
[----:B------:R-:W-:-:S03]  /*66cb0*/  VIADD R178, R3, 0x5b ;  /* 0x0000005b03b27836 */ /* 0x000fc60000000000 */
[----:B------:R-:W-:Y:S01]  /*66cc0*/  LEA R160, P3, R161, R2, 0x1 ;  /* 0x00000002a1a07211 */ /* 0x000fe200078608ff */
[----:B------:R-:W-:Y:S01]  /*66cd0*/  @P2 STG.E.U16 desc[UR4][R168.64], R152 ;  /* 0x00000098a8002986 */ /* 0x000fe2000c101504 */
[----:B------:R-:W0:Y:S01]  /*66ce0*/  LDC R171, c[0x0][0x22c] ;  /* 0x00008b00ffab7b82 */ /* 0x000e220000000800 */
[----:B-1----:R-:W-:Y:S01]  /*66cf0*/  ISETP.LT.AND P5, PT, R185, R184, !P0 ;  /* 0x000000b8b900720c */ /* 0x002fe200047a1270 */
[----:B------:R-:W-:Y:S01]  /*66d00*/  VIADD R184, R3, 0x5c ;  /* 0x0000005c03b87836 */ /* 0x000fe20000000000 */
[----:B---3--:R-:W-:-:S05]  /*66d10*/  PRMT R7, R152, 0x7632, R7 ;  /* 0x0000763298077816 */ /* 0x008fca0000000007 */
[----:B------:R-:W1:Y:S01]  /*66d20*/  LDC R0, c[0x0][0x248] ;  /* 0x00009200ff007b82 */ /* 0x000e620000000800 */
[C---:B--2---:R-:W-:Y:S01]  /*66d30*/  IMAD.IADD R5, R161.reuse, 0x1, R162 ;  /* 0x00000001a1057824 */ /* 0x044fe200078e02a2 */
[----:B------:R-:W-:Y:S01]  /*66d40*/  LEA.HI.X.SX32 R161, R161, R4, 0x1, P3 ;  /* 0x00000004a1a17211 */ /* 0x000fe200018f0eff */
[----:B------:R-:W-:-:S03]  /*66d50*/  VIADD R162, R3, 0x5a ;  /* 0x0000005a03a27836 */ /* 0x000fc60000000000 */
[----:B------:R-:W-:Y:S01]  /*66d60*/  LEA R6, P6, R5, R2, 0x1 ;  /* 0x0000000205067211 */ /* 0x000fe200078c08ff */
[----:B------:R2:W-:Y:S01]  /*66d70*/  @P5 STG.E.U16 desc[UR4][R160.64], R7 ;  /* 0x00000007a0005986 */ /* 0x0005e2000c101504 */
[----:B------:R-:W3:Y:S01]  /*66d80*/  LDC R170, c[0x0][0x248] ;  /* 0x00009200ffaa7b82 */ /* 0x000ee20000000800 */
[----:B----4-:R-:W-:-:S07]  /*66d90*/  ISETP.LT.AND P3, PT, R178, R177, !P0 ;  /* 0x000000b1b200720c */ /* 0x010fce0004761270 */
[----:B------:R-:W4:Y:S01]  /*66da0*/  LDC R179, c[0x0][0x22c] ;  /* 0x00008b00ffb37b82 */ /* 0x000f220000000800 */
[----:B0-----:R-:W-:Y:S02]  /*66db0*/  ISETP.LT.AND P2, PT, R184, R171, !P0 ;  /* 0x000000abb800720c */ /* 0x001fe40004741270 */
[----:B--2---:R-:W-:Y:S02]  /*66dc0*/  LEA.HI.X.SX32 R7, R5, R4, 0x1, P6 ;  /* 0x0000000405077211 */ /* 0x004fe400030f0eff */
[----:B------:R-:W-:-:S03]  /*66dd0*/  PRMT R184, R153, 0x7632, R184 ;  /* 0x0000763299b87816 */ /* 0x000fc600000000b8 */
[----:B------:R-:W0:Y:S01]  /*66de0*/  LDC R176, c[0x0][0x248] ;  /* 0x00009200ffb07b82 */ /* 0x000e220000000800 */
[----:B-1----:R-:W-:Y:S02]  /*66df0*/  IMAD.IADD R163, R5, 0x1, R0 ;  /* 0x0000000105a37824 */ /* 0x002fe400078e0200 */
[----:B------:R-:W-:-:S03]  /*66e00*/  VIADD R5, R3, 0x5d ;  /* 0x0000005d03057836 */ /* 0x000fc60000000000 */
[C---:B------:R-:W-:Y:S02]  /*66e10*/  LEA R160, P5, R163.reuse, R2, 0x1 ;  /* 0x00000002a3a07211 */ /* 0x040fe400078a08ff */
[----:B------:R-:W1:Y:S01]  /*66e20*/  LDC R178, c[0x0][0x22c] ;  /* 0x00008b00ffb27b82 */ /* 0x000e620000000800 */
[C---:B---3--:R-:W-:Y:S01]  /*66e30*/  IMAD.IADD R169, R163.reuse, 0x1, R170 ;  /* 0x00000001a3a97824 */ /* 0x048fe200078e02aa */
[----:B------:R-:W-:-:S06]  /*66e40*/  LEA.HI.X.SX32 R161, R163, R4, 0x1, P5 ;  /* 0x00000004a3a17211 */ /* 0x000fcc00028f0eff */
[----:B------:R-:W2:Y:S01]  /*66e50*/  LDC R171, c[0x0][0x22c] ;  /* 0x00008b00ffab7b82 */ /* 0x000ea20000000800 */
[----:B----4-:R-:W-:Y:S01]  /*66e60*/  ISETP.LT.AND P4, PT, R162, R179, !P0 ;  /* 0x000000b3a200720c */ /* 0x010fe20004781270 */
[----:B------:R-:W-:Y:S01]  /*66e70*/  VIADD R179, R3, 0x5f ;  /* 0x0000005f03b37836 */ /* 0x000fe20000000000 */
[----:B------:R-:W-:-:S04]  /*66e80*/  LEA R162, P6, R169, R2, 0x1 ;  /* 0x00000002a9a27211 */ /* 0x000fc800078c08ff */
[C---:B------:R-:W-:Y:S01]  /*66e90*/  LEA.HI.X.SX32 R163, R169.reuse, R4, 0x1, P6 ;  /* 0x00000004a9a37211 */ /* 0x040fe200030f0eff */
[----:B------:R-:W3:Y:S01]  /*66ea0*/  LDC R0, c[0x0][0x248] ;  /* 0x00009200ff007b82 */ /* 0x000ee20000000800 */
[----:B0-----:R-:W-:Y:S02]  /*66eb0*/  IMAD.IADD R169, R169, 0x1, R176 ;  /* 0x00000001a9a97824 */ /* 0x001fe400078e02b0 */
[----:B------:R-:W-:-:S03]  /*66ec0*/  VIADD R176, R3, 0x5e ;  /* 0x0000005e03b07836 */ /* 0x000fc60000000000 */
[----:B------:R0:W-:Y:S02]  /*66ed0*/  @P4 STG.E.U16 desc[UR4][R6.64], R153 ;  /* 0x0000009906004986 */ /* 0x0001e4000c101504 */
[----:B------:R-:W4:Y:S01]  /*66ee0*/  LDC R152, c[0x0][0x22c] ;  /* 0x00008b00ff987b82 */ /* 0x000f220000000800 */
[----:B-1----:R-:W-:Y:S01]  /*66ef0*/  ISETP.LT.AND P5, PT, R5, R178, !P0 ;  /* 0x000000b20500720c */ /* 0x002fe200047a1270 */
[----:B------:R1:W-:Y:S04]  /*66f00*/  @P3 STG.E.U16 desc[UR4][R160.64], R184 ;  /* 0x000000b8a0003986 */ /* 0x0003e8000c101504 */
[----:B------:R3:W-:Y:S02]  /*66f10*/  @P2 STG.E.U16 desc[UR4][R162.64], R154 ;  /* 0x0000009aa2002986 */ /* 0x0007e4000c101504 */
[----:B------:R-:W4:Y:S01]  /*66f20*/  LDC R168, c[0x0][0x248] ;  /* 0x00009200ffa87b82 */ /* 0x000f220000000800 */
[----:B--2---:R-:W-:-:S02]  /*66f30*/  ISETP.LT.AND P3, PT, R176, R171, !P0 ;  /* 0x000000abb000720c */ /* 0x004fc40004761270 */
[----:B0-----:R-:W-:Y:S02]  /*66f40*/  LEA R6, P4, R169, R2, 0x1 ;  /* 0x00000002a9067211 */ /* 0x001fe400078808ff */
[----:B-1----:R-:W-:Y:S01]  /*66f50*/  PRMT R161, R154, 0x7632, R161 ;  /* 0x000076329aa17816 */ /* 0x002fe200000000a1 */
[----:B------:R-:W-:Y:S02]  /*66f60*/  VIADD R184, R3, 0x67 ;  /* 0x0000006703b87836 */ /* 0x000fe40000000000 */
[----:B------:R-:W0:Y:S01]  /*66f70*/  LDC R177, c[0x0][0x22c] ;  /* 0x00008b00ffb17b82 */ /* 0x000e220000000800 */
[C---:B---3--:R-:W-:Y:S01]  /*66f80*/  IMAD.IADD R5, R169.reuse, 0x1, R0 ;  /* 0x00000001a9057824 */ /* 0x048fe200078e0200 */
[----:B------:R-:W-:Y:S01]  /*66f90*/  LEA.HI.X.SX32 R7, R169, R4, 0x1, P4 ;  /* 0x00000004a9077211 */ /* 0x000fe200020f0eff */
[----:B------:R-:W-:-:S04]  /*66fa0*/  VIADD R162, R3, 0x60 ;  /* 0x0000006003a27836 */ /* 0x000fc80000000000 */
[----:B------:R1:W-:Y:S01]  /*66fb0*/  @P5 STG.E.U16 desc[UR4][R6.64], R161 ;  /* 0x000000a106005986 */ /* 0x0003e2000c101504 */
[----:B------:R-:W2:Y:S01]  /*66fc0*/  LDC R170, c[0x0][0x248] ;  /* 0x00009200ffaa7b82 */ /* 0x000ea20000000800 */
[----:B----4-:R-:W-:Y:S01]  /*66fd0*/  ISETP.LT.AND P2, PT, R179, R152, !P0 ;  /* 0x00000098b300720c */ /* 0x010fe20004741270 */
[----:B------:R-:W-:Y:S01]  /*66fe0*/  VIADD R179, R3, 0x68 ;  /* 0x0000006803b37836 */ /* 0x000fe20000000000 */
[----:B------:R-:W-:-:S04]  /*66ff0*/  LEA R152, P4, R5, R2, 0x1 ;  /* 0x0000000205987211 */ /* 0x000fc800078808ff */
[C---:B------:R-:W-:Y:S01]  /*67000*/  LEA.HI.X.SX32 R153, R5.reuse, R4, 0x1, P4 ;  /* 0x0000000405997211 */ /* 0x040fe200020f0eff */
[----:B------:R-:W3:Y:S01]  /*67010*/  LDC R176, c[0x0][0x22c] ;  /* 0x00008b00ffb07b82 */ /* 0x000ee20000000800 */
[----:B------:R-:W-:Y:S01]  /*67020*/  IMAD.IADD R163, R5, 0x1, R168 ;  /* 0x0000000105a37824 */ /* 0x000fe200078e02a8 */
[----:B-1----:R-:W-:Y:S02]  /*67030*/  PRMT R7, R155, 0x7632, R7 ;  /* 0x000076329b077816 */ /* 0x002fe40000000007 */
[----:B------:R-:W-:Y:S01]  /*67040*/  @P3 STG.E.U16 desc[UR4][R152.64], R155 ;  /* 0x0000009b98003986 */ /* 0x000fe2000c101504 */
[----:B------:R-:W-:Y:S01]  /*67050*/  VIADD R5, R3, 0x61 ;  /* 0x0000006103057836 */ /* 0x000fe20000000000 */
[----:B------:R-:W-:Y:S01]  /*67060*/  LEA R160, P4, R163, R2, 0x1 ;  /* 0x00000002a3a07211 */ /* 0x000fe200078808ff */
[----:B------:R-:W-:Y:S01]  /*67070*/  VIADD R168, R3, 0x62 ;  /* 0x0000006203a87836 */ /* 0x000fe20000000000 */
[----:B------:R-:W1:Y:S01]  /*67080*/  LDC R0, c[0x0][0x248] ;  /* 0x00009200ff007b82 */ /* 0x000e620000000800 */
[----:B0-----:R-:W-:-:S02]  /*67090*/  ISETP.LT.AND P3, PT, R162, R177, !P0 ;  /* 0x000000b1a200720c */ /* 0x001fc40004761270 */
[----:B------:R-:W-:-:S05]  /*670a0*/  LEA.HI.X.SX32 R161, R163, R4, 0x1, P4 ;  /* 0x00000004a3a17211 */ /* 0x000fca00020f0eff */
[----:B------:R-:W0:Y:S01]  /*670b0*/  LDC R154, c[0x0][0x248] ;  /* 0x00009200ff9a7b82 */ /* 0x000e220000000800 */
[----:B--2---:R-:W-:Y:S01]  /*670c0*/  IMAD.IADD R163, R163, 0x1, R170 ;  /* 0x00000001a3a37824 */ /* 0x004fe200078e02aa */
[----:B------:R2:W-:Y:S04]  /*670d0*/  @P2 STG.E.U16 desc[UR4][R160.64], R7 ;  /* 0x00000007a0002986 */ /* 0x0005e8000c101504 */
[----:B------:R-:W-:Y:S02]  /*670e0*/  LEA R6, P4, R163, R2, 0x1 ;  /* 0x00000002a3067211 */ /* 0x000fe400078808ff */
[----:B------:R-:W4:Y:S01]  /*670f0*/  LDC R162, c[0x0][0x248] ;  /* 0x00009200ffa27b82 */ /* 0x000f220000000800 */
[----:B---3--:R-:W-:Y:S01]  /*67100*/  ISETP.LT.AND P2, PT, R5, R176, !P0 ;  /* 0x000000b00500720c */ /* 0x008fe20004741270 */
[----:B------:R-:W-:Y:S01]  /*67110*/  VIADD R176, R3, 0x64 ;  /* 0x0000006403b07836 */ /* 0x000fe20000000000 */
[----:B--2---:R-:W-:-:S05]  /*67120*/  LEA.HI.X.SX32 R7, R163, R4, 0x1, P4 ;  /* 0x00000004a3077211 */ /* 0x004fca00020f0eff */
[----:B------:R-:W2:Y:S01]  /*67130*/  LDC R171, c[0x0][0x22c] ;  /* 0x00008b00ffab7b82 */ /* 0x000ea20000000800 */
[----:B-1----:R-:W-:Y:S01]  /*67140*/  IMAD.IADD R5, R163, 0x1, R0 ;  /* 0x00000001a3057824 */ /* 0x002fe200078e0200 */
[----:B------:R1:W-:Y:S04]  /*67150*/  @P3 STG.E.U16 desc[UR4][R6.64], R144 ;  /* 0x0000009006003986 */ /* 0x0003e8000c101504 */
[C---:B------:R-:W-:Y:S02]  /*67160*/  LEA R152, P4, R5.reuse, R2, 0x1 ;  /* 0x0000000205987211 */ /* 0x040fe400078808ff */
[----:B------:R-:W3:Y:S01]  /*67170*/  LDC R170, c[0x0][0x22c] ;  /* 0x00008b00ffaa7b82 */ /* 0x000ee20000000800 */
[C---:B0-----:R-:W-:Y:S01]  /*67180*/  IMAD.IADD R161, R5.reuse, 0x1, R154 ;  /* 0x0000000105a17824 */ /* 0x041fe200078e029a */
[----:B------:R-:W-:Y:S01]  /*67190*/  LEA.HI.X.SX32 R153, R5, R4, 0x1, P4 ;  /* 0x0000000405997211 */ /* 0x000fe200020f0eff */
[----:B------:R-:W-:-:S03]  /*671a0*/  VIADD R5, R3, 0x63 ;  /* 0x0000006303057836 */ /* 0x000fc60000000000 */
[C---:B------:R-:W-:Y:S02]  /*671b0*/  LEA R154, P3, R161.reuse, R2, 0x1 ;  /* 0x00000002a19a7211 */ /* 0x040fe400078608ff */
[----:B------:R-:W0:Y:S01]  /*671c0*/  LDC R0, c[0x0][0x248] ;  /* 0x00009200ff007b82 */ /* 0x000e220000000800 */
[----:B-1----:R-:W-:Y:S02]  /*671d0*/  PRMT R7, R144, 0x7632, R7 ;  /* 0x0000763290077816 */ /* 0x002fe40000000007 */
[C---:B------:R-:W-:Y:S01]  /*671e0*/  LEA.HI.X.SX32 R155, R161.reuse, R4, 0x1, P3 ;  /* 0x00000004a19b7211 */ /* 0x040fe200018f0eff */
[----:B----4-:R-:W-:Y:S02]  /*671f0*/  IMAD.IADD R161, R161, 0x1, R162 ;  /* 0x00000001a1a17824 */ /* 0x010fe400078e02a2 */
[----:B------:R1:W-:Y:S02]  /*67200*/  @P2 STG.E.U16 desc[UR4][R152.64], R7 ;  /* 0x0000000798002986 */ /* 0x0003e4000c101504 */
[----:B------:R-:W4:Y:S01]  /*67210*/  LDC R160, c[0x0][0x248] ;  /* 0x00009200ffa07b82 */ /* 0x000f220000000800 */
[----:B--2---:R-:W-:Y:S01]  /*67220*/  ISETP.LT.AND P5, PT, R168, R171, !P0 ;  /* 0x000000aba800720c */ /* 0x004fe200047a1270 */
[----:B------:R-:W-:Y:S01]  /*67230*/  VIADD R171, R3, 0x65 ;  /* 0x0000006503ab7836 */ /* 0x000fe20000000000 */
[----:B------:R-:W-:-:S05]  /*67240*/  LEA R6, P2, R161, R2, 0x1 ;  /* 0x00000002a1067211 */ /* 0x000fca00078408ff */
[----:B------:R-:W2:Y:S01]  /*67250*/  LDC R169, c[0x0][0x22c] ;  /* 0x00008b00ffa97b82 */ /* 0x000ea20000000800 */
[----:B---3--:R-:W-:Y:S02]  /*67260*/  ISETP.LT.AND P3, PT, R5, R170, !P0 ;  /* 0x000000aa0500720c */ /* 0x008fe40004761270 */
[----:B-1----:R-:W-:Y:S02]  /*67270*/  LEA.HI.X.SX32 R7, R161, R4, 0x1, P2 ;  /* 0x00000004a1077211 */ /* 0x002fe400010f0eff */
[----:B------:R-:W-:Y:S01]  /*67280*/  PRMT R170, R145, 0x7632, R170 ;  /* 0x0000763291aa7816 */ /* 0x000fe200000000aa */
[----:B------:R-:W-:Y:S02]  /*67290*/  @P5 STG.E.U16 desc[UR4][R154.64], R145 ;  /* 0x000000919a005986 */ /* 0x000fe4000c101504 */
[----:B------:R-:W1:Y:S01]  /*672a0*/  LDC R162, c[0x0][0x248] ;  /* 0x00009200ffa27b82 */ /* 0x000e620000000800 */
[----:B0-----:R-:W-:-:S05]  /*672b0*/  IMAD.IADD R5, R161, 0x1, R0 ;  /* 0x00000001a1057824 */ /* 0x001fca00078e0200 */
[C---:B------:R-:W-:Y:S01]  /*672c0*/  LEA R152, P2, R5.reuse, R2, 0x1 ;  /* 0x0000000205987211 */ /* 0x040fe200078408ff */
[----:B------:R0:W-:Y:S01]  /*672d0*/  @P3 STG.E.U16 desc[UR4][R6.64], R170 ;  /* 0x000000aa06003986 */ /* 0x0001e2000c101504 */
[----:B------:R-:W3:Y:S02]  /*672e0*/  LDC R168, c[0x0][0x22c] ;  /* 0x00008b00ffa87b82 */ /* 0x000ee40000000800 */
[C---:B------:R-:W-:Y:S01]  /*672f0*/  LEA.HI.X.SX32 R153, R5.reuse, R4, 0x1, P2 ;  /* 0x0000000405997211 */ /* 0x040fe200010f0eff */
[----:B----4-:R-:W-:-:S05]  /*67300*/  IMAD.IADD R5, R5, 0x1, R160 ;  /* 0x0000000105057824 */ /* 0x010fca00078e02a0 */
[----:B------:R-:W4:Y:S01]  /*67310*/  LDC R0, c[0x0][0x248] ;  /* 0x00009200ff007b82 */ /* 0x000f220000000800 */
[----:B--2---:R-:W-:Y:S01]  /*67320*/  ISETP.LT.AND P4, PT, R176, R169, !P0 ;  /* 0x000000a9b000720c */ /* 0x004fe20004781270 */
[----:B------:R-:W-:Y:S01]  /*67330*/  VIADD R176, R3, 0x6c ;  /* 0x0000006c03b07836 */ /* 0x000fe20000000000 */
[----:B------:R-:W-:Y:S01]  /*67340*/  LEA R144, P2, R5, R2, 0x1 ;  /* 0x0000000205907211 */ /* 0x000fe200078408ff */
[C---:B0-----:R-:W-:Y:S01]  /*67350*/  VIADD R170, R3.reuse, 0x6b ;  /* 0x0000006b03aa7836 */ /* 0x041fe20000000000 */
[----:B------:R-:W-:Y:S01]  /*67360*/  PRMT R7, R146, 0x7632, R7 ;  /* 0x0000763292077816 */ /* 0x000fe20000000007 */
[----:B------:R-:W-:Y:S01]  /*67370*/  VIADD R6, R3, 0x66 ;  /* 0x0000006603067836 */ /* 0x000fe20000000000 */
[C---:B------:R-:W-:Y:S01]  /*67380*/  LEA.HI.X.SX32 R145, R5.reuse, R4, 0x1, P2 ;  /* 0x0000000405917211 */ /* 0x040fe200010f0eff */
[----:B------:R-:W0:Y:S01]  /*67390*/  LDC R154, c[0x0][0x248] ;  /* 0x00009200ff9a7b82 */ /* 0x000e220000000800 */
[----:B-1----:R-:W-:-:S05]  /*673a0*/  IMAD.IADD R155, R5, 0x1, R162 ;  /* 0x00000001059b7824 */ /* 0x002fca00078e02a2 */
[----:B------:R0:W-:Y:S02]  /*673b0*/  @P4 STG.E.U16 desc[UR4][R152.64], R146 ;  /* 0x0000009298004986 */ /* 0x0001e4000c101504 */
[----:B------:R-:W1:Y:S01]  /*673c0*/  LDC R161, c[0x0][0x22c] ;  /* 0x00008b00ffa17b82 */ /* 0x000e620000000800 */
[----:B---3--:R-:W-:-:S07]  /*673d0*/  ISETP.LT.AND P3, PT, R171, R168, !P0 ;  /* 0x000000a8ab00720c */ /* 0x008fce0004761270 */
[----:B------:R-:W2:Y:S01]  /*673e0*/  LDC R160, c[0x0][0x248] ;  /* 0x00009200ffa07b82 */ /* 0x000ea20000000800 */
[----:B----4-:R-:W-:-:S05]  /*673f0*/  IMAD.IADD R5, R155, 0x1, R0 ;  /* 0x000000019b057824 */ /* 0x010fca00078e0200 */
[----:B------:R3:W-:Y:S02]  /*67400*/  @P3 STG.E.U16 desc[UR4][R144.64], R7 ;  /* 0x0000000790003986 */ /* 0x0007e4000c101504 */
[----:B------:R-:W4:Y:S01]  /*67410*/  LDC R169, c[0x0][0x22c] ;  /* 0x00008b00ffa97b82 */ /* 0x000f220000000800 */
[----:B0-----:R-:W-:-:S07]  /*67420*/  IMAD.IADD R153, R5, 0x1, R154 ;  /* 0x0000000105997824 */ /* 0x001fce00078e029a */
[----:B------:R-:W0:Y:S01]  /*67430*/  LDC R163, c[0x0][0x22c] ;  /* 0x00008b00ffa37b82 */ /* 0x000e220000000800 */
[----:B-1----:R-:W-:Y:S02]  /*67440*/  ISETP.LT.AND P4, PT, R170, R161, !P0 ;  /* 0x000000a1aa00720c */ /* 0x002fe40004781270 */
[----:B---3--:R-:W-:-:S04]  /*67450*/  LEA R144, P6, R5, R2, 0x1 ;  /* 0x0000000205907211 */ /* 0x008fc800078c08ff */
[----:B------:R-:W-:Y:S01]  /*67460*/  LEA.HI.X.SX32 R145, R5, R4, 0x1, P6 ;  /* 0x0000000405917211 */ /* 0x000fe200030f0eff */
[----:B------:R-:W1:Y:S01]  /*67470*/  LDC R162, c[0x0][0x248] ;  /* 0x00009200ffa27b82 */ /* 0x000e620000000800 */
[----:B--2---:R-:W-:-:S05]  /*67480*/  IMAD.IADD R161, R153, 0x1, R160 ;  /* 0x0000000199a17824 */ /* 0x004fca00078e02a0 */
[-C--:B------:R-:W-:Y:S02]  /*67490*/  LEA R154, P6, R161, R2.reuse, 0x1 ;  /* 0x00000002a19a7211 */ /* 0x080fe400078c08ff */
[----:B------:R-:W2:Y:S01]  /*674a0*/  LDC R168, c[0x0][0x248] ;  /* 0x00009200ffa87b82 */ /* 0x000ea20000000800 */
[----:B----4-:R-:W-:Y:S02]  /*674b0*/  ISETP.LT.AND P5, PT, R6, R169, !P0 ;  /* 0x000000a90600720c */ /* 0x010fe400047a1270 */
[----:B------:R-:W-:-:S04]  /*674c0*/  LEA R6, P2, R155, R2, 0x1 ;  /* 0x000000029b067211 */ /* 0x000fc800078408ff */
[----:B------:R-:W-:Y:S01]  /*674d0*/  LEA.HI.X.SX32 R7, R155, R4, 0x1, P2 ;  /* 0x000000049b077211 */ /* 0x000fe200010f0eff */
[----:B------:R-:W3:Y:S01]  /*674e0*/  LDC R146, c[0x0][0x248] ;  /* 0x00009200ff927b82 */ /* 0x000ee20000000800 */
[----:B0-----:R-:W-:Y:S02]  /*674f0*/  ISETP.LT.AND P3, PT, R176, R163, !P0 ;  /* 0x000000a3b000720c */ /* 0x001fe40004761270 */
[----:B------:R-:W-:Y:S02]  /*67500*/  LEA R152, P2, R153, R2, 0x1 ;  /* 0x0000000299987211 */ /* 0x000fe400078408ff */
[-C--:B------:R-:W-:Y:S01]  /*67510*/  LEA.HI.X.SX32 R155, R161, R4.reuse, 0x1, P6 ;  /* 0x00000004a19b7211 */ /* 0x080fe200030f0eff */
[----:B------:R0:W-:Y:S01]  /*67520*/  @P5 STG.E.U16 desc[UR4][R6.64], R147 ;  /* 0x0000009306005986 */ /* 0x0001e2000c101504 */
[----:B------:R-:W-:Y:S01]  /*67530*/  LEA.HI.X.SX32 R153, R153, R4, 0x1, P2 ;  /* 0x0000000499997211 */ /* 0x000fe200010f0eff */
[----:B------:R-:W4:Y:S01]  /*67540*/  LDC R0, c[0x0][0x248] ;  /* 0x00009200ff007b82 */ /* 0x000f220000000800 */
[----:B-1----:R-:W-:-:S05]  /*67550*/  IMAD.IADD R163, R161, 0x1, R162 ;  /* 0x00000001a1a37824 */ /* 0x002fca00078e02a2 */
[C---:B------:R-:W-:Y:S02]  /*67560*/  LEA R160, P2, R163.reuse, R2, 0x1 ;  /* 0x00000002a3a07211 */ /* 0x040fe400078408ff */
[----:B------:R-:W1:Y:S01]  /*67570*/  LDC R171, c[0x0][0x22c] ;  /* 0x00008b00ffab7b82 */ /* 0x000e620000000800 */
[C---:B--2---:R-:W-:Y:S01]  /*67580*/  IMAD.IADD R5, R163.reuse, 0x1, R168 ;  /* 0x00000001a3057824 */ /* 0x044fe200078e02a8 */
[----:B------:R-:W-:Y:S01]  /*67590*/  LEA.HI.X.SX32 R161, R163, R4, 0x1, P2 ;  /* 0x00000004a3a17211 */ /* 0x000fe200010f0eff */
[----:B0-----:R-:W-:Y:S01]  /*675a0*/  VIADD R6, R3, 0x6d ;  /* 0x0000006d03067836 */ /* 0x001fe20000000000 */
[----:B------:R-:W-:Y:S02]  /*675b0*/  PRMT R7, R136, 0x7632, R7 ;  /* 0x0000763288077816 */ /* 0x000fe40000000007 */
[C---:B------:R-:W-:Y:S02]  /*675c0*/  LEA R162, P6, R5.reuse, R2, 0x1 ;  /* 0x0000000205a27211 */ /* 0x040fe400078c08ff */
[----:B------:R-:W0:Y:S01]  /*675d0*/  LDC R177, c[0x0][0x22c] ;  /* 0x00008b00ffb17b82 */ /* 0x000e220000000800 */
[C---:B---3--:R-:W-:Y:S01]  /*675e0*/  IMAD.IADD R169, R5.reuse, 0x1, R146 ;  /* 0x0000000105a97824 */ /* 0x048fe200078e0292 */
[----:B------:R-:W-:-:S04]  /*675f0*/  LEA.HI.X.SX32 R163, R5, R4, 0x1, P6 ;  /* 0x0000000405a37211 */ /* 0x000fc800030f0eff */
[C---:B------:R-:W-:Y:S02]  /*67600*/  LEA R168, P6, R169.reuse, R2, 0x1 ;  /* 0x00000002a9a87211 */ /* 0x040fe400078c08ff */
[----:B------:R-:W2:Y:S01]  /*67610*/  LDC R178, c[0x0][0x22c] ;  /* 0x00008b00ffb27b82 */ /* 0x000ea20000000800 */
[C---:B----4-:R-:W-:Y:S01]  /*67620*/  IMAD.IADD R5, R169.reuse, 0x1, R0 ;  /* 0x00000001a9057824 */ /* 0x050fe200078e0200 */
[----:B------:R-:W-:Y:S01]  /*67630*/  LEA.HI.X.SX32 R169, R169, R4, 0x1, P6 ;  /* 0x00000004a9a97211 */ /* 0x000fe200030f0eff */
[----:B------:R-:W-:-:S05]  /*67640*/  VIADD R0, R3, 0x69 ;  /* 0x0000006903007836 */ /* 0x000fca0000000000 */
[----:B------:R-:W3:Y:S01]  /*67650*/  LDC R176, c[0x0][0x22c] ;  /* 0x00008b00ffb07b82 */ /* 0x000ee20000000800 */
[----:B-1----:R-:W-:-:S07]  /*67660*/  ISETP.LT.AND P2, PT, R184, R171, !P0 ;  /* 0x000000abb800720c */ /* 0x002fce0004741270 */
[----:B------:R-:W1:Y:S01]  /*67670*/  LDC R170, c[0x0][0x22c] ;  /* 0x00008b00ffaa7b82 */ /* 0x000e620000000800 */
[----:B0-----:R-:W-:Y:S01]  /*67680*/  ISETP.LT.AND P5, PT, R0, R177, !P0 ;  /* 0x000000b10000720c */ /* 0x001fe200047a1270 */
[----:B------:R-:W-:-:S06]  /*67690*/  VIADD R177, R3, 0x6a ;  /* 0x0000006a03b17836 */ /* 0x000fcc0000000000 */
[----:B------:R-:W0:Y:S01]  /*676a0*/  LDC R0, c[0x0][0x248] ;  /* 0x00009200ff007b82 */ /* 0x000e220000000800 */
[----:B--2---:R-:W-:Y:S02]  /*676b0*/  ISETP.LT.AND P6, PT, R179, R178, !P0 ;  /* 0x000000b2b300720c */ /* 0x004fe400047c1270 */
[----:B------:R-:W-:Y:S02]  /*676c0*/  PRMT R178, R147, 0x7632, R178 ;  /* 0x0000763293b27816 */ /* 0x000fe400000000b2 */
[----:B------:R-:W-:-:S03]  /*676d0*/  PRMT R147, R137, 0x7632, R147 ;  /* 0x0000763289937816 */ /* 0x000fc60000000093 */
[----:B------:R-:W2:Y:S01]  /*676e0*/  LDC R171, c[0x0][0x22c] ;  /* 0x00008b00ffab7b82 */ /* 0x000ea20000000800 */
[----:B------:R0:W-:Y:S01]  /*676f0*/  @P2 STG.E.U16 desc[UR4][R144.64], R178 ;  /* 0x000000b290002986 */ /* 0x0001e2000c101504 */
[----:B---3--:R-:W-:Y:S01]  /*67700*/  ISETP.LT.AND P2, PT, R177, R176, !P0 ;  /* 0x000000b0b100720c */ /* 0x008fe20004741270 */
[----:B------:R-:W-:-:S03]  /*67710*/  VIADD R177, R3, 0x6e ;  /* 0x0000006e03b17836 */ /* 0x000fc60000000000 */
[----:B------:R-:W-:Y:S02]  /*67720*/  @P6 STG.E.U16 desc[UR4][R152.64], R136 ;  /* 0x0000008898006986 */ /* 0x000fe4000c101504 */
[----:B------:R-:W3:Y:S01]  /*67730*/  LDC R146, c[0x0][0x248] ;  /* 0x00009200ff927b82 */ /* 0x000ee20000000800 */
[----:B-1----:R-:W-:Y:S01]  /*67740*/  ISETP.LT.AND P6, PT, R177, R170, !P0 ;  /* 0x000000aab100720c */ /* 0x002fe200047c1270 */
[----:B------:R1:W-:Y:S05]  /*67750*/  @P5 STG.E.U16 desc[UR4][R154.64], R7 ;  /* 0x000000079a005986 */ /* 0x0003ea000c101504 */
[----:B------:R4:W-:Y:S01]  /*67760*/  @P2 STG.E.U16 desc[UR4][R160.64], R137 ;  /* 0x00000089a0002986 */ /* 0x0009e2000c101504 */
[----:B------:R-:W3:Y:S01]  /*67770*/  LDC R170, c[0x0][0x248] ;  /* 0x00009200ffaa7b82 */ /* 0x000ee20000000800 */
[----:B0-----:R-:W-:-:S02]  /*67780*/  IMAD.IADD R145, R5, 0x1, R0 ;  /* 0x0000000105917824 */ /* 0x001fc400078e0200 */
[----:B------:R0:W-:Y:S01]  /*67790*/  @P4 STG.E.U16 desc[UR4][R162.64], R147 ;  /* 0x00000093a2004986 */ /* 0x0001e2000c101504 */
[----:B-1----:R-:W-:-:S03]  /*677a0*/  PRMT R155, R138, 0x7632, R155 ;  /* 0x000076328a9b7816 */ /* 0x002fc6000000009b */
[----:B------:R1:W-:Y:S01]  /*677b0*/  @P3 STG.E.U16 desc[UR4][R168.64], R138 ;  /* 0x0000008aa8003986 */ /* 0x0003e2000c101504 */
[----:B------:R-:W1:Y:S01]  /*677c0*/  LDC R152, c[0x0][0x22c] ;  /* 0x00008b00ff987b82 */ /* 0x000e620000000800 */
[----:B--2---:R-:W-:Y:S02]  /*677d0*/  ISETP.LT.AND P5, PT, R6, R171, !P0 ;  /* 0x000000ab0600720c */ /* 0x004fe400047a1270 */
[----:B------:R-:W-:Y:S01]  /*677e0*/  LEA R6, P2, R5, R2, 0x1 ;  /* 0x0000000205067211 */ /* 0x000fe200078408ff */
[----:B----4-:R-:W-:-:S03]  /*677f0*/  VIADD R160, R3, 0x75 ;  /* 0x0000007503a07836 */ /* 0x010fc60000000000 */
[----:B------:R-:W-:Y:S01]  /*67800*/  LEA.HI.X.SX32 R7, R5, R4, 0x1, P2 ;  /* 0x0000000405077211 */ /* 0x000fe200010f0eff */
[----:B------:R-:W2:Y:S01]  /*67810*/  LDC R0, c[0x0][0x248] ;  /* 0x00009200ff007b82 */ /* 0x000ea20000000800 */
[C---:B------:R-:W-:Y:S01]  /*67820*/  LEA R144, P2, R145.reuse, R2, 0x1 ;  /* 0x0000000291907211 */ /* 0x040fe200078408ff */
[----:B---3--:R-:W-:-:S03]  /*67830*/  IMAD.IADD R5, R145, 0x1, R146 ;  /* 0x0000000191057824 */ /* 0x008fc600078e0292 */
[----:B------:R-:W-:Y:S01]  /*67840*/  LEA.HI.X.SX32 R145, R145, R4, 0x1, P2 ;  /* 0x0000000491917211 */ /* 0x000fe200010f0eff */
[----:B------:R3:W-:Y:S01]  /*67850*/  @P5 STG.E.U16 desc[UR4][R6.64], R155 ;  /* 0x0000009b06005986 */ /* 0x0007e2000c101504 */
[C---:B------:R-:W-:Y:S01]  /*67860*/  LEA R136, P2, R5.reuse, R2, 0x1 ;  /* 0x0000000205887211 */ /* 0x040fe200078408ff */
[----:B------:R-:W4:Y:S01]  /*67870*/  LDC R153, c[0x0][0x22c] ;  /* 0x00008b00ff997b82 */ /* 0x000f220000000800 */
[C---:B0-----:R-:W-:Y:S01]  /*67880*/  IMAD.IADD R147, R5.reuse, 0x1, R170 ;  /* 0x0000000105937824 */ /* 0x041fe200078e02aa */
[----:B------:R-:W-:Y:S01]  /*67890*/  @P6 STG.E.U16 desc[UR4][R144.64], R139 ;  /* 0x0000008b90006986 */ /* 0x000fe2000c101504 */
[----:B------:R-:W-:Y:S01]  /*678a0*/  LEA.HI.X.SX32 R137, R5, R4, 0x1, P2 ;  /* 0x0000000405897211 */ /* 0x000fe200010f0eff */
[----:B------:R-:W-:-:S04]  /*678b0*/  VIADD R5, R3, 0x70 ;  /* 0x0000007003057836 */ /* 0x000fc80000000000 */
[----:B-1----:R-:W0:Y:S01]  /*678c0*/  LDC R138, c[0x0][0x248] ;  /* 0x00009200ff8a7b82 */ /* 0x002e220000000800 */
[----:B------:R-:W-:Y:S01]  /*678d0*/  ISETP.LT.AND P2, PT, R5, R152, !P0 ;  /* 0x000000980500720c */ /* 0x000fe20004741270 */
[----:B---3--:R-:W-:Y:S01]  /*678e0*/  VIADD R6, R3, 0x71 ;  /* 0x0000007103067836 */ /* 0x008fe20000000000 */
[----:B------:R-:W-:Y:S01]  /*678f0*/  PRMT R7, R139, 0x7632, R7 ;  /* 0x000076328b077816 */ /* 0x000fe20000000007 */
[----:B------:R-:W-:-:S04]  /*67900*/  VIADD R155, R3, 0x72 ;  /* 0x00000072039b7836 */ /* 0x000fc80000000000 */
[----:B------:R-:W1:Y:S01]  /*67910*/  LDC R146, c[0x0][0x248] ;  /* 0x00009200ff927b82 */ /* 0x000e620000000800 */
[C---:B--2---:R-:W-:Y:S01]  /*67920*/  IMAD.IADD R5, R147.reuse, 0x1, R0 ;  /* 0x0000000193057824 */ /* 0x044fe200078e0200 */
[----:B------:R2:W-:Y:S06]  /*67930*/  @P1 STG.E.U16 desc[UR4][R136.64], R7 ;  /* 0x0000000788001986 */ /* 0x0005ec000c101504 */
[----:B------:R-:W3:Y:S01]  /*67940*/  LDC R154, c[0x0][0x22c] ;  /* 0x00008b00ff9a7b82 */ /* 0x000ee20000000800 */
[----:B----4-:R-:W-:Y:S02]  /*67950*/  ISETP.LT.AND P3, PT, R6, R153, !P0 ;  /* 0x000000990600720c */ /* 0x010fe40004761270 */
[----:B------:R-:W-:-:S04]  /*67960*/  LEA R6, P1, R147, R2, 0x1 ;  /* 0x0000000293067211 */ /* 0x000fc800078208ff */
[----:B--2---:R-:W-:Y:S01]  /*67970*/  LEA.HI.X.SX32 R7, R147, R4, 0x1, P1 ;  /* 0x0000000493077211 */ /* 0x004fe200008f0eff */
[----:B------:R-:W2:Y:S01]  /*67980*/  LDC R145, c[0x0][0x22c] ;  /* 0x00008b00ff917b82 */ /* 0x000ea20000000800 */
[C---:B------:R-:W-:Y:S01]  /*67990*/  LEA R136, P1, R5.reuse, R2, 0x1 ;  /* 0x0000000205887211 */ /* 0x040fe200078208ff */
[C---:B0-----:R-:W-:Y:S02]  /*679a0*/  IMAD.IADD R139, R5.reuse, 0x1, R138 ;  /* 0x00000001058b7824 */ /* 0x041fe400078e028a */
[----:B------:R0:W-:Y:S01]  /*679b0*/  @P2 STG.E.U16 desc[UR4][R6.64], R128 ;  /* 0x0000008006002986 */ /* 0x0001e2000c101504 */
[----:B------:R-:W-:Y:S01]  /*679c0*/  LEA.HI.X.SX32 R137, R5, R4, 0x1, P1 ;  /* 0x0000000405897211 */ /* 0x000fe200008f0eff */
[----:B------:R-:W-:Y:S01]  /*679d0*/  VIADD R147, R3, 0x73 ;  /* 0x0000007303937836 */ /* 0x000fe20000000000 */
[C---:B------:R-:W-:Y:S01]  /*679e0*/  LEA R138, P1, R139.reuse, R2, 0x1 ;  /* 0x000000028b8a7211 */ /* 0x040fe200078208ff */
[----:B------:R-:W4:Y:S01]  /*679f0*/  LDC R0, c[0x0][0x248] ;  /* 0x00009200ff007b82 */ /* 0x000f220000000800 */
[----:B-1----:R-:W-:-:S02]  /*67a00*/  IMAD.IADD R5, R139, 0x1, R146 ;  /* 0x000000018b057824 */ /* 0x002fc400078e0292 */
[----:B------:R-:W-:-:S05]  /*67a10*/  LEA.HI.X.SX32 R139, R139, R4, 0x1, P1 ;  /* 0x000000048b8b7211 */ /* 0x000fca00008f0eff */
[----:B------:R-:W1:Y:S01]  /*67a20*/  LDC R152, c[0x0][0x22c] ;  /* 0x00008b00ff987b82 */ /* 0x000e620000000800 */
[----:B---3--:R-:W-:Y:S01]  /*67a30*/  ISETP.LT.AND P4, PT, R155, R154, !P0 ;  /* 0x0000009a9b00720c */ /* 0x008fe20004781270 */
[----:B------:R-:W-:Y:S01]  /*67a40*/  VIADD R154, R3, 0x74 ;  /* 0x00000074039a7836 */ /* 0x000fe20000000000 */
[----:B------:R-:W-:Y:S02]  /*67a50*/  PRMT R155, R128, 0x7632, R155 ;  /* 0x00007632809b7816 */ /* 0x000fe4000000009b */
[----:B0-----:R-:W-:-:S03]  /*67a60*/  LEA R6, P1, R5, R2, 0x1 ;  /* 0x0000000205067211 */ /* 0x001fc600078208ff */
[----:B------:R-:W0:Y:S01]  /*67a70*/  LDC R153, c[0x0][0x22c] ;  /* 0x00008b00ff997b82 */ /* 0x000e220000000800 */
[----:B--2---:R-:W-:Y:S01]  /*67a80*/  ISETP.LT.AND P5, PT, R160, R145, !P0 ;  /* 0x00000091a000720c */ /* 0x004fe200047a1270 */
[----:B------:R4:W-:Y:S01]  /*67a90*/  @P3 STG.E.U16 desc[UR4][R136.64], R155 ;  /* 0x0000009b88003986 */ /* 0x0009e2000c101504 */
[----:B------:R-:W-:-:S03]  /*67aa0*/  LEA.HI.X.SX32 R7, R5, R4, 0x1, P1 ;  /* 0x0000000405077211 */ /* 0x000fc600008f0eff */
[----:B------:R2:W-:Y:S02]  /*67ab0*/  @P4 STG.E.U16 desc[UR4][R138.64], R129 ;  /* 0x000000818a004986 */ /* 0x0005e4000c101504 */
[----:B------:R-:W3:Y:S01]  /*67ac0*/  LDC R144, c[0x0][0x248] ;  /* 0x00009200ff907b82 */ /* 0x000ee20000000800 */
[----:B----4-:R-:W-:-:S07]  /*67ad0*/  IMAD.IADD R137, R5, 0x1, R0 ;  /* 0x0000000105897824 */ /* 0x010fce00078e0200 */
[----:B------:R-:W2:Y:S01]  /*67ae0*/  LDC R146, c[0x0][0x248] ;  /* 0x00009200ff927b82 */ /* 0x000ea20000000800 */
[----:B-1----:R-:W-:Y:S02]  /*67af0*/  ISETP.LT.AND P3, PT, R147, R152, !P0 ;  /* 0x000000989300720c */ /* 0x002fe40004761270 */
[----:B------:R-:W-:-:S05]  /*67b00*/  LEA R136, P2, R137, R2, 0x1 ;  /* 0x0000000289887211 */ /* 0x000fca00078408ff */
[----:B------:R-:W1:Y:S01]  /*67b10*/  LDC R145, c[0x0][0x22c] ;  /* 0x00008b00ff917b82 */ /* 0x000e620000000800 */
[----:B0-----:R-:W-:Y:S01]  /*67b20*/  ISETP.LT.AND P4, PT, R154, R153, !P0 ;  /* 0x000000999a00720c */ /* 0x001fe20004781270 */
[----:B------:R-:W-:Y:S01]  /*67b30*/  VIADD R154, R3, 0x77 ;  /* 0x00000077039a7836 */ /* 0x000fe20000000000 */
[----:B------:R-:W-:-:S05]  /*67b40*/  PRMT R153, R129, 0x7632, R153 ;  /* 0x0000763281997816 */ /* 0x000fca0000000099 */
[----:B------:R-:W0:Y:S01]  /*67b50*/  LDC R0, c[0x0][0x248] ;  /* 0x00009200ff007b82 */ /* 0x000e220000000800 */
[C---:B---3--:R-:W-:Y:S01]  /*67b60*/  IMAD.IADD R5, R137.reuse, 0x1, R144 ;  /* 0x0000000189057824 */ /* 0x048fe200078e0290 */
[----:B------:R-:W-:Y:S01]  /*67b70*/  LEA.HI.X.SX32 R137, R137, R4, 0x1, P2 ;  /* 0x0000000489897211 */ /* 0x000fe200010f0eff */
[----:B------:R3:W-:Y:S03]  /*67b80*/  @P3 STG.E.U16 desc[UR4][R6.64], R153 ;  /* 0x0000009906003986 */ /* 0x0007e6000c101504 */
[C---:B------:R-:W-:Y:S01]  /*67b90*/  LEA R128, P1, R5.reuse, R2, 0x1 ;  /* 0x0000000205807211 */ /* 0x040fe200078208ff */
[----:B------:R4:W-:Y:S01]  /*67ba0*/  @P4 STG.E.U16 desc[UR4][R136.64], R130 ;  /* 0x0000008288004986 */ /* 0x0009e2000c101504 */
[----:B------:R-:W0:Y:S01]  /*67bb0*/  LDC R152, c[0x0][0x22c] ;  /* 0x00008b00ff987b82 */ /* 0x000e220000000800 */
[C---:B--2---:R-:W-:Y:S01]  /*67bc0*/  IMAD.IADD R139, R5.reuse, 0x1, R146 ;  /* 0x00000001058b7824 */ /* 0x044fe200078e0292 */
[----:B------:R-:W-:Y:S01]  /*67bd0*/  LEA.HI.X.SX32 R129, R5, R4, 0x1, P1 ;  /* 0x0000000405817211 */ /* 0x000fe200008f0eff */
[----:B------:R-:W-:-:S02]  /*67be0*/  VIADD R146, R3, 0x76 ;  /* 0x0000007603927836 */ /* 0x000fc40000000000 */
[----:B---3--:R-:W-:-:S03]  /*67bf0*/  VIADD R7, R3, 0x78 ;  /* 0x0000007803077836 */ /* 0x008fc60000000000 */
[----:B------:R-:W2:Y:S01]  /*67c00*/  LDC R147, c[0x0][0x22c] ;  /* 0x00008b00ff937b82 */ /* 0x000ea20000000800 */
[----:B-1----:R-:W-:Y:S02]  /*67c10*/  ISETP.LT.AND P2, PT, R146, R145, !P0 ;  /* 0x000000919200720c */ /* 0x002fe40004741270 */
[----:B----4-:R-:W-:Y:S02]  /*67c20*/  PRMT R137, R130, 0x7632, R137 ;  /* 0x0000763282897816 */ /* 0x010fe40000000089 */
[----:B------:R-:W-:-:S03]  /*67c30*/  LEA R6, P1, R139, R2, 0x1 ;  /* 0x000000028b067211 */ /* 0x000fc600078208ff */
[----:B------:R-:W1:Y:S01]  /*67c40*/  LDC R138, c[0x0][0x248] ;  /* 0x00009200ff8a7b82 */ /* 0x000e620000000800 */
[----:B0-----:R-:W-:Y:S01]  /*67c50*/  IMAD.IADD R5, R139, 0x1, R0 ;  /* 0x000000018b057824 */ /* 0x001fe200078e0200 */
[----:B------:R0:W-:Y:S06]  /*67c60*/  @P5 STG.E.U16 desc[UR4][R128.64], R137 ;  /* 0x0000008980005986 */ /* 0x0001ec000c101504 */
[----:B------:R-:W3:Y:S01]  /*67c70*/  LDC R144, c[0x0][0x248] ;  /* 0x00009200ff907b82 */ /* 0x000ee20000000800 */
[----:B------:R-:W-:Y:S02]  /*67c80*/  ISETP.LT.AND P4, PT, R7, R152, !P0 ;  /* 0x000000980700720c */ /* 0x000fe40004781270 */
[----:B------:R-:W-:-:S02]  /*67c90*/  LEA.HI.X.SX32 R7, R139, R4, 0x1, P1 ;  /* 0x000000048b077211 */ /* 0x000fc400008f0eff */
[----:B------:R-:W-:Y:S02]  /*67ca0*/  PRMT R152, R131, 0x7632, R152 ;  /* 0x0000763283987816 */ /* 0x000fe40000000098 */
[----:B0-----:R-:W-:Y:S01]  /*67cb0*/  LEA R128, P1, R5, R2, 0x1 ;  /* 0x0000000205807211 */ /* 0x001fe200078208ff */
[----:B------:R-:W0:Y:S01]  /*67cc0*/  LDC R146, c[0x0][0x22c] ;  /* 0x00008b00ff927b82 */ /* 0x000e220000000800 */
[----:B--2---:R-:W-:Y:S01]  /*67cd0*/  ISETP.LT.AND P3, PT, R154, R147, !P0 ;  /* 0x000000939a00720c */ /* 0x004fe20004761270 */
[----:B------:R-:W-:Y:S01]  /*67ce0*/  VIADD R147, R3, 0x7a ;  /* 0x0000007a03937836 */ /* 0x000fe20000000000 */
[C---:B------:R-:W-:Y:S01]  /*67cf0*/  LEA.HI.X.SX32 R129, R5.reuse, R4, 0x1, P1 ;  /* 0x0000000405817211 */ /* 0x040fe200008f0eff */
[----:B------:R2:W-:Y:S04]  /*67d00*/  @P2 STG.E.U16 desc[UR4][R6.64], R131 ;  /* 0x0000008306002986 */ /* 0x0005e8000c101504 */
[----:B------:R-:W4:Y:S01]  /*67d10*/  LDC R145, c[0x0][0x22c] ;  /* 0x00008b00ff917b82 */ /* 0x000f220000000800 */
[----:B-1----:R-:W-:-:S05]  /*67d20*/  IMAD.IADD R137, R5, 0x1, R138 ;  /* 0x0000000105897824 */ /* 0x002fca00078e028a */
[C---:B------:R-:W-:Y:S01]  /*67d30*/  LEA R136, P1, R137.reuse, R2, 0x1 ;  /* 0x0000000289887211 */ /* 0x040fe200078208ff */
[----:B------:R1:W-:Y:S01]  /*67d40*/  @P3 STG.E.U16 desc[UR4][R128.64], R152 ;  /* 0x0000009880003986 */ /* 0x0003e2000c101504 */
[----:B------:R-:W4:Y:S01]  /*67d50*/  LDC R0, c[0x0][0x248] ;  /* 0x00009200ff007b82 */ /* 0x000f220000000800 */
[C---:B---3--:R-:W-:Y:S01]  /*67d60*/  IMAD.IADD R5, R137.reuse, 0x1, R144 ;  /* 0x0000000189057824 */ /* 0x048fe200078e0290 */
[----:B------:R-:W-:Y:S01]  /*67d70*/  LEA.HI.X.SX32 R137, R137, R4, 0x1, P1 ;  /* 0x0000000489897211 */ /* 0x000fe200008f0eff */
[----:B------:R-:W-:-:S03]  /*67d80*/  VIADD R144, R3, 0x79 ;  /* 0x0000007903907836 */ /* 0x000fc60000000000 */
[----:B--2---:R-:W-:Y:S01]  /*67d90*/  LEA R6, P1, R5, R2, 0x1 ;  /* 0x0000000205067211 */ /* 0x004fe200078208ff */
[----:B------:R2:W-:Y:S01]  /*67da0*/  @P4 STG.E.U16 desc[UR4][R136.64], R120 ;  /* 0x0000007888004986 */ /* 0x0005e2000c101504 */
[----:B------:R-:W3:Y:S01]  /*67db0*/  LDC R130, c[0x0][0x248] ;  /* 0x00009200ff827b82 */ /* 0x000ee20000000800 */
[----:B0-----:R-:W-:Y:S01]  /*67dc0*/  ISETP.LT.AND P4, PT, R147, R146, !P0 ;  /* 0x000000929300720c */ /* 0x001fe20004781270 */
[----:B-1----:R-:W-:Y:S01]  /*67dd0*/  VIADD R152, R3, 0x7b ;  /* 0x0000007b03987836 */ /* 0x002fe20000000000 */
[----:B------:R-:W-:Y:S02]  /*67de0*/  LEA.HI.X.SX32 R7, R5, R4, 0x1, P1 ;  /* 0x0000000405077211 */ /* 0x000fe400008f0eff */
[----:B------:R-:W-:-:S03]  /*67df0*/  PRMT R147, R120, 0x7632, R147 ;  /* 0x0000763278937816 */ /* 0x000fc60000000093 */
[----:B------:R-:W0:Y:S01]  /*67e00*/  LDC R139, c[0x0][0x22c] ;  /* 0x00008b00ff8b7b82 */ /* 0x000e220000000800 */
[----:B----4-:R-:W-:Y:S01]  /*67e10*/  ISETP.LT.AND P3, PT, R144, R145, !P0 ;  /* 0x000000919000720c */ /* 0x010fe20004761270 */
[----:B--2---:R-:W-:-:S06]  /*67e20*/  VIADD R120, R3, 0x7d ;  /* 0x0000007d03787836 */ /* 0x004fcc0000000000 */
[----:B------:R-:W1:Y:S01]  /*67e30*/  LDC R138, c[0x0][0x248] ;  /* 0x00009200ff8a7b82 */ /* 0x000e620000000800 */
[----:B------:R-:W-:-:S05]  /*67e40*/  IMAD.IADD R131, R5, 0x1, R0 ;  /* 0x0000000105837824 */ /* 0x000fca00078e0200 */
[C---:B------:R-:W-:Y:S01]  /*67e50*/  LEA R128, P2, R131.reuse, R2, 0x1 ;  /* 0x0000000283807211 */ /* 0x040fe200078408ff */
[----:B------:R2:W-:Y:S01]  /*67e60*/  @P3 STG.E.U16 desc[UR4][R6.64], R147 ;  /* 0x0000009306003986 */ /* 0x0005e2000c101504 */
[----:B------:R-:W4:Y:S01]  /*67e70*/  LDC R146, c[0x0][0x22c] ;  /* 0x00008b00ff927b82 */ /* 0x000f220000000800 */
[C---:B---3--:R-:W-:Y:S01]  /*67e80*/  IMAD.IADD R5, R131.reuse, 0x1, R130 ;  /* 0x0000000183057824 */ /* 0x048fe200078e0282 */
[----:B------:R-:W-:-:S04]  /*67e90*/  LEA.HI.X.SX32 R129, R131, R4, 0x1, P2 ;  /* 0x0000000483817211 */ /* 0x000fc800010f0eff */
[----:B------:R-:W-:Y:S01]  /*67ea0*/  LEA R130, P1, R5, R2, 0x1 ;  /* 0x0000000205827211 */ /* 0x000fe200078208ff */
[----:B------:R-:W-:Y:S01]  /*67eb0*/  @P4 STG.E.U16 desc[UR4][R128.64], R121 ;  /* 0x0000007980004986 */ /* 0x000fe2000c101504 */
[----:B------:R-:W3:Y:S01]  /*67ec0*/  LDC R145, c[0x0][0x22c] ;  /* 0x00008b00ff917b82 */ /* 0x000ee20000000800 */
[----:B0-----:R-:W-:Y:S01]  /*67ed0*/  ISETP.LT.AND P2, PT, R152, R139, !P0 ;  /* 0x0000008b9800720c */ /* 0x001fe20004741270 */
[----:B------:R-:W-:Y:S01]  /*67ee0*/  VIADD R139, R3, 0x7e ;  /* 0x0000007e038b7836 */ /* 0x000fe20000000000 */
[----:B--2---:R-:W-:Y:S02]  /*67ef0*/  PRMT R7, R121, 0x7632, R7 ;  /* 0x0000763279077816 */ /* 0x004fe40000000007 */
[----:B------:R-:W-:-:S03]  /*67f00*/  LEA.HI.X.SX32 R131, R5, R4, 0x1, P1 ;  /* 0x0000000405837211 */ /* 0x000fc600008f0eff */
[----:B------:R-:W0:Y:S01]  /*67f10*/  LDC R144, c[0x0][0x22c] ;  /* 0x00008b00ff907b82 */ /* 0x000e220000000800 */
[----:B-1----:R-:W-:Y:S02]  /*67f20*/  IMAD.IADD R137, R5, 0x1, R138 ;  /* 0x0000000105897824 */ /* 0x002fe400078e028a */
[----:B------:R-:W-:-:S03]  /*67f30*/  VIADD R5, R3, 0x7c ;  /* 0x0000007c03057836 */ /* 0x000fc60000000000 */
[----:B------:R1:W-:Y:S01]  /*67f40*/  @P2 STG.E.U16 desc[UR4][R130.64], R7 ;  /* 0x0000000782002986 */ /* 0x0003e2000c101504 */
[----:B------:R-:W-:Y:S01]  /*67f50*/  LEA R6, P1, R137, R2, 0x1 ;  /* 0x0000000289067211 */ /* 0x000fe200078208ff */
[----:B------:R-:W2:Y:S01]  /*67f60*/  LDC R0, c[0x0][0x248] ;  /* 0x00009200ff007b82 */ /* 0x000ea20000000800 */
[----:B----4-:R-:W-:-:S07]  /*67f70*/  ISETP.LT.AND P4, PT, R139, R146, !P0 ;  /* 0x000000928b00720c */ /* 0x010fce0004781270 */
[----:B------:R-:W4:Y:S01]  /*67f80*/  LDC R136, c[0x0][0x248] ;  /* 0x00009200ff887b82 */ /* 0x000f220000000800 */
[----:B---3--:R-:W-:Y:S02]  /*67f90*/  ISETP.LT.AND P3, PT, R120, R145, !P0 ;  /* 0x000000917800720c */ /* 0x008fe40004761270 */
[----:B-1----:R-:W-:-:S05]  /*67fa0*/  LEA.HI.X.SX32 R7, R137, R4, 0x1, P1 ;  /* 0x0000000489077211 */ /* 0x002fca00008f0eff */
[----:B------:R-:W1:Y:S01]  /*67fb0*/  LDC R138, c[0x0][0x248] ;  /* 0x00009200ff8a7b82 */ /* 0x000e620000000800 */
[----:B0-----:R-:W-:-:S07]  /*67fc0*/  ISETP.LT.AND P2, PT, R5, R144, !P0 ;  /* 0x000000900500720c */ /* 0x001fce0004741270 */
[----:B------:R-:W0:Y:S01]  /*67fd0*/  LDC R139, c[0x0][0x248] ;  /* 0x00009200ff8b7b82 */ /* 0x000e220000000800 */
[----:B--2---:R-:W-:Y:S01]  /*67fe0*/  IMAD.IADD R5, R137, 0x1, R0 ;  /* 0x0000000189057824 */ /* 0x004fe200078e0200 */
[----:B------:R-:W-:-:S04]  /*67ff0*/  PRMT R137, R122, 0x7632, R137 ;  /* 0x000076327a897816 */ /* 0x000fc80000000089 */
[C---:B------:R-:W-:Y:S01]  /*68000*/  LEA R120, P1, R5.reuse, R2, 0x1 ;  /* 0x0000000205787211 */ /* 0x040fe200078208ff */
[----:B------:R2:W-:Y:S01]  /*68010*/  @P2 STG.E.U16 desc[UR4][R6.64], R122 ;  /* 0x0000007a06002986 */ /* 0x0005e2000c101504 */
[----:B------:R-:W3:Y:S01]  /*68020*/  LDC R145, c[0x0][0x22c] ;  /* 0x00008b00ff917b82 */ /* 0x000ee20000000800 */
[C---:B----4-:R-:W-:Y:S01]  /*68030*/  IMAD.IADD R129, R5.reuse, 0x1, R136 ;  /* 0x0000000105817824 */ /* 0x050fe200078e0288 */
[----:B------:R-:W-:-:S04]  /*68040*/  LEA.HI.X.SX32 R121, R5, R4, 0x1, P1 ;  /* 0x0000000405797211 */ /* 0x000fc800008f0eff */
[C---:B------:R-:W-:Y:S01]  /*68050*/  LEA R128, P1, R129.reuse, R2, 0x1 ;  /* 0x0000000281807211 */ /* 0x040fe200078208ff */
[----:B------:R4:W-:Y:S01]  /*68060*/  @P3 STG.E.U16 desc[UR4][R120.64], R137 ;  /* 0x0000008978003986 */ /* 0x0009e2000c101504 */
[----:B------:R-:W3:Y:S01]  /*68070*/  LDC R161, c[0x0][0x248] ;  /* 0x00009200ffa17b82 */ /* 0x000ee20000000800 */
[C---:B-1----:R-:W-:Y:S01]  /*68080*/  IMAD.IADD R0, R129.reuse, 0x1, R138 ;  /* 0x0000000181007824 */ /* 0x042fe200078e028a */
[----:B------:R-:W-:Y:S01]  /*68090*/  LEA.HI.X.SX32 R129, R129, R4, 0x1, P1 ;  /* 0x0000000481817211 */ /* 0x000fe200008f0eff */
[----:B--2---:R-:W-:-:S04]  /*680a0*/  VIADD R6, R3, 0x7f ;  /* 0x0000007f03067836 */ /* 0x004fc80000000000 */
[----:B------:R1:W-:Y:S01]  /*680b0*/  @P4 STG.E.U16 desc[UR4][R128.64], R123 ;  /* 0x0000007b80004986 */ /* 0x0003e2000c101504 */
[----:B------:R-:W2:Y:S01]  /*680c0*/  LDC R131, c[0x0][0x22c] ;  /* 0x00008b00ff837b82 */ /* 0x000ea20000000800 */
[----:B0-----:R-:W-:Y:S02]  /*680d0*/  IMAD.IADD R167, R0, 0x1, R139 ;  /* 0x0000000100a77824 */ /* 0x001fe400078e028b */
[----:B----4-:R-:W-:Y:S02]  /*680e0*/  VIADD R120, R3, 0x80 ;  /* 0x0000008003787836 */ /* 0x010fe40000000000 */
[----:B------:R-:W-:-:S03]  /*680f0*/  IMAD.IADD R252, R167, 0x1, R252 ;  /* 0x00000001a7fc7824 */ /* 0x000fc600078e02fc */
[----:B------:R-:W0:Y:S01]  /*68100*/  LDC R144, c[0x0][0x248] ;  /* 0x00009200ff907b82 */ /* 0x000e220000000800 */
[----:B---3--:R-:W-:-:S07]  /*68110*/  ISETP.LT.AND P2, PT, R6, R145, !P0 ;  /* 0x000000910600720c */ /* 0x008fce0004741270 */
[----:B------:R-:W1:Y:S01]  /*68120*/  LDC R130, c[0x0][0x248] ;  /* 0x00009200ff827b82 */ /* 0x000e620000000800 */
[----:B------:R-:W-:-:S07]  /*68130*/  IMAD.IADD R161, R252, 0x1, R161 ;  /* 0x00000001fca17824 */ /* 0x000fce00078e02a1 */
[----:B------:R-:W3:Y:S01]  /*68140*/  LDC R136, c[0x0][0x248] ;  /* 0x00009200ff887b82 */ /* 0x000ee20000000800 */
[----:B--2---:R-:W-:-:S07]  /*68150*/  ISETP.LT.AND P1, PT, R120, R131, !P0 ;  /* 0x000000837800720c */ /* 0x004fce0004721270 */
[----:B------:R-:W2:Y:S01]  /*68160*/  LDC R211, c[0x0][0x248] ;  /* 0x00009200ffd37b82 */ /* 0x000ea20000000800 */
[----:B0-----:R-:W-:-:S04]  /*68170*/  IMAD.IADD R8, R161, 0x1, R144 ;  /* 0x00000001a1087824 */ /* 0x001fc800078e0290 */
[----:B------:R-:W-:-:S03]  /*68180*/  IMAD.IADD R237, R8, 0x1, R237 ;  /* 0x0000000108ed7824 */ /* 0x000fc600078e02ed */
[----:B------:R-:W0:Y:S01]  /*68190*/  LDC R6, c[0x0][0x248] ;  /* 0x00009200ff067b82 */ /* 0x000e220000000800 */
[----:B-1----:R-:W-:-:S07]  /*681a0*/  IMAD.IADD R123, R237, 0x1, R130 ;  /* 0x00000001ed7b7824 */ /* 0x002fce00078e0282 */
[----:B------:R-:W1:Y:S01]  /*681b0*/  LDC R120, c[0x0][0x248] ;  /* 0x00009200ff787b82 */ /* 0x000e620000000800 */
[----:B---3--:R-:W-:-:S07]  /*681c0*/  IMAD.IADD R5, R123, 0x1, R136 ;  /* 0x000000017b057824 */ /* 0x008fce00078e0288 */
[----:B------:R-:W3:Y:S01]  /*681d0*/  LDC R178, c[0x0][0x248] ;  /* 0x00009200ffb27b82 */ /* 0x000ee20000000800 */
[----:B--2---:R-:W-:-:S07]  /*681e0*/  IMAD.IADD R211, R5, 0x1, R211 ;  /* 0x0000000105d37824 */ /* 0x004fce00078e02d3 */
[----:B------:R-:W2:Y:S01]  /*681f0*/  LDC R7, c[0x0][0x248] ;  /* 0x00009200ff077b82 */ /* 0x000ea20000000800 */
[----:B0-----:R-:W-:-:S07]  /*68200*/  IMAD.IADD R239, R211, 0x1, R6 ;  /* 0x00000001d3ef7824 */ /* 0x001fce00078e0206 */
[----:B------:R-:W0:Y:S01]  /*68210*/  LDC R121, c[0x0][0x248] ;  /* 0x00009200ff797b82 */ /* 0x000e220000000800 */
[----:B-1----:R-:W-:-:S07]  /*68220*/  IMAD.IADD R8, R239, 0x1, R120 ;  /* 0x00000001ef087824 */ /* 0x002fce00078e0278 */
[----:B------:R-:W1:Y:S01]  /*68230*/  LDC R129, c[0x0][0x248] ;  /* 0x00009200ff817b82 */ /* 0x000e620000000800 */
[----:B---3--:R-:W-:-:S07]  /*68240*/  IMAD.IADD R178, R8, 0x1, R178 ;  /* 0x0000000108b27824 */ /* 0x008fce00078e02b2 */
[----:B------:R-:W3:Y:S01]  /*68250*/  LDC R171, c[0x0][0x248] ;  /* 0x00009200ffab7b82 */ /* 0x000ee20000000800 */
[----:B--2---:R-:W-:-:S07]  /*68260*/  IMAD.IADD R144, R178, 0x1, R7 ;  /* 0x00000001b2907824 */ /* 0x004fce00078e0207 */
        /* <DEDUP_REMOVED lines=8> */
[----:B--2---:R-:W-:-:S04]  /*682f0*/  IMAD.IADD R155, R6, 0x1, R155 ;  /* 0x00000001069b7824 */ /* 0x004fc800078e029b */
[----:B------:R-:W-:-:S03]  /*68300*/  IMAD.IADD R230, R155, 0x1, R230 ;  /* 0x000000019be67824 */ /* 0x000fc600078e02e6 */
[----:B------:R-:W2:Y:S01]  /*68310*/  LDC R160, c[0x0][0x248] ;  /* 0x00009200ffa07b82 */ /* 0x000ea20000000800 */
[----:B0-----:R-:W-:-:S07]  /*68320*/  IMAD.IADD R8, R230, 0x1, R169 ;  /* 0x00000001e6087824 */ /* 0x001fce00078e02a9 */
        /* <DEDUP_REMOVED lines=102> */
[----:B-1----:R-:W-:-:S04]  /*68990*/  IMAD.IADD R34, R224, 0x1, R186 ;  /* 0x00000001e0227824 */ /* 0x002fc800078e02ba */
[----:B------:R-:W-:-:S03]  /*689a0*/  IMAD.IADD R251, R34, 0x1, R251 ;  /* 0x0000000122fb7824 */ /* 0x000fc600078e02fb */
        /* <DEDUP_REMOVED lines=35> */
[----:B---3--:R-:W-:-:S04]  /*68be0*/  IMAD.IADD R147, R169, 0x1, R216 ;  /* 0x00000001a9937824 */ /* 0x008fc800078e02d8 */
[----:B--2---:R-:W-:-:S03]  /*68bf0*/  IMAD.IADD R19, R147, 0x1, R218 ;  /* 0x0000000193137824 */ /* 0x004fc600078e02da */
[----:B------:R-:W2:Y:S01]  /*68c00*/  LDC R145, c[0x0][0x248] ;  /* 0x00009200ff917b82 */ /* 0x000ea20000000800 */
[----:B0-----:R-:W-:-:S07]  /*68c10*/  IMAD.IADD R220, R19, 0x1, R220 ;  /* 0x0000000113dc7824 */ /* 0x001fce00078e02dc */
[----:B------:R-:W0:Y:S01]  /*68c20*/  LDC R136, c[0x0][0x248] ;  /* 0x00009200ff887b82 */ /* 0x000e220000000800 */
[----:B-1----:R-:W-:-:S07]  /*68c30*/  IMAD.IADD R200, R220, 0x1, R219 ;  /* 0x00000001dcc87824 */ /* 0x002fce00078e02db */
[----:B------:R-:W1:Y:S01]  /*68c40*/  LDC R8, c[0x0][0x248] ;  /* 0x00009200ff087b82 */ /* 0x000e620000000800 */
[----:B------:R-:W-:-:S04]  /*68c50*/  IMAD.IADD R6, R200, 0x1, R240 ;  /* 0x00000001c8067824 */ /* 0x000fc800078e02f0 */
[----:B------:R-:W-:-:S03]  /*68c60*/  IMAD.IADD R122, R6, 0x1, R242 ;  /* 0x00000001067a7824 */ /* 0x000fc600078e02f2 */
[----:B------:R-:W3:Y:S01]  /*68c70*/  LDC R43, c[0x0][0x248] ;  /* 0x00009200ff2b7b82 */ /* 0x000ee20000000800 */
[----:B------:R-:W-:-:S04]  /*68c80*/  IMAD.IADD R219, R122, 0x1, R241 ;  /* 0x000000017adb7824 */ /* 0x000fc800078e02f1 */
[----:B------:R-:W-:-:S04]  /*68c90*/  IMAD.IADD R6, R219, 0x1, R243 ;  /* 0x00000001db067824 */ /* 0x000fc800078e02f3 */
[----:B------:R-:W-:Y:S02]  /*68ca0*/  IMAD.IADD R162, R6, 0x1, R244 ;  /* 0x0000000106a27824 */ /* 0x000fe400078e02f4 */
[----:B------:R-:W4:Y:S02]  /*68cb0*/  LDC R6, c[0x0][0x248] ;  /* 0x00009200ff067b82 */ /* 0x000f240000000800 */
[----:B--2---:R-:W-:Y:S01]  /*68cc0*/  IMAD.IADD R192, R162, 0x1, R145 ;  /* 0x00000001a2c07824 */ /* 0x004fe200078e0291 */
[----:B-1----:R1:W-:Y:S03]  /*68cd0*/  STL.64 [R1+0x2270], R8 ;  /* 0x0022700801007387 */ /* 0x0023e60000100a00 */
[----:B------:R-:W-:-:S04]  /*68ce0*/  IMAD.IADD R249, R192, 0x1, R249 ;  /* 0x00000001c0f97824 */ /* 0x000fc800078e02f9 */
[----:B------:R-:W-:-:S04]  /*68cf0*/  IMAD.IADD R218, R249, 0x1, R246 ;  /* 0x00000001f9da7824 */ /* 0x000fc800078e02f6 */
[----:B------:R-:W-:Y:S01]  /*68d00*/  IMAD.IADD R130, R218, 0x1, R245 ;  /* 0x00000001da827824 */ /* 0x000fe200078e02f5 */
[----:B-1----:R-:W-:-:S03]  /*68d10*/  LEA R8, P5, R161, R2, 0x1 ;  /* 0x00000002a1087211 */ /* 0x002fc600078a08ff */
[----:B------:R-:W-:Y:S01]  /*68d20*/  IMAD.IADD R248, R130, 0x1, R248 ;  /* 0x0000000182f87824 */ /* 0x000fe200078e02f8 */
[----:B------:R-:W-:-:S03]  /*68d30*/  LEA.HI.X.SX32 R9, R161, R4, 0x1, P5 ;  /* 0x00000004a1097211 */ /* 0x000fc600028f0eff */
[----:B------:R-:W-:Y:S02]  /*68d40*/  IMAD.IADD R131, R248, 0x1, R118 ;  /* 0x00000001f8837824 */ /* 0x000fe400078e0276 */
[----:B------:R1:W-:Y:S01]  /*68d50*/  STL.64 [R1+0xb00], R8 ;  /* 0x000b000801007387 */ /* 0x0003e20000100a00 */
[----:B------:R-:W2:Y:S01]  /*68d60*/  LDC R118, c[0x0][0x248] ;  /* 0x00009200ff767b82 */ /* 0x000ea20000000800 */
[----:B------:R-:W-:-:S04]  /*68d70*/  IMAD.IADD R217, R131, 0x1, R247 ;  /* 0x0000000183d97824 */ /* 0x000fc800078e02f7 */
[----:B------:R-:W-:-:S03]  /*68d80*/  IMAD.IADD R247, R217, 0x1, R126 ;  /* 0x00000001d9f77824 */ /* 0x000fc600078e027e */
[----:B------:R-:W2:Y:S01]  /*68d90*/  LDC R126, c[0x0][0x248] ;  /* 0x00009200ff7e7b82 */ /* 0x000ea20000000800 */
[----:B------:R-:W-:-:S04]  /*68da0*/  IMAD.IADD R193, R247, 0x1, R132 ;  /* 0x00000001f7c17824 */ /* 0x000fc800078e0284 */
[----:B------:R-:W-:-:S03]  /*68db0*/  IMAD.IADD R168, R193, 0x1, R141 ;  /* 0x00000001c1a87824 */ /* 0x000fc600078e028d */
[----:B-1----:R-:W1:Y:S01]  /*68dc0*/  LDC R9, c[0x0][0x248] ;  /* 0x00009200ff097b82 */ /* 0x002e620000000800 */
[----:B------:R-:W-:-:S04]  /*68dd0*/  IMAD.IADD R245, R168, 0x1, R140 ;  /* 0x00000001a8f57824 */ /* 0x000fc800078e028c */
[----:B------:R-:W-:-:S03]  /*68de0*/  IMAD.IADD R216, R245, 0x1, R142 ;  /* 0x00000001f5d87824 */ /* 0x000fc600078e028e */
[----:B------:R-:W2:Y:S01]  /*68df0*/  LDC R132, c[0x0][0x248] ;  /* 0x00009200ff847b82 */ /* 0x000ea20000000800 */
[----:B------:R-:W-:-:S04]  /*68e00*/  IMAD.IADD R120, R216, 0x1, R150 ;  /* 0x00000001d8787824 */ /* 0x000fc800078e0296 */
[----:B------:R-:W-:-:S03]  /*68e10*/  IMAD.IADD R246, R120, 0x1, R156 ;  /* 0x0000000178f67824 */ /* 0x000fc600078e029c */
[----:B------:R-:W2:Y:S01]  /*68e20*/  LDC R141, c[0x0][0x248] ;  /* 0x00009200ff8d7b82 */ /* 0x000ea20000000800 */
[----:B------:R-:W-:-:S04]  /*68e30*/  IMAD.IADD R187, R246, 0x1, R158 ;  /* 0x00000001f6bb7824 */ /* 0x000fc800078e029e */
[----:B------:R-:W-:-:S03]  /*68e40*/  IMAD.IADD R213, R187, 0x1, R172 ;  /* 0x00000001bbd57824 */ /* 0x000fc600078e02ac */
[----:B------:R-:W2:Y:S01]  /*68e50*/  LDC R140, c[0x0][0x248] ;  /* 0x00009200ff8c7b82 */ /* 0x000ea20000000800 */
[----:B----4-:R-:W-:-:S07]  /*68e60*/  IMAD.IADD R243, R213, 0x1, R6 ;  /* 0x00000001d5f37824 */ /* 0x010fce00078e0206 */
[----:B------:R-:W4:Y:S08]  /*68e70*/  LDC R6, c[0x0][0x248] ;  /* 0x00009200ff067b82 */ /* 0x000f300000000800 */
[----:B------:R-:W2:Y:S08]  /*68e80*/  LDC R142, c[0x0][0x248] ;  /* 0x00009200ff8e7b82 */ /* 0x000eb00000000800 */
[----:B------:R-:W2:Y:S01]  /*68e90*/  LDC R150, c[0x0][0x248] ;  /* 0x00009200ff967b82 */ /* 0x000ea20000000800 */
[----:B----4-:R-:W-:-:S07]  /*68ea0*/  IMAD.IADD R6, R243, 0x1, R6 ;  /* 0x00000001f3067824 */ /* 0x010fce00078e0206 */
[----:B------:R-:W4:Y:S01]  /*68eb0*/  LDC R156, c[0x0][0x248] ;  /* 0x00009200ff9c7b82 */ /* 0x000f220000000800 */
[----:B0-----:R-:W-:-:S04]  /*68ec0*/  IMAD.IADD R160, R6, 0x1, R136 ;  /* 0x0000000106a07824 */ /* 0x001fc800078e0288 */
[----:B------:R-:W-:-:S03]  /*68ed0*/  IMAD.IADD R244, R160, 0x1, R41 ;  /* 0x00000001a0f47824 */ /* 0x000fc600078e0229 */
[----:B------:R-:W0:Y:S08]  /*68ee0*/  LDC R158, c[0x0][0x248] ;  /* 0x00009200ff9e7b82 */ /* 0x000e300000000800 */
[----:B------:R-:W3:Y:S08]  /*68ef0*/  LDC R41, c[0x0][0x248] ;  /* 0x00009200ff297b82 */ /* 0x000ef00000000800 */
[----:B------:R-:W0:Y:S01]  /*68f00*/  LDC R172, c[0x0][0x248] ;  /* 0x00009200ffac7b82 */ /* 0x000e220000000800 */
[----:B---3--:R-:W-:-:S07]  /*68f10*/  IMAD.IADD R215, R244, 0x1, R41 ;  /* 0x00000001f4d77824 */ /* 0x008fce00078e0229 */
[----:B------:R-:W3:Y:S01]  /*68f20*/  LDC R41, c[0x0][0x248] ;  /* 0x00009200ff297b82 */ /* 0x000ee20000000800 */
[----:B------:R-:W-:-:S04]  /*68f30*/  IMAD.IADD R186, R215, 0x1, R197 ;  /* 0x00000001d7ba7824 */ /* 0x000fc800078e02c5 */
[----:B------:R-:W-:-:S04]  /*68f40*/  IMAD.IADD R242, R186, 0x1, R191 ;  /* 0x00000001baf27824 */ /* 0x000fc800078e02bf */
[----:B------:R-:W-:-:S04]  /*68f50*/  IMAD.IADD R145, R242, 0x1, R189 ;  /* 0x00000001f2917824 */ /* 0x000fc800078e02bd */
[----:B------:R-:W-:Y:S01]  /*68f60*/  IMAD.IADD R212, R145, 0x1, R188 ;  /* 0x0000000191d47824 */ /* 0x000fe200078e02bc */
[----:B------:R-:W-:-:S03]  /*68f70*/  LEA R188, P4, R252, R2, 0x1 ;  /* 0x00000002fcbc7211 */ /* 0x000fc600078808ff */
[----:B------:R-:W-:Y:S01]  /*68f80*/  IMAD.IADD R241, R212, 0x1, R183 ;  /* 0x00000001d4f17824 */ /* 0x000fe200078e02b7 */
[----:B------:R-:W-:-:S03]  /*68f90*/  LEA.HI.X.SX32 R189, R252, R4, 0x1, P4 ;  /* 0x00000004fcbd7211 */ /* 0x000fc600020f0eff */
[----:B------:R-:W-:Y:S01]  /*68fa0*/  IMAD.IADD R136, R241, 0x1, R182 ;  /* 0x00000001f1887824 */ /* 0x000fe200078e02b6 */
[----:B------:R-:W-:Y:S01]  /*68fb0*/  LEA R182, P3, R0, R2, 0x1 ;  /* 0x0000000200b67211 */ /* 0x000fe200078608ff */
[----:B---3--:R-:W-:Y:S02]  /*68fc0*/  IMAD.IADD R41, R161, 0x1, R41 ;  /* 0x00000001a1297824 */ /* 0x008fe400078e0229 */
[----:B------:R-:W-:Y:S01]  /*68fd0*/  IMAD.IADD R185, R136, 0x1, R165 ;  /* 0x0000000188b97824 */ /* 0x000fe200078e02a5 */
[----:B------:R-:W-:-:S03]  /*68fe0*/  LEA.HI.X.SX32 R183, R0, R4, 0x1, P3 ;  /* 0x0000000400b77211 */ /* 0x000fc600018f0eff */
[----:B------:R-:W-:Y:S01]  /*68ff0*/  IMAD.IADD R240, R185, 0x1, R164 ;  /* 0x00000001b9f07824 */ /* 0x000fe200078e02a4 */
[----:B------:R-:W-:-:S03]  /*69000*/  LEA R164, P3, R167, R2, 0x1 ;  /* 0x00000002a7a47211 */ /* 0x000fc600078608ff */
[----:B------:R-:W-:Y:S01]  /*69010*/  IMAD.IADD R0, R240, 0x1, R190 ;  /* 0x00000001f0007824 */ /* 0x000fe200078e02be */
[----:B------:R-:W-:Y:S02]  /*69020*/  LEA.HI.X.SX32 R165, R167, R4, 0x1, P3 ;  /* 0x00000004a7a57211 */ /* 0x000fe400018f0eff */
[-C--:B------:R-:W-:Y:S01]  /*69030*/  LEA R190, P4, R237, R2.reuse, 0x1 ;  /* 0x00000002edbe7211 */ /* 0x080fe200078808ff */
[----:B------:R-:W-:Y:S01]  /*69040*/  IMAD.IADD R252, R0, 0x1, R166 ;  /* 0x0000000100fc7824 */ /* 0x000fe200078e02a6 */
[----:B------:R-:W-:Y:S02]  /*69050*/  LEA R166, P3, R41, R2, 0x1 ;  /* 0x0000000229a67211 */ /* 0x000fe400078608ff */
[-C--:B------:R-:W-:Y:S01]  /*69060*/  LEA.HI.X.SX32 R191, R237, R4.reuse, 0x1, P4 ;  /* 0x00000004edbf7211 */ /* 0x080fe200020f0eff */
[----:B------:R-:W-:Y:S01]  /*69070*/  IMAD.IADD R161, R252, 0x1, R196 ;  /* 0x00000001fca17824 */ /* 0x000fe200078e02c4 */
[----:B------:R-:W-:Y:S02]  /*69080*/  LEA.HI.X.SX32 R167, R41, R4, 0x1, P3 ;  /* 0x0000000429a77211 */ /* 0x000fe400018f0eff */
[----:B------:R-:W3:Y:S01]  /*69090*/  LDC R41, c[0x0][0x248] ;  /* 0x00009200ff297b82 */ /* 0x000ee20000000800 */
[----:B------:R-:W-:Y:S01]  /*690a0*/  IMAD.IADD R237, R161, 0x1, R43 ;  /* 0x00000001a1ed7824 */ /* 0x000fe200078e022b */
[----:B------:R-:W-:-:S02]  /*690b0*/  LEA R196, P5, R123, R2, 0x1 ;  /* 0x000000027bc47211 */ /* 0x000fc400078a08ff */
[----:B------:R-:W-:Y:S02]  /*690c0*/  LEA R16, P4, R211, R2, 0x1 ;  /* 0x00000002d3107211 */ /* 0x000fe400078808ff */
[----:B------:R-:W-:Y:S02]  /*690d0*/  LEA.HI.X.SX32 R197, R123, R4, 0x1, P5 ;  /* 0x000000047bc57211 */ /* 0x000fe400028f0eff */
[----:B------:R-:W-:Y:S02]  /*690e0*/  LEA R8, P5, R239, R2, 0x1 ;  /* 0x00000002ef087211 */ /* 0x000fe400078a08ff */
[-C--:B------:R-:W-:Y:S01]  /*690f0*/  LEA.HI.X.SX32 R17, R211, R4.reuse, 0x1, P4 ;  /* 0x00000004d3117211 */ /* 0x080fe200020f0eff */
[----:B---3--:R-:W-:Y:S02]  /*69100*/  IMAD.IADD R41, R123, 0x1, R41 ;  /* 0x000000017b297824 */ /* 0x008fe400078e0229 */
[----:B-1----:R-:W-:Y:S01]  /*69110*/  IMAD.IADD R123, R237, 0x1, R9 ;  /* 0x00000001ed7b7824 */ /* 0x002fe200078e0209 */
[----:B------:R-:W-:-:S02]  /*69120*/  LEA.HI.X.SX32 R9, R239, R4, 0x1, P5 ;  /* 0x00000004ef097211 */ /* 0x000fc400028f0eff */
[----:B------:R-:W-:-:S04]  /*69130*/  LEA R42, P3, R41, R2, 0x1 ;  /* 0x00000002292a7211 */ /* 0x000fc800078608ff */
[----:B------:R-:W-:Y:S02]  /*69140*/  LEA.HI.X.SX32 R43, R41, R4, 0x1, P3 ;  /* 0x00000004292b7211 */ /* 0x000fe400018f0eff */
[----:B------:R-:W1:Y:S03]  /*69150*/  LDC R41, c[0x0][0x248] ;  /* 0x00009200ff297b82 */ /* 0x000e660000000800 */
[----:B------:R3:W-:Y:S04]  /*69160*/  STL.64 [R1+0xae0], R42 ;  /* 0x000ae02a01007387 */ /* 0x0007e80000100a00 */
[----:B------:R2:W-:Y:S04]  /*69170*/  STL.64 [R1+0xad8], R16 ;  /* 0x000ad81001007387 */ /* 0x0005e80000100a00 */
[----:B------:R4:W-:Y:S01]  /*69180*/  STL.64 [R1+0xad0], R8 ;  /* 0x000ad00801007387 */ /* 0x0009e20000100a00 */
[----:B---3--:R-:W3:Y:S01]  /*69190*/  LDC R43, c[0x0][0x248] ;  /* 0x00009200ff2b7b82 */ /* 0x008ee20000000800 */
[----:B--2---:R-:W-:-:S07]  /*691a0*/  LEA R16, P5, R144, R2, 0x1 ;  /* 0x0000000290107211 */ /* 0x004fce00078a08ff */
[----:B------:R-:W2:Y:S01]  /*691b0*/  LDC R17, c[0x0][0x248] ;  /* 0x00009200ff117b82 */ /* 0x000ea20000000800 */
[----:B-1----:R-:W-:Y:S01]  /*691c0*/  IMAD.IADD R41, R239, 0x1, R41 ;  /* 0x00000001ef297824 */ /* 0x002fe200078e0229 */
[----:B----4-:R-:W-:-:S04]  /*691d0*/  LEA R8, P4, R178, R2, 0x1 ;  /* 0x00000002b2087211 */ /* 0x010fc800078808ff */
[----:B------:R-:W-:Y:S02]  /*691e0*/  LEA R42, P3, R41, R2, 0x1 ;  /* 0x00000002292a7211 */ /* 0x000fe400078608ff */
[-C--:B------:R-:W-:Y:S01]  /*691f0*/  LEA.HI.X.SX32 R9, R178, R4.reuse, 0x1, P4 ;  /* 0x00000004b2097211 */ /* 0x080fe200020f0eff */
[----:B---3--:R-:W-:Y:S01]  /*69200*/  IMAD.IADD R211, R123, 0x1, R43 ;  /* 0x000000017bd37824 */ /* 0x008fe200078e022b */
[-C--:B------:R-:W-:Y:S02]  /*69210*/  LEA.HI.X.SX32 R43, R41, R4.reuse, 0x1, P3 ;  /* 0x00000004292b7211 */ /* 0x080fe400018f0eff */
[----:B------:R-:W1:Y:S03]  /*69220*/  LDC R41, c[0x0][0x248] ;  /* 0x00009200ff297b82 */ /* 0x000e660000000800 */
[----:B------:R3:W-:Y:S01]  /*69230*/  STL.64 [R1+0xac8], R42 ;  /* 0x000ac82a01007387 */ /* 0x0007e20000100a00 */
[----:B--2---:R-:W-:Y:S01]  /*69240*/  IMAD.IADD R239, R211, 0x1, R17 ;  /* 0x00000001d3ef7824 */ /* 0x004fe200078e0211 */
[----:B------:R-:W-:-:S02]  /*69250*/  LEA.HI.X.SX32 R17, R144, R4, 0x1, P5 ;  /* 0x0000000490117211 */ /* 0x000fc400028f0eff */
        /* <DEDUP_REMOVED lines=37> */
[C---:B------:R-:W-:Y:S02]  /*694b0*/  LEA R42, P3, R41.reuse, R2, 0x1 ;  /* 0x00000002292a7211 */ /* 0x040fe400078608ff */
        /* <DEDUP_REMOVED lines=180> */
[----:B------:R-:W-:-:S05]  /*6a000*/  LEA.HI.X.SX32 R17, R205, R4, 0x1, P4 ;  /* 0x00000004cd117211 */ /* 0x000fca00020f0eff */
[----:B------:R1:W-:Y:S01]  /*6a010*/  STL.64 [R1+0x958], R16 ;  /* 0x0009581001007387 */ /* 0x0003e20000100a00 */
[----:B---3--:R-:W-:Y:S01]  /*6a020*/  IMAD.IADD R121, R177, 0x1, R43 ;  /* 0x00000001b1797824 */ /* 0x008fe200078e022b */
[-C--:B------:R-:W-:Y:S02]  /*6a030*/  LEA.HI.X.SX32 R43, R41, R4.reuse, 0x1, P3 ;  /* 0x00000004292b7211 */ /* 0x080fe400018f0eff */
[----:B------:R-:W3:Y:S03]  /*6a040*/  LDC R41, c[0x0][0x248] ;  /* 0x00009200ff297b82 */ /* 0x000ee60000000800 */
[----:B------:R-:W-:Y:S01]  /*6a050*/  STL.64 [R1+0x960], R42 ;  /* 0x0009602a01007387 */ /* 0x000fe20000100a00 */
[----:B--2---:R-:W-:Y:S01]  /*6a060*/  IMAD.IADD R227, R121, 0x1, R9 ;  /* 0x0000000179e37824 */ /* 0x004fe200078e0209 */
[----:B------:R-:W-:-:S03]  /*6a070*/  LEA.HI.X.SX32 R9, R138, R4, 0x1, P5 ;  /* 0x000000048a097211 */ /* 0x000fc600028f0eff */
[----:B-1----:R-:W1:Y:S01]  /*6a080*/  LDC R17, c[0x0][0x248] ;  /* 0x00009200ff117b82 */ /* 0x002e620000000800 */
[-C--:B------:R-:W-:Y:S01]  /*6a090*/  LEA R16, P4, R228, R2.reuse, 0x1 ;  /* 0x00000002e4107211 */ /* 0x080fe200078808ff */
[----:B------:R2:W-:Y:S02]  /*6a0a0*/  STL.64 [R1+0x950], R8 ;  /* 0x0009500801007387 */ /* 0x0005e40000100a00 */
[----:B--2---:R-:W-:Y:S01]  /*6a0b0*/  LEA R8, P5, R176, R2, 0x1 ;  /* 0x00000002b0087211 */ /* 0x004fe200078a08ff */
[----:B---3--:R-:W-:-:S03]  /*6a0c0*/  IMAD.IADD R205, R227, 0x1, R41 ;  /* 0x00000001e3cd7824 */ /* 0x008fc600078e0229 */
[----:B------:R-:W2:Y:S01]  /*6a0d0*/  LDC R41, c[0x0][0x248] ;  /* 0x00009200ff297b82 */ /* 0x000ea20000000800 */
[----:B------:R-:W-:Y:S01]  /*6a0e0*/  LEA.HI.X.SX32 R9, R176, R4, 0x1, P5 ;  /* 0x00000004b0097211 */ /* 0x000fe200028f0eff */
[----:B-1----:R-:W-:-:S04]  /*6a0f0*/  IMAD.IADD R17, R138, 0x1, R17 ;  /* 0x000000018a117824 */ /* 0x002fc800078e0211 */
[----:B------:R-:W-:Y:S01]  /*6a100*/  IMAD.MOV.U32 R43, RZ, RZ, R17 ;  /* 0x000000ffff2b7224 */ /* 0x000fe200078e0011 */
[----:B------:R-:W-:Y:S02]  /*6a110*/  LEA R42, P3, R17, R2, 0x1 ;  /* 0x00000002112a7211 */ /* 0x000fe400078608ff */
[-C--:B------:R-:W-:Y:S02]  /*6a120*/  LEA.HI.X.SX32 R17, R228, R4.reuse, 0x1, P4 ;  /* 0x00000004e4117211 */ /* 0x080fe400020f0eff */
[----:B------:R-:W-:-:S05]  /*6a130*/  LEA.HI.X.SX32 R43, R43, R4, 0x1, P3 ;  /* 0x000000042b2b7211 */ /* 0x000fca00018f0eff */
[----:B------:R1:W-:Y:S01]  /*6a140*/  STL.64 [R1+0x948], R42 ;  /* 0x0009482a01007387 */ /* 0x0003e20000100a00 */
[----:B--2---:R-:W-:-:S03]  /*6a150*/  IMAD.IADD R138, R205, 0x1, R41 ;  /* 0x00000001cd8a7824 */ /* 0x004fc600078e0229 */
[----:B------:R2:W-:Y:S01]  /*6a160*/  STL.64 [R1+0x940], R16 ;  /* 0x0009401001007387 */ /* 0x0005e20000100a00 */
[----:B------:R-:W3:Y:S03]  /*6a170*/  LDC R41, c[0x0][0x248] ;  /* 0x00009200ff297b82 */ /* 0x000ee60000000800 */
[----:B------:R4:W-:Y:S01]  /*6a180*/  STL.64 [R1+0x938], R8 ;  /* 0x0009380801007387 */ /* 0x0009e20000100a00 */
[----:B-1----:R-:W-:-:S04]  /*6a190*/  LEA R42, P3, R40, R2, 0x1 ;  /* 0x00000002282a7211 */ /* 0x002fc800078608ff */
[----:B------:R-:W-:Y:S02]  /*6a1a0*/  LEA.HI.X.SX32 R43, R40, R4, 0x1, P3 ;  /* 0x00000004282b7211 */ /* 0x000fe400018f0eff */
[-C--:B--2---:R-:W-:Y:S02]  /*6a1b0*/  LEA R16, P4, R204, R2.reuse, 0x1 ;  /* 0x00000002cc107211 */ /* 0x084fe400078808ff */
[----:B----4-:R-:W-:Y:S01]  /*6a1c0*/  LEA R8, P5, R226, R2, 0x1 ;  /* 0x00000002e2087211 */ /* 0x010fe200078a08ff */
[----:B------:R-:W-:Y:S01]  /*6a1d0*/  STL.64 [R1+0x930], R42 ;  /* 0x0009302a01007387 */ /* 0x000fe20000100a00 */
[-C--:B------:R-:W-:Y:S02]  /*6a1e0*/  LEA.HI.X.SX32 R17, R204, R4.reuse, 0x1, P4 ;  /* 0x00000004cc117211 */ /* 0x080fe400020f0eff */
[----:B------:R-:W-:Y:S02]  /*6a1f0*/  LEA.HI.X.SX32 R9, R226, R4, 0x1, P5 ;  /* 0x00000004e2097211 */ /* 0x000fe400028f0eff */
[----:B------:R-:W-:Y:S01]  /*6a200*/  LEA R40, P5, R129, R2, 0x1 ;  /* 0x0000000281287211 */ /* 0x000fe200078a08ff */
[----:B------:R1:W-:Y:S01]  /*6a210*/  STL.64 [R1+0x928], R16 ;  /* 0x0009281001007387 */ /* 0x0003e20000100a00 */
[----:B---3--:R-:W-:-:S02]  /*6a220*/  IMAD.IADD R228, R138, 0x1, R41 ;  /* 0x000000018ae47824 */ /* 0x008fc400078e0229 */
[----:B------:R-:W2:Y:S01]  /*6a230*/  LDC R41, c[0x0][0x248] ;  /* 0x00009200ff297b82 */ /* 0x000ea20000000800 */
[----:B------:R3:W-:Y:S01]  /*6a240*/  STL.64 [R1+0x920], R8 ;  /* 0x0009200801007387 */ /* 0x0007e20000100a00 */
[----:B-1----:R-:W-:-:S06]  /*6a250*/  LEA R16, P4, R146, R2, 0x1 ;  /* 0x0000000292107211 */ /* 0x002fcc00078808ff */
[----:B------:R-:W1:Y:S01]  /*6a260*/  LDC R43, c[0x0][0x248] ;  /* 0x00009200ff2b7b82 */ /* 0x000e620000000800 */
[----:B---3--:R-:W-:Y:S01]  /*6a270*/  LEA R8, P3, R23, R2, 0x1 ;  /* 0x0000000217087211 */ /* 0x008fe200078608ff */
[----:B--2---:R-:W-:-:S03]  /*6a280*/  IMAD.IADD R176, R228, 0x1, R41 ;  /* 0x00000001e4b07824 */ /* 0x004fc600078e0229 */
[----:B------:R-:W-:-:S03]  /*6a290*/  LEA.HI.X.SX32 R9, R23, R4, 0x1, P3 ;  /* 0x0000000417097211 */ /* 0x000fc600018f0eff */
[----:B------:R-:W2:Y:S01]  /*6a2a0*/  LDC R41, c[0x0][0x248] ;  /* 0x00009200ff297b82 */ /* 0x000ea20000000800 */
[----:B------:R-:W-:Y:S01]  /*6a2b0*/  LEA.HI.X.SX32 R17, R146, R4, 0x1, P4 ;  /* 0x0000000492117211 */ /* 0x000fe200020f0eff */
[----:B------:R3:W-:Y:S06]  /*6a2c0*/  STL.64 [R1+0x918], R8 ;  /* 0x0009180801007387 */ /* 0x0007ec0000100a00 */
[----:B------:R-:W4:Y:S01]  /*6a2d0*/  LDC R23, c[0x0][0x248] ;  /* 0x00009200ff177b82 */ /* 0x000f220000000800 */
[----:B---3--:R-:W3:Y:S01]  /*6a2e0*/  LDL.LU.64 R8, [R1+0x2270] ;  /* 0x0022700001087983 */ /* 0x008ee20000300a00 */
[----:B--2---:R-:W-:-:S06]  /*6a2f0*/  IMAD.IADD R204, R176, 0x1, R41 ;  /* 0x00000001b0cc7824 */ /* 0x004fcc00078e0229 */
[----:B------:R-:W2:Y:S01]  /*6a300*/  LDC R41, c[0x0][0x248] ;  /* 0x00009200ff297b82 */ /* 0x000ea20000000800 */
[----:B------:R0:W-:Y:S04]  /*6a310*/  STL.64 [R1+0x910], R16 ;  /* 0x0009101001007387 */ /* 0x0001e80000100a00 */
[----:B0-----:R-:W3:Y:S01]  /*6a320*/  LDL.LU.64 R16, [R1+0x2268] ;  /* 0x0022680001107983 */ /* 0x001ee20000300a00 */
[----:B--2---:R-:W-:Y:S01]  /*6a330*/  IMAD.IADD R226, R204, 0x1, R41 ;  /* 0x00000001cce27824 */ /* 0x004fe200078e0229 */
[----:B------:R-:W-:-:S05]  /*6a340*/  LEA.HI.X.SX32 R41, R129, R4, 0x1, P5 ;  /* 0x0000000481297211 */ /* 0x000fca00028f0eff */
[----:B------:R0:W-:Y:S02]  /*6a350*/  STL.64 [R1+0x908], R40 ;  /* 0x0009082801007387 */ /* 0x0001e40000100a00 */
[----:B0-----:R-:W-:Y:S01]  /*6a360*/  IMAD.MOV.U32 R41, RZ, RZ, R22 ;  /* 0x000000ffff297224 */ /* 0x001fe200078e0016 */
[----:B------:R-:W-:-:S04]  /*6a370*/  LEA R40, P3, R22, R2, 0x1 ;  /* 0x0000000216287211 */ /* 0x000fc800078608ff */
[----:B------:R-:W-:-:S05]  /*6a380*/  LEA.HI.X.SX32 R41, R41, R4, 0x1, P3 ;  /* 0x0000000429297211 */ /* 0x000fca00018f0eff */
[----:B------:R0:W-:Y:S04]  /*6a390*/  STL.64 [R1+0x900], R40 ;  /* 0x0009002801007387 */ /* 0x0001e80000100a00 */
[----:B0-----:R-:W2:Y:S01]  /*6a3a0*/  LDL.LU.64 R40, [R1+0x2260] ;  /* 0x0022600001287983 */ /* 0x001ea20000300a00 */
[----:B------:R-:W-:Y:S01]  /*6a3b0*/  LEA R42, P4, R225, R2, 0x1 ;  /* 0x00000002e12a7211 */ /* 0x000fe200078808ff */
[----:B-1----:R-:W-:-:S03]  /*6a3c0*/  IMAD.IADD R146, R226, 0x1, R43 ;  /* 0x00000001e2927824 */ /* 0x002fc600078e022b */
[----:B------:R-:W-:Y:S02]  /*6a3d0*/  LEA.HI.X.SX32 R43, R225, R4, 0x1, P4 ;  /* 0x00000004e12b7211 */ /* 0x000fe400020f0eff */
[----:B------:R-:W-:-:S03]  /*6a3e0*/  LEA R22, P5, R203, R2, 0x1 ;  /* 0x00000002cb167211 */ /* 0x000fc600078a08ff */
[----:B------:R0:W-:Y:S01]  /*6a3f0*/  STL.64 [R1+0x8f8], R42 ;  /* 0x0008f82a01007387 */ /* 0x0001e20000100a00 */
[----:B----4-:R-:W-:Y:S01]  /*6a400*/  IMAD.IADD R129, R146, 0x1, R23 ;  /* 0x0000000192817824 */ /* 0x010fe200078e0217 */
[----:B------:R-:W-:Y:S02]  /*6a410*/  LEA.HI.X.SX32 R23, R203, R4, 0x1, P5 ;  /* 0x00000004cb177211 */ /* 0x000fe400028f0eff */
[----:B0-----:R-:W-:-:S04]  /*6a420*/  LEA R42, P3, R35, R2, 0x1 ;  /* 0x00000002232a7211 */ /* 0x001fc800078608ff */
[----:B------:R-:W-:Y:S01]  /*6a430*/  LEA.HI.X.SX32 R43, R35, R4, 0x1, P3 ;  /* 0x00000004232b7211 */ /* 0x000fe200018f0eff */
[----:B------:R-:W-:Y:S04]  /*6a440*/  STL.64 [R1+0x8f0], R22 ;  /* 0x0008f01601007387 */ /* 0x000fe80000100a00 */
[----:B------:R0:W-:Y:S04]  /*6a450*/  STL.64 [R1+0x8e8], R42 ;  /* 0x0008e82a01007387 */ /* 0x0001e80000100a00 */
[----:B0-----:R-:W4:Y:S01]  /*6a460*/  LDL.LU.64 R42, [R1+0x2258] ;  /* 0x00225800012a7983 */ /* 0x001f220000300a00 */
[----:B------:R-:W-:-:S04]  /*6a470*/  LEA R22, P4, R171, R2, 0x1 ;  /* 0x00000002ab167211 */ /* 0x000fc800078808ff */
[----:B------:R-:W-:Y:S01]  /*6a480*/  LEA.HI.X.SX32 R23, R171, R4, 0x1, P4 ;  /* 0x00000004ab177211 */ /* 0x000fe200020f0eff */
[----:B--2---:R-:W-:-:S04]  /*6a490*/  IMAD.IADD R225, R129, 0x1, R41 ;  /* 0x0000000181e17824 */ /* 0x004fc800078e0229 */
[----:B------:R-:W-:Y:S01]  /*6a4a0*/  IMAD.IADD R203, R225, 0x1, R40 ;  /* 0x00000001e1cb7824 */ /* 0x000fe200078e0228 */
[----:B------:R-:W-:-:S04]  /*6a4b0*/  LEA R40, P5, R224, R2, 0x1 ;  /* 0x00000002e0287211 */ /* 0x000fc800078a08ff */
[----:B------:R-:W-:-:S05]  /*6a4c0*/  LEA.HI.X.SX32 R41, R224, R4, 0x1, P5 ;  /* 0x00000004e0297211 */ /* 0x000fca00028f0eff */
[----:B------:R0:W-:Y:S04]  /*6a4d0*/  STL.64 [R1+0x2220], R40 ;  /* 0x0022202801007387 */ /* 0x0001e80000100a00 */
[----:B------:R1:W-:Y:S01]  /*6a4e0*/  STL.64 [R1+0x8e0], R22 ;  /* 0x0008e01601007387 */ /* 0x0003e20000100a00 */
[----:B0-----:R-:W0:Y:S01]  /*6a4f0*/  LDC R40, c[0x0][0x248] ;  /* 0x00009200ff287b82 */ /* 0x001e220000000800 */
[----:B-1----:R-:W-:Y:S01]  /*6a500*/  IMAD.MOV.U32 R23, RZ, RZ, R34 ;  /* 0x000000ffff177224 */ /* 0x002fe200078e0022 */
[-C--:B------:R-:W-:Y:S02]  /*6a510*/  LEA R22, P3, R34, R2.reuse, 0x1 ;  /* 0x0000000222167211 */ /* 0x080fe400078608ff */
[----:B------:R-:W-:Y:S02]  /*6a520*/  LEA R34, P4, R251, R2, 0x1 ;  /* 0x00000002fb227211 */ /* 0x000fe400078808ff */
[----:B------:R-:W-:-:S02]  /*6a530*/  LEA.HI.X.SX32 R23, R23, R4, 0x1, P3 ;  /* 0x0000000417177211 */ /* 0x000fc400018f0eff */
[----:B------:R-:W-:-:S03]  /*6a540*/  LEA.HI.X.SX32 R35, R251, R4, 0x1, P4 ;  /* 0x00000004fb237211 */ /* 0x000fc600020f0eff */
[----:B------:R1:W-:Y:S04]  /*6a550*/  STL.64 [R1+0x8d0], R22 ;  /* 0x0008d01601007387 */ /* 0x0003e80000100a00 */
[----:B-1----:R-:W2:Y:S04]  /*6a560*/  LDL.LU.64 R22, [R1+0x2250] ;  /* 0x0022500001167983 */ /* 0x002ea80000300a00 */
[----:B------:R1:W-:Y:S04]  /*6a570*/  STL.64 [R1+0x8c8], R34 ;  /* 0x0008c82201007387 */ /* 0x0003e80000100a00 */
[----:B-1----:R-:W3:Y:S01]  /*6a580*/  LDL.LU.64 R34, [R1+0x2248] ;  /* 0x0022480001227983 */ /* 0x002ee20000300a00 */
[----:B----4-:R-:W-:-:S04]  /*6a590*/  IMAD.IADD R171, R203, 0x1, R43 ;  /* 0x00000001cbab7824 */ /* 0x010fc800078e022b */
[----:B------:R-:W-:Y:S01]  /*6a5a0*/  IMAD.IADD R224, R171, 0x1, R42 ;  /* 0x00000001abe07824 */ /* 0x000fe200078e022a */
[----:B------:R-:W-:-:S04]  /*6a5b0*/  LEA R42, P5, R202, R2, 0x1 ;  /* 0x00000002ca2a7211 */ /* 0x000fc800078a08ff */
[----:B------:R-:W-:Y:S01]  /*6a5c0*/  LEA.HI.X.SX32 R43, R202, R4, 0x1, P5 ;  /* 0x00000004ca2b7211 */ /* 0x000fe200028f0eff */
[----:B0-----:R-:W-:-:S04]  /*6a5d0*/  IMAD.IADD R251, R224, 0x1, R40 ;  /* 0x00000001e0fb7824 */ /* 0x001fc800078e0228 */
[----:B------:R0:W-:Y:S01]  /*6a5e0*/  STL.64 [R1+0x8c0], R42 ;  /* 0x0008c02a01007387 */ /* 0x0001e20000100a00 */
[-C--:B------:R-:W-:Y:S01]  /*6a5f0*/  LEA R40, P4, R221, R2.reuse, 0x1 ;  /* 0x00000002dd287211 */ /* 0x080fe200078808ff */
[----:B0-----:R-:W-:Y:S01]  /*6a600*/  IMAD.MOV.U32 R43, RZ, RZ, R33 ;  /* 0x000000ffff2b7224 */ /* 0x001fe200078e0021 */
[----:B------:R-:W-:-:S04]  /*6a610*/  LEA R42, P3, R33, R2, 0x1 ;  /* 0x00000002212a7211 */ /* 0x000fc800078608ff */
[----:B------:R-:W-:Y:S01]  /*6a620*/  LEA.HI.X.SX32 R43, R43, R4, 0x1, P3 ;  /* 0x000000042b2b7211 */ /* 0x000fe200018f0eff */
[----:B------:R-:W-:Y:S04]  /*6a630*/  STL [R1+0x8b0], R40 ;  /* 0x0008b02801007387 */ /* 0x000fe80000100800 */
[----:B------:R0:W-:Y:S02]  /*6a640*/  STL.64 [R1+0x2210], R42 ;  /* 0x0022102a01007387 */ /* 0x0001e40000100a00 */
[----:B0-----:R-:W-:Y:S02]  /*6a650*/  IMAD.MOV.U32 R43, RZ, RZ, R41 ;  /* 0x000000ffff2b7224 */ /* 0x001fe400078e0029 */
[----:B------:R-:W0:Y:S01]  /*6a660*/  LDC R41, c[0x0][0x248] ;  /* 0x00009200ff297b82 */ /* 0x000e220000000800 */
[----:B------:R-:W-:-:S02]  /*6a670*/  IMAD.MOV.U32 R42, RZ, RZ, R40 ;  /* 0x000000ffff2a7224 */ /* 0x000fc400078e0028 */
[----:B------:R-:W-:-:S05]  /*6a680*/  IMAD.IADD R202, R251, 0x1, R32 ;  /* 0x00000001fbca7824 */ /* 0x000fca00078e0220 */
[----:B------:R-:W1:Y:S01]  /*6a690*/  LDC R40, c[0x0][0x248] ;  /* 0x00009200ff287b82 */ /* 0x000e620000000800 */
[----:B------:R-:W-:Y:S02]  /*6a6a0*/  LEA.HI.X.SX32 R43, R221, R4, 0x1, P4 ;  /* 0x00000004dd2b7211 */ /* 0x000fe400020f0eff */
[----:B------:R-:W-:Y:S01]  /*6a6b0*/  LEA R32, P5, R152, R2, 0x1 ;  /* 0x0000000298207211 */ /* 0x000fe200078a08ff */
[----:B0-----:R-:W-:-:S04]  /*6a6c0*/  IMAD.IADD R221, R202, 0x1, R41 ;  /* 0x00000001cadd7824 */ /* 0x001fc800078e0229 */
[----:B------:R-:W0:Y:S01]  /*6a6d0*/  LDC R41, c[0x0][0x248] ;  /* 0x00009200ff297b82 */ /* 0x000e220000000800 */
[C---:B------:R-:W-:Y:S01]  /*6a6e0*/  LEA.HI.X.SX32 R33, R152.reuse, R4, 0x1, P5 ;  /* 0x0000000498217211 */ /* 0x040fe200028f0eff */
[----:B------:R4:W-:Y:S01]  /*6a6f0*/  STL [R1+0x8b4], R43 ;  /* 0x0008b42b01007387 */ /* 0x0009e20000100800 */
[----:B-1----:R-:W-:-:S03]  /*6a700*/  IMAD.IADD R40, R152, 0x1, R40 ;  /* 0x0000000198287824 */ /* 0x002fc600078e0228 */
[----:B------:R1:W-:Y:S01]  /*6a710*/  STL.64 [R1+0x8a8], R32 ;  /* 0x0008a82001007387 */ /* 0x0003e20000100a00 */
[----:B------:R-:W-:-:S04]  /*6a720*/  LEA R42, P4, R170, R2, 0x1 ;  /* 0x00000002aa2a7211 */ /* 0x000fc800078808ff */
[----:B----4-:R-:W-:Y:S01]  /*6a730*/  LEA.HI.X.SX32 R43, R170, R4, 0x1, P4 ;  /* 0x00000004aa2b7211 */ /* 0x010fe200020f0eff */
[----:B-1----:R-:W-:Y:S01]  /*6a740*/  IMAD.MOV.U32 R33, RZ, RZ, R40 ;  /* 0x000000ffff217224 */ /* 0x002fe200078e0028 */
[-C--:B------:R-:W-:Y:S02]  /*6a750*/  LEA R32, P3, R40, R2.reuse, 0x1 ;  /* 0x0000000228207211 */ /* 0x080fe400078608ff */
[----:B------:R-:W-:Y:S01]  /*6a760*/  LEA R40, P5, R223, R2, 0x1 ;  /* 0x00000002df287211 */ /* 0x000fe200078a08ff */
[----:B0-----:R-:W-:Y:S01]  /*6a770*/  IMAD.IADD R152, R221, 0x1, R41 ;  /* 0x00000001dd987824 */ /* 0x001fe200078e0229 */
[-C--:B------:R-:W-:Y:S02]  /*6a780*/  LEA.HI.X.SX32 R33, R33, R4.reuse, 0x1, P3 ;  /* 0x0000000421217211 */ /* 0x080fe400018f0eff */
[----:B------:R-:W-:-:S03]  /*6a790*/  LEA.HI.X.SX32 R41, R223, R4, 0x1, P5 ;  /* 0x00000004df297211 */ /* 0x000fc600028f0eff */
[----:B------:R-:W-:Y:S04]  /*6a7a0*/  STL.64 [R1+0x2228], R32 ;  /* 0x0022282001007387 */ /* 0x000fe80000100a00 */
[----:B------:R-:W-:Y:S04]  /*6a7b0*/  STL.64 [R1+0x890], R40 ;  /* 0x0008902801007387 */ /* 0x000fe80000100a00 */
[----:B------:R0:W-:Y:S02]  /*6a7c0*/  STL.64 [R1+0x898], R42 ;  /* 0x0008982a01007387 */ /* 0x0001e40000100a00 */
[----:B0-----:R-:W0:Y:S01]  /*6a7d0*/  LDC R43, c[0x0][0x248] ;  /* 0x00009200ff2b7b82 */ /* 0x001e220000000800 */
[----:B------:R-:W-:-:S04]  /*6a7e0*/  LEA R40, P3, R21, R2, 0x1 ;  /* 0x0000000215287211 */ /* 0x000fc800078608ff */
[----:B------:R-:W-:Y:S02]  /*6a7f0*/  LEA.HI.X.SX32 R41, R21, R4, 0x1, P3 ;  /* 0x0000000415297211 */ /* 0x000fe400018f0eff */
[C---:B------:R-:W-:Y:S01]  /*6a800*/  LEA R32, P4, R201.reuse, R2, 0x1 ;  /* 0x00000002c9207211 */ /* 0x040fe200078808ff */
[----:B------:R-:W1:Y:S02]  /*6a810*/  LDC R42, c[0x0][0x248] ;  /* 0x00009200ff2a7b82 */ /* 0x000e640000000800 */
[----:B------:R4:W-:Y:S01]  /*6a820*/  STL.64 [R1+0x888], R40 ;  /* 0x0008882801007387 */ /* 0x0009e20000100a00 */
[----:B------:R-:W-:Y:S01]  /*6a830*/  LEA.HI.X.SX32 R33, R201, R4, 0x1, P4 ;  /* 0x00000004c9217211 */ /* 0x000fe200020f0eff */
[----:B0-----:R-:W-:-:S05]  /*6a840*/  IMAD.IADD R43, R137, 0x1, R43 ;  /* 0x00000001892b7824 */ /* 0x001fca00078e022b */
[C---:B----4-:R-:W-:Y:S01]  /*6a850*/  LEA R40, P3, R43.reuse, R2, 0x1 ;  /* 0x000000022b287211 */ /* 0x050fe200078608ff */
[----:B------:R-:W-:Y:S03]  /*6a860*/  STL.64 [R1+0x880], R32 ;  /* 0x0008802001007387 */ /* 0x000fe60000100a00 */
[----:B------:R-:W-:Y:S01]  /*6a870*/  LEA.HI.X.SX32 R41, R43, R4, 0x1, P3 ;  /* 0x000000042b297211 */ /* 0x000fe200018f0eff */
[----:B---3--:R-:W-:-:S04]  /*6a880*/  IMAD.IADD R170, R152, 0x1, R35 ;  /* 0x0000000198aa7824 */ /* 0x008fc800078e0223 */
[----:B------:R-:W-:Y:S01]  /*6a890*/  IMAD.IADD R223, R170, 0x1, R34 ;  /* 0x00000001aadf7824 */ /* 0x000fe200078e0222 */
[----:B------:R-:W-:-:S04]  /*6a8a0*/  LEA R34, P5, R137, R2, 0x1 ;  /* 0x0000000289227211 */ /* 0x000fc800078a08ff */
[----:B------:R-:W-:-:S05]  /*6a8b0*/  LEA.HI.X.SX32 R35, R137, R4, 0x1, P5 ;  /* 0x0000000489237211 */ /* 0x000fca00028f0eff */
[----:B------:R-:W-:Y:S04]  /*6a8c0*/  STL.64 [R1+0x21f8], R34 ;  /* 0x0021f82201007387 */ /* 0x000fe80000100a00 */
[----:B------:R0:W-:Y:S02]  /*6a8d0*/  STL.64 [R1+0x870], R40 ;  /* 0x0008702801007387 */ /* 0x0001e40000100a00 */
[----:B0-----:R-:W0:Y:S01]  /*6a8e0*/  LDC R41, c[0x0][0x248] ;  /* 0x00009200ff297b82 */ /* 0x001e220000000800 */
[----:B------:R-:W-:Y:S01]  /*6a8f0*/  IMAD.IADD R201, R223, 0x1, R20 ;  /* 0x00000001dfc97824 */ /* 0x000fe200078e0214 */
[-C--:B------:R-:W-:Y:S02]  /*6a900*/  LEA R20, P4, R222, R2.reuse, 0x1 ;  /* 0x00000002de147211 */ /* 0x080fe400078808ff */
[----:B------:R-:W-:-:S04]  /*6a910*/  LEA R32, P5, R250, R2, 0x1 ;  /* 0x00000002fa207211 */ /* 0x000fc800078a08ff */
[----:B------:R-:W3:Y:S01]  /*6a920*/  LDC R40, c[0x0][0x248] ;  /* 0x00009200ff287b82 */ /* 0x000ee20000000800 */
[----:B0-----:R-:W-:-:S05]  /*6a930*/  IMAD.IADD R41, R250, 0x1, R41 ;  /* 0x00000001fa297824 */ /* 0x001fca00078e0229 */
[----:B------:R-:W-:-:S04]  /*6a940*/  LEA R34, P3, R41, R2, 0x1 ;  /* 0x0000000229227211 */ /* 0x000fc800078608ff */
[-C--:B------:R-:W-:Y:S02]  /*6a950*/  LEA.HI.X.SX32 R35, R41, R4.reuse, 0x1, P3 ;  /* 0x0000000429237211 */ /* 0x080fe400018f0eff */
[----:B------:R-:W0:Y:S01]  /*6a960*/  LDC R41, c[0x0][0x248] ;  /* 0x00009200ff297b82 */ /* 0x000e220000000800 */
[----:B-1----:R-:W-:Y:S01]  /*6a970*/  IMAD.IADD R137, R201, 0x1, R42 ;  /* 0x00000001c9897824 */ /* 0x002fe200078e022a */
[-C--:B------:R-:W-:Y:S02]  /*6a980*/  LEA.HI.X.SX32 R21, R222, R4.reuse, 0x1, P4 ;  /* 0x00000004de157211 */ /* 0x080fe400020f0eff */
[----:B------:R-:W-:Y:S01]  /*6a990*/  LEA.HI.X.SX32 R33, R250, R4, 0x1, P5 ;  /* 0x00000004fa217211 */ /* 0x000fe200028f0eff */
[----:B--2---:R-:W-:Y:S02]  /*6a9a0*/  IMAD.IADD R222, R137, 0x1, R23 ;  /* 0x0000000189de7824 */ /* 0x004fe400078e0217 */
[----:B------:R-:W-:Y:S02]  /*6a9b0*/  STL.64 [R1+0x21e8], R20 ;  /* 0x0021e81401007387 */ /* 0x000fe40000100a00 */
[----:B------:R-:W-:-:S02]  /*6a9c0*/  IMAD.IADD R250, R222, 0x1, R22 ;  /* 0x00000001defa7824 */ /* 0x000fc400078e0216 */
[----:B------:R1:W-:Y:S01]  /*6a9d0*/  STL.64 [R1+0x860], R32 ;  /* 0x0008602001007387 */ /* 0x0003e20000100a00 */
[----:B------:R-:W-:-:S04]  /*6a9e0*/  LEA R22, P5, R214, R2, 0x1 ;  /* 0x00000002d6167211 */ /* 0x000fc800078a08ff */
[----:B------:R-:W-:Y:S02]  /*6a9f0*/  LEA.HI.X.SX32 R23, R214, R4, 0x1, P5 ;  /* 0x00000004d6177211 */ /* 0x000fe400028f0eff */
[----:B-1----:R-:W-:Y:S01]  /*6aa00*/  LEA R32, P4, R194, R2, 0x1 ;  /* 0x00000002c2207211 */ /* 0x002fe200078808ff */
[----:B0-----:R-:W-:-:S03]  /*6aa10*/  IMAD.IADD R41, R214, 0x1, R41 ;  /* 0x00000001d6297824 */ /* 0x001fc600078e0229 */
[----:B------:R-:W-:Y:S01]  /*6aa20*/  LEA.HI.X.SX32 R33, R194, R4, 0x1, P4 ;  /* 0x00000004c2217211 */ /* 0x000fe200020f0eff */
[----:B------:R-:W-:Y:S04]  /*6aa30*/  STL.64 [R1+0x858], R34 ;  /* 0x0008582201007387 */ /* 0x000fe80000100a00 */
[----:B------:R-:W-:Y:S04]  /*6aa40*/  STL.64 [R1+0x850], R32 ;  /* 0x0008502001007387 */ /* 0x000fe80000100a00 */
[----:B------:R0:W-:Y:S02]  /*6aa50*/  STL.64 [R1+0x848], R22 ;  /* 0x0008481601007387 */ /* 0x0001e40000100a00 */
[----:B0-----:R-:W-:-:S04]  /*6aa60*/  LEA R22, P3, R41, R2, 0x1 ;  /* 0x0000000229167211 */ /* 0x001fc800078608ff */
[----:B------:R-:W-:Y:S02]  /*6aa70*/  LEA.HI.X.SX32 R23, R41, R4, 0x1, P3 ;  /* 0x0000000429177211 */ /* 0x000fe400018f0eff */
[----:B------:R-:W0:Y:S01]  /*6aa80*/  LDC R41, c[0x0][0x248] ;  /* 0x00009200ff297b82 */ /* 0x000e220000000800 */
[-C--:B------:R-:W-:Y:S01]  /*6aa90*/  LEA R32, P5, R147, R2.reuse, 0x1 ;  /* 0x0000000293207211 */ /* 0x080fe200078a08ff */
[----:B---3--:R-:W-:Y:S01]  /*6aaa0*/  IMAD.IADD R194, R250, 0x1, R40 ;  /* 0x00000001fac27824 */ /* 0x008fe200078e0228 */
[----:B------:R-:W-:Y:S02]  /*6aab0*/  LEA R34, P4, R169, R2, 0x1 ;  /* 0x00000002a9227211 */ /* 0x000fe400078808ff */
[-C--:B------:R-:W-:Y:S01]  /*6aac0*/  LEA.HI.X.SX32 R33, R147, R4.reuse, 0x1, P5 ;  /* 0x0000000493217211 */ /* 0x080fe200028f0eff */
[----:B------:R1:W-:Y:S02]  /*6aad0*/  STL.64 [R1+0x21d8], R22 ;  /* 0x0021d81601007387 */ /* 0x0003e40000100a00 */
[----:B------:R-:W2:Y:S01]  /*6aae0*/  LDC R40, c[0x0][0x248] ;  /* 0x00009200ff287b82 */ /* 0x000ea20000000800 */
[----:B------:R-:W-:Y:S01]  /*6aaf0*/  LEA.HI.X.SX32 R35, R169, R4, 0x1, P4 ;  /* 0x00000004a9237211 */ /* 0x000fe200020f0eff */
[----:B------:R3:W-:Y:S01]  /*6ab00*/  STL.64 [R1+0x830], R32 ;  /* 0x0008302001007387 */ /* 0x0007e20000100a00 */
[----:B-1----:R-:W-:-:S02]  /*6ab10*/  LEA R22, P4, R220, R2, 0x1 ;  /* 0x00000002dc167211 */ /* 0x002fc400078808ff */
[C---:B---3--:R-:W-:Y:S02]  /*6ab20*/  LEA R32, P3, R19.reuse, R2, 0x1 ;  /* 0x0000000213207211 */ /* 0x048fe400078608ff */
[-C--:B------:R-:W-:Y:S02]  /*6ab30*/  LEA.HI.X.SX32 R23, R220, R4.reuse, 0x1, P4 ;  /* 0x00000004dc177211 */ /* 0x080fe400020f0eff */
[----:B------:R-:W-:Y:S01]  /*6ab40*/  LEA.HI.X.SX32 R33, R19, R4, 0x1, P3 ;  /* 0x0000000413217211 */ /* 0x000fe200018f0eff */
[----:B0-----:R-:W-:Y:S01]  /*6ab50*/  IMAD.IADD R41, R200, 0x1, R41 ;  /* 0x00000001c8297824 */ /* 0x001fe200078e0229 */
[----:B------:R-:W-:Y:S04]  /*6ab60*/  STL.64 [R1+0x838], R34 ;  /* 0x0008382201007387 */ /* 0x000fe80000100a00 */
[----:B------:R-:W-:Y:S04]  /*6ab70*/  STL.64 [R1+0x828], R32 ;  /* 0x0008282001007387 */ /* 0x000fe80000100a00 */
[----:B------:R0:W-:Y:S01]  /*6ab80*/  STL.64 [R1+0x820], R22 ;  /* 0x0008201601007387 */ /* 0x0001e20000100a00 */
[----:B--2---:R-:W-:-:S02]  /*6ab90*/  IMAD.IADD R214, R194, 0x1, R40 ;  /* 0x00000001c2d67824 */ /* 0x004fc400078e0228 */
[----:B------:R-:W1:Y:S01]  /*6aba0*/  LDC R40, c[0x0][0x248] ;  /* 0x00009200ff287b82 */ /* 0x000e620000000800 */
[----:B0-----:R-:W-:-:S04]  /*6abb0*/  LEA R22, P3, R41, R2, 0x1 ;  /* 0x0000000229167211 */ /* 0x001fc800078608ff */
[----:B------:R-:W-:-:S03]  /*6abc0*/  LEA.HI.X.SX32 R23, R41, R4, 0x1, P3 ;  /* 0x0000000429177211 */ /* 0x000fc600018f0eff */
[----:B------:R-:W0:Y:S01]  /*6abd0*/  LDC R41, c[0x0][0x248] ;  /* 0x00009200ff297b82 */ /* 0x000e220000000800 */
[----:B------:R-:W-:-:S04]  /*6abe0*/  IMAD.IADD R169, R214, 0x1, R17 ;  /* 0x00000001d6a97824 */ /* 0x000fc800078e0211 */
[----:B------:R-:W-:Y:S01]  /*6abf0*/  IMAD.IADD R147, R169, 0x1, R16 ;  /* 0x00000001a9937824 */ /* 0x000fe200078e0210 */
[----:B------:R-:W-:-:S03]  /*6ac00*/  LEA R16, P5, R200, R2, 0x1 ;  /* 0x00000002c8107211 */ /* 0x000fc600078a08ff */
[----:B------:R-:W-:Y:S01]  /*6ac10*/  IMAD.IADD R220, R147, 0x1, R18 ;  /* 0x0000000193dc7824 */ /* 0x000fe200078e0212 */
[----:B------:R-:W-:Y:S02]  /*6ac20*/  LEA R18, P4, R122, R2, 0x1 ;  /* 0x000000027a127211 */ /* 0x000fe400078808ff */
[-C--:B------:R-:W-:Y:S02]  /*6ac30*/  LEA.HI.X.SX32 R17, R200, R4.reuse, 0x1, P5 ;  /* 0x00000004c8117211 */ /* 0x080fe400028f0eff */
[----:B------:R-:W-:-:S03]  /*6ac40*/  LEA.HI.X.SX32 R19, R122, R4, 0x1, P4 ;  /* 0x000000047a137211 */ /* 0x000fc600020f0eff */
[----:B------:R2:W-:Y:S04]  /*6ac50*/  STL.64 [R1+0x21c0], R16 ;  /* 0x0021c01001007387 */ /* 0x0005e80000100a00 */
[----:B------:R-:W-:Y:S01]  /*6ac60*/  STL.64 [R1+0x810], R22 ;  /* 0x0008101601007387 */ /* 0x000fe20000100a00 */
[----:B0-----:R-:W-:-:S03]  /*6ac70*/  IMAD.IADD R41, R219, 0x1, R41 ;  /* 0x00000001db297824 */ /* 0x001fc600078e0229 */
[----:B------:R0:W-:Y:S01]  /*6ac80*/  STL.64 [R1+0x808], R18 ;  /* 0x0008081201007387 */ /* 0x0001e20000100a00 */
[----:B-1----:R-:W-:Y:S01]  /*6ac90*/  IMAD.IADD R200, R220, 0x1, R40 ;  /* 0x00000001dcc87824 */ /* 0x002fe200078e0228 */
[-C--:B--2---:R-:W-:Y:S02]  /*6aca0*/  LEA R16, P5, R219, R2.reuse, 0x1 ;  /* 0x00000002db107211 */ /* 0x084fe400078a08ff */
[----:B0-----:R-:W-:-:S04]  /*6acb0*/  LEA R18, P3, R41, R2, 0x1 ;  /* 0x0000000229127211 */ /* 0x001fc800078608ff */
[-C--:B------:R-:W-:Y:S02]  /*6acc0*/  LEA.HI.X.SX32 R19, R41, R4.reuse, 0x1, P3 ;  /* 0x0000000429137211 */ /* 0x080fe400018f0eff */
[----:B------:R-:W0:Y:S01]  /*6acd0*/  LDC R41, c[0x0][0x248] ;  /* 0x00009200ff297b82 */ /* 0x000e220000000800 */
[----:B------:R-:W-:Y:S01]  /*6ace0*/  IMAD.IADD R122, R200, 0x1, R9 ;  /* 0x00000001c87a7824 */ /* 0x000fe200078e0209 */
[----:B------:R-:W-:-:S03]  /*6acf0*/  LEA.HI.X.SX32 R17, R219, R4, 0x1, P5 ;  /* 0x00000004db117211 */ /* 0x000fc600028f0eff */
[----:B------:R-:W-:Y:S01]  /*6ad00*/  IMAD.IADD R219, R122, 0x1, R8 ;  /* 0x000000017adb7824 */ /* 0x000fe200078e0208 */
[C---:B------:R-:W-:Y:S01]  /*6ad10*/  LEA R8, P5, R192.reuse, R2, 0x1 ;  /* 0x00000002c0087211 */ /* 0x040fe200078a08ff */
[----:B------:R1:W-:Y:S03]  /*6ad20*/  STL.64 [R1+0x800], R16 ;  /* 0x0008001001007387 */ /* 0x0003e60000100a00 */
[----:B------:R-:W-:Y:S01]  /*6ad30*/  LEA.HI.X.SX32 R9, R192, R4, 0x1, P5 ;  /* 0x00000004c0097211 */ /* 0x000fe200028f0eff */
[----:B------:R-:W-:Y:S01]  /*6ad40*/  STL.64 [R1+0x21c8], R18 ;  /* 0x0021c81201007387 */ /* 0x000fe20000100a00 */
[----:B-1----:R-:W-:-:S04]  /*6ad50*/  LEA R16, P4, R162, R2, 0x1 ;  /* 0x00000002a2107211 */ /* 0x002fc800078808ff */
[----:B------:R-:W-:Y:S01]  /*6ad60*/  LEA.HI.X.SX32 R17, R162, R4, 0x1, P4 ;  /* 0x00000004a2117211 */ /* 0x000fe200020f0eff */
[----:B------:R-:W-:Y:S01]  /*6ad70*/  IMAD.IADD R162, R219, 0x1, R11 ;  /* 0x00000001dba27824 */ /* 0x000fe200078e020b */
[----:B------:R-:W-:Y:S01]  /*6ad80*/  STL.64 [R1+0x2230], R8 ;  /* 0x0022300801007387 */ /* 0x000fe20000100a00 */
[----:B------:R-:W-:-:S03]  /*6ad90*/  LEA R22, P3, R249, R2, 0x1 ;  /* 0x00000002f9167211 */ /* 0x000fc600078608ff */
[----:B------:R1:W-:Y:S01]  /*6ada0*/  STL.64 [R1+0x7f0], R16 ;  /* 0x0007f01001007387 */ /* 0x0003e20000100a00 */
[----:B------:R-:W-:Y:S01]  /*6adb0*/  IMAD.IADD R192, R162, 0x1, R10 ;  /* 0x00000001a2c07824 */ /* 0x000fe200078e020a */
[----:B------:R-:W-:Y:S02]  /*6adc0*/  LEA R10, P5, R130, R2, 0x1 ;  /* 0x00000002820a7211 */ /* 0x000fe400078a08ff */
[----:B------:R-:W-:Y:S02]  /*6add0*/  LEA.HI.X.SX32 R23, R249, R4, 0x1, P3 ;  /* 0x00000004f9177211 */ /* 0x000fe400018f0eff */
[----:B-1----:R-:W-:Y:S01]  /*6ade0*/  LEA R16, P4, R218, R2, 0x1 ;  /* 0x00000002da107211 */ /* 0x002fe200078808ff */
[----:B------:R-:W-:Y:S01]  /*6adf0*/  IMAD.MOV.U32 R33, RZ, RZ, R197 ;  /* 0x000000ffff217224 */ /* 0x000fe200078e00c5 */
[-C--:B------:R-:W-:Y:S01]  /*6ae00*/  LEA.HI.X.SX32 R11, R130, R4.reuse, 0x1, P5 ;  /* 0x00000004820b7211 */ /* 0x080fe200028f0eff */
[----:B------:R-:W1:Y:S01]  /*6ae10*/  LDC R249, c[0x0][0x248] ;  /* 0x00009200fff97b82 */ /* 0x000e620000000800 */
[----:B------:R-:W-:Y:S01]  /*6ae20*/  LEA.HI.X.SX32 R17, R218, R4, 0x1, P4 ;  /* 0x00000004da117211 */ /* 0x000fe200020f0eff */
[----:B0-----:R-:W-:Y:S01]  /*6ae30*/  IMAD.IADD R218, R192, 0x1, R41 ;  /* 0x00000001c0da7824 */ /* 0x001fe200078e0229 */
[----:B------:R-:W-:Y:S05]  /*6ae40*/  STL.64 [R1+0x7e0], R22 ;  /* 0x0007e01601007387 */ /* 0x000fea0000100a00 */
[----:B------:R-:W0:Y:S01]  /*6ae50*/  LDC R41, c[0x0][0x248] ;  /* 0x00009200ff297b82 */ /* 0x000e220000000800 */
[----:B------:R2:W-:Y:S01]  /*6ae60*/  STL.64 [R1+0x7d8], R16 ;  /* 0x0007d81001007387 */ /* 0x0005e20000100a00 */
[----:B------:R-:W-:-:S03]  /*6ae70*/  IMAD.IADD R130, R218, 0x1, R49 ;  /* 0x00000001da827824 */ /* 0x000fc600078e0231 */
[----:B------:R3:W-:Y:S01]  /*6ae80*/  STL.64 [R1+0x7d0], R10 ;  /* 0x0007d00a01007387 */ /* 0x0007e20000100a00 */
[-C--:B--2---:R-:W-:Y:S02]  /*6ae90*/  LEA R16, P5, R217, R2.reuse, 0x1 ;  /* 0x00000002d9107211 */ /* 0x084fe400078a08ff */
[----:B---3--:R-:W-:-:S04]  /*6aea0*/  LEA R10, P4, R131, R2, 0x1 ;  /* 0x00000002830a7211 */ /* 0x008fc800078808ff */
[-C--:B------:R-:W-:Y:S01]  /*6aeb0*/  LEA.HI.X.SX32 R11, R131, R4.reuse, 0x1, P4 ;  /* 0x00000004830b7211 */ /* 0x080fe200020f0eff */
[----:B------:R-:W-:Y:S01]  /*6aec0*/  IMAD.IADD R131, R130, 0x1, R48 ;  /* 0x0000000182837824 */ /* 0x000fe200078e0230 */
[----:B------:R-:W-:Y:S02]  /*6aed0*/  LEA.HI.X.SX32 R17, R217, R4, 0x1, P5 ;  /* 0x00000004d9117211 */ /* 0x000fe400028f0eff */
[----:B------:R-:W-:Y:S01]  /*6aee0*/  LEA R48, P4, R193, R2, 0x1 ;  /* 0x00000002c1307211 */ /* 0x000fe200078808ff */
[----:B------:R-:W-:Y:S01]  /*6aef0*/  IMAD.IADD R217, R131, 0x1, R51 ;  /* 0x0000000183d97824 */ /* 0x000fe200078e0233 */
[----:B------:R2:W-:Y:S02]  /*6af00*/  STL.64 [R1+0x2238], R10 ;  /* 0x0022380a01007387 */ /* 0x0005e40000100a00 */
[----:B------:R-:W-:Y:S01]  /*6af10*/  LEA.HI.X.SX32 R49, R193, R4, 0x1, P4 ;  /* 0x00000004c1317211 */ /* 0x000fe200020f0eff */
[----:B------:R-:W-:Y:S01]  /*6af20*/  IMAD.IADD R193, R217, 0x1, R50 ;  /* 0x00000001d9c17824 */ /* 0x000fe200078e0232 */
[----:B------:R-:W-:-:S02]  /*6af30*/  LEA R22, P3, R248, R2, 0x1 ;  /* 0x00000002f8167211 */ /* 0x000fc400078608ff */
[----:B--2---:R-:W-:-:S04]  /*6af40*/  LEA R10, P5, R168, R2, 0x1 ;  /* 0x00000002a80a7211 */ /* 0x004fc800078a08ff */
[-C--:B------:R-:W-:Y:S01]  /*6af50*/  LEA.HI.X.SX32 R11, R168, R4.reuse, 0x1, P5 ;  /* 0x00000004a80b7211 */ /* 0x080fe200028f0eff */
[----:B0-----:R-:W-:Y:S02]  /*6af60*/  IMAD.IADD R168, R193, 0x1, R41 ;  /* 0x00000001c1a87824 */ /* 0x001fe400078e0229 */
[----:B------:R-:W0:Y:S01]  /*6af70*/  LDC R41, c[0x0][0x248] ;  /* 0x00009200ff297b82 */ /* 0x000e220000000800 */
[----:B------:R-:W-:-:S05]  /*6af80*/  LEA.HI.X.SX32 R23, R248, R4, 0x1, P3 ;  /* 0x00000004f8177211 */ /* 0x000fca00018f0eff */
[----:B------:R-:W-:Y:S04]  /*6af90*/  STL.64 [R1+0x7c8], R22 ;  /* 0x0007c81601007387 */ /* 0x000fe80000100a00 */
[----:B------:R2:W-:Y:S01]  /*6afa0*/  STL.64 [R1+0x7b8], R16 ;  /* 0x0007b81001007387 */ /* 0x0005e20000100a00 */
[----:B------:R-:W-:-:S03]  /*6afb0*/  LEA R50, P4, R216, R2, 0x1 ;  /* 0x00000002d8327211 */ /* 0x000fc600078808ff */
[----:B------:R-:W-:Y:S01]  /*6afc0*/  STL.64 [R1+0x2240], R48 ;  /* 0x0022403001007387 */ /* 0x000fe20000100a00 */
[----:B--2---:R-:W-:-:S04]  /*6afd0*/  LEA R16, P3, R247, R2, 0x1 ;  /* 0x00000002f7107211 */ /* 0x004fc800078608ff */
[-C--:B------:R-:W-:Y:S02]  /*6afe0*/  LEA.HI.X.SX32 R17, R247, R4.reuse, 0x1, P3 ;  /* 0x00000004f7117211 */ /* 0x080fe400018f0eff */
[----:B------:R-:W-:-:S03]  /*6aff0*/  LEA.HI.X.SX32 R51, R216, R4, 0x1, P4 ;  /* 0x00000004d8337211 */ /* 0x000fc600020f0eff */
[----:B------:R2:W-:Y:S01]  /*6b000*/  STL.64 [R1+0x7b0], R16 ;  /* 0x0007b01001007387 */ /* 0x0005e20000100a00 */
[----:B0-----:R-:W-:Y:S02]  /*6b010*/  IMAD.IADD R216, R168, 0x1, R41 ;  /* 0x00000001a8d87824 */ /* 0x001fe400078e0229 */
[----:B------:R-:W0:Y:S01]  /*6b020*/  LDC R41, c[0x0][0x248] ;  /* 0x00009200ff297b82 */ /* 0x000e220000000800 */
[----:B------:R3:W-:Y:S01]  /*6b030*/  STL.64 [R1+0x7a0], R10 ;  /* 0x0007a00a01007387 */ /* 0x0007e20000100a00 */
[CC--:B--2---:R-:W-:Y:S02]  /*6b040*/  LEA R16, P3, R245.reuse, R2.reuse, 0x1 ;  /* 0x00000002f5107211 */ /* 0x0c4fe400078608ff */
[C---:B---3--:R-:W-:Y:S02]  /*6b050*/  LEA R10, P5, R120.reuse, R2, 0x1 ;  /* 0x00000002780a7211 */ /* 0x048fe400078a08ff */
[-C--:B------:R-:W-:Y:S02]  /*6b060*/  LEA.HI.X.SX32 R17, R245, R4.reuse, 0x1, P3 ;  /* 0x00000004f5117211 */ /* 0x080fe400018f0eff */
[----:B------:R-:W-:-:S02]  /*6b070*/  LEA.HI.X.SX32 R11, R120, R4, 0x1, P5 ;  /* 0x00000004780b7211 */ /* 0x000fc400028f0eff */
[C---:B------:R-:W-:Y:S01]  /*6b080*/  LEA R22, P3, R246.reuse, R2, 0x1 ;  /* 0x00000002f6167211 */ /* 0x040fe200078608ff */
[----:B------:R2:W-:Y:S04]  /*6b090*/  STL.64 [R1+0x798], R16 ;  /* 0x0007981001007387 */ /* 0x0005e80000100a00 */
[----:B------:R3:W-:Y:S01]  /*6b0a0*/  STL.64 [R1+0x788], R10 ;  /* 0x0007880a01007387 */ /* 0x0007e20000100a00 */
[----:B------:R-:W-:Y:S02]  /*6b0b0*/  LEA.HI.X.SX32 R23, R246, R4, 0x1, P3 ;  /* 0x00000004f6177211 */ /* 0x000fe400018f0eff */
[-C--:B--2---:R-:W-:Y:S02]  /*6b0c0*/  LEA R16, P4, R187, R2.reuse, 0x1 ;  /* 0x00000002bb107211 */ /* 0x084fe400078808ff */
[----:B---3--:R-:W-:-:S02]  /*6b0d0*/  LEA R10, P5, R213, R2, 0x1 ;  /* 0x00000002d50a7211 */ /* 0x008fc400078a08ff */
[-C--:B------:R-:W-:Y:S02]  /*6b0e0*/  LEA.HI.X.SX32 R17, R187, R4.reuse, 0x1, P4 ;  /* 0x00000004bb117211 */ /* 0x080fe400020f0eff */
[----:B------:R-:W-:Y:S01]  /*6b0f0*/  LEA.HI.X.SX32 R11, R213, R4, 0x1, P5 ;  /* 0x00000004d50b7211 */ /* 0x000fe200028f0eff */
[----:B------:R-:W-:Y:S01]  /*6b100*/  STL.64 [R1+0x780], R22 ;  /* 0x0007801601007387 */ /* 0x000fe20000100a00 */
[----:B------:R-:W-:-:S03]  /*6b110*/  IMAD.IADD R120, R216, 0x1, R13 ;  /* 0x00000001d8787824 */ /* 0x000fc600078e020d */
[----:B------:R2:W-:Y:S04]  /*6b120*/  STL.64 [R1+0x778], R16 ;  /* 0x0007781001007387 */ /* 0x0005e80000100a00 */
[----:B------:R3:W-:Y:S01]  /*6b130*/  STL.64 [R1+0x770], R10 ;  /* 0x0007700a01007387 */ /* 0x0007e20000100a00 */
[----:B------:R-:W-:Y:S01]  /*6b140*/  IMAD.IADD R187, R120, 0x1, R12 ;  /* 0x0000000178bb7824 */ /* 0x000fe200078e020c */
[-C--:B------:R-:W-:Y:S02]  /*6b150*/  LEA R12, P3, R243, R2.reuse, 0x1 ;  /* 0x00000002f30c7211 */ /* 0x080fe400078608ff */
[-C--:B--2---:R-:W-:Y:S02]  /*6b160*/  LEA R16, P4, R6, R2.reuse, 0x1 ;  /* 0x0000000206107211 */ /* 0x084fe400078808ff */
[----:B---3--:R-:W-:-:S02]  /*6b170*/  LEA R10, P5, R160, R2, 0x1 ;  /* 0x00000002a00a7211 */ /* 0x008fc400078a08ff */
[-C--:B------:R-:W-:Y:S02]  /*6b180*/  LEA.HI.X.SX32 R17, R6, R4.reuse, 0x1, P4 ;  /* 0x0000000406117211 */ /* 0x080fe400020f0eff */
[-C--:B------:R-:W-:Y:S01]  /*6b190*/  LEA.HI.X.SX32 R11, R160, R4.reuse, 0x1, P5 ;  /* 0x00000004a00b7211 */ /* 0x080fe200028f0eff */
[----:B0-----:R-:W-:Y:S01]  /*6b1a0*/  IMAD.IADD R213, R187, 0x1, R41 ;  /* 0x00000001bbd57824 */ /* 0x001fe200078e0229 */
[----:B------:R-:W-:Y:S01]  /*6b1b0*/  LEA.HI.X.SX32 R13, R243, R4, 0x1, P3 ;  /* 0x00000004f30d7211 */ /* 0x000fe200018f0eff */
[----:B------:R0:W-:Y:S01]  /*6b1c0*/  STL.64 [R1+0x760], R16 ;  /* 0x0007601001007387 */ /* 0x0001e20000100a00 */
[----:B------:R-:W2:Y:S01]  /*6b1d0*/  LDC R41, c[0x0][0x248] ;  /* 0x00009200ff297b82 */ /* 0x000ea20000000800 */
[----:B------:R-:W-:Y:S02]  /*6b1e0*/  IMAD.IADD R6, R213, 0x1, R15 ;  /* 0x00000001d5067824 */ /* 0x000fe400078e020f */
[----:B------:R3:W-:Y:S02]  /*6b1f0*/  STL.64 [R1+0x758], R10 ;  /* 0x0007580a01007387 */ /* 0x0007e40000100a00 */
[----:B------:R-:W-:Y:S01]  /*6b200*/  IMAD.IADD R160, R6, 0x1, R14 ;  /* 0x0000000106a07824 */ /* 0x000fe200078e020e */
[----:B0-----:R-:W-:-:S02]  /*6b210*/  LEA R16, P3, R244, R2, 0x1 ;  /* 0x00000002f4107211 */ /* 0x001fc400078608ff */
[C---:B---3--:R-:W-:Y:S02]  /*6b220*/  LEA R10, P4, R215.reuse, R2, 0x1 ;  /* 0x00000002d70a7211 */ /* 0x048fe400078808ff */
[-C--:B------:R-:W-:Y:S02]  /*6b230*/  LEA.HI.X.SX32 R17, R244, R4.reuse, 0x1, P3 ;  /* 0x00000004f4117211 */ /* 0x080fe400018f0eff */
[----:B------:R-:W-:Y:S01]  /*6b240*/  LEA.HI.X.SX32 R11, R215, R4, 0x1, P4 ;  /* 0x00000004d70b7211 */ /* 0x000fe200020f0eff */
[----:B------:R-:W-:Y:S01]  /*6b250*/  IMAD.IADD R215, R160, 0x1, R25 ;  /* 0x00000001a0d77824 */ /* 0x000fe200078e0219 */
[C---:B------:R-:W-:Y:S01]  /*6b260*/  LEA R14, P5, R186.reuse, R2, 0x1 ;  /* 0x00000002ba0e7211 */ /* 0x040fe200078a08ff */
[----:B------:R0:W-:Y:S04]  /*6b270*/  STL.64 [R1+0x750], R16 ;  /* 0x0007501001007387 */ /* 0x0001e80000100a00 */
[----:B------:R3:W-:Y:S01]  /*6b280*/  STL.64 [R1+0x748], R10 ;  /* 0x0007480a01007387 */ /* 0x0007e20000100a00 */
[----:B------:R-:W-:Y:S01]  /*6b290*/  LEA.HI.X.SX32 R15, R186, R4, 0x1, P5 ;  /* 0x00000004ba0f7211 */ /* 0x000fe200028f0eff */
[----:B------:R-:W-:Y:S01]  /*6b2a0*/  IMAD.IADD R186, R215, 0x1, R24 ;  /* 0x00000001d7ba7824 */ /* 0x000fe200078e0218 */
[----:B0-----:R-:W-:-:S02]  /*6b2b0*/  LEA R16, P3, R242, R2, 0x1 ;  /* 0x00000002f2107211 */ /* 0x001fc400078608ff */
[C---:B---3--:R-:W-:Y:S02]  /*6b2c0*/  LEA R10, P4, R145.reuse, R2, 0x1 ;  /* 0x00000002910a7211 */ /* 0x048fe400078808ff */
[-C--:B------:R-:W-:Y:S02]  /*6b2d0*/  LEA.HI.X.SX32 R17, R242, R4.reuse, 0x1, P3 ;  /* 0x00000004f2117211 */ /* 0x080fe400018f0eff */
[----:B------:R-:W-:Y:S01]  /*6b2e0*/  LEA.HI.X.SX32 R11, R145, R4, 0x1, P4 ;  /* 0x00000004910b7211 */ /* 0x000fe200020f0eff */
[----:B------:R-:W-:Y:S01]  /*6b2f0*/  IMAD.IADD R145, R186, 0x1, R27 ;  /* 0x00000001ba917824 */ /* 0x000fe200078e021b */
[C---:B------:R-:W-:Y:S01]  /*6b300*/  LEA R24, P5, R212.reuse, R2, 0x1 ;  /* 0x00000002d4187211 */ /* 0x040fe200078a08ff */
[----:B------:R-:W-:Y:S03]  /*6b310*/  STL.64 [R1+0x738], R16 ;  /* 0x0007381001007387 */ /* 0x000fe60000100a00 */
[----:B------:R-:W-:Y:S01]  /*6b320*/  LEA.HI.X.SX32 R25, R212, R4, 0x1, P5 ;  /* 0x00000004d4197211 */ /* 0x000fe200028f0eff */
[----:B------:R0:W-:Y:S01]  /*6b330*/  STL.64 [R1+0x730], R10 ;  /* 0x0007300a01007387 */ /* 0x0001e20000100a00 */
[----:B------:R-:W-:Y:S01]  /*6b340*/  IMAD.IADD R212, R145, 0x1, R26 ;  /* 0x0000000191d47824 */ /* 0x000fe200078e021a */
[----:B0-----:R-:W-:-:S04]  /*6b350*/  LEA R10, P4, R136, R2, 0x1 ;  /* 0x00000002880a7211 */ /* 0x001fc800078808ff */
[----:B------:R-:W-:Y:S01]  /*6b360*/  LEA.HI.X.SX32 R11, R136, R4, 0x1, P4 ;  /* 0x00000004880b7211 */ /* 0x000fe200020f0eff */
[----:B--2---:R-:W-:Y:S02]  /*6b370*/  IMAD.IADD R136, R212, 0x1, R41 ;  /* 0x00000001d4887824 */ /* 0x004fe400078e0229 */
[----:B------:R-:W0:Y:S01]  /*6b380*/  LDC R41, c[0x0][0x248] ;  /* 0x00009200ff297b82 */ /* 0x000e220000000800 */
[-C--:B------:R-:W-:Y:S02]  /*6b390*/  LEA R16, P3, R241, R2.reuse, 0x1 ;  /* 0x00000002f1107211 */ /* 0x080fe400078608ff */
[----:B------:R-:W-:Y:S02]  /*6b3a0*/  LEA R26, P5, R185, R2, 0x1 ;  /* 0x00000002b91a7211 */ /* 0x000fe400078a08ff */
[-C--:B------:R-:W-:Y:S02]  /*6b3b0*/  LEA.HI.X.SX32 R17, R241, R4.reuse, 0x1, P3 ;  /* 0x00000004f1117211 */ /* 0x080fe400018f0eff */
[----:B------:R-:W-:Y:S01]  /*6b3c0*/  LEA.HI.X.SX32 R27, R185, R4, 0x1, P5 ;  /* 0x00000004b91b7211 */ /* 0x000fe200028f0eff */
[----:B------:R-:W-:-:S02]  /*6b3d0*/  IMAD.IADD R185, R136, 0x1, R29 ;  /* 0x0000000188b97824 */ /* 0x000fc400078e021d */
[----:B------:R2:W-:Y:S01]  /*6b3e0*/  STL.64 [R1+0x720], R16 ;  /* 0x0007201001007387 */ /* 0x0005e20000100a00 */
[-C--:B------:R-:W-:Y:S02]  /*6b3f0*/  LEA R22, P3, R240, R2.reuse, 0x1 ;  /* 0x00000002f0167211 */ /* 0x080fe400078608ff */
[----:B--2---:R-:W-:-:S04]  /*6b400*/  LEA R16, P4, R0, R2, 0x1 ;  /* 0x0000000200107211 */ /* 0x004fc800078808ff */
[-C--:B------:R-:W-:Y:S01]  /*6b410*/  LEA.HI.X.SX32 R17, R0, R4.reuse, 0x1, P4 ;  /* 0x0000000400117211 */ /* 0x080fe200020f0eff */
[----:B------:R-:W-:Y:S01]  /*6b420*/  IMAD.IADD R0, R185, 0x1, R28 ;  /* 0x00000001b9007824 */ /* 0x000fe200078e021c */
[----:B------:R-:W-:-:S03]  /*6b430*/  LEA.HI.X.SX32 R23, R240, R4, 0x1, P3 ;  /* 0x00000004f0177211 */ /* 0x000fc600018f0eff */
[----:B0-----:R-:W-:Y:S02]  /*6b440*/  IMAD.IADD R240, R0, 0x1, R41 ;  /* 0x0000000100f07824 */ /* 0x001fe400078e0229 */
[----:B------:R-:W0:Y:S01]  /*6b450*/  LDC R41, c[0x0][0x248] ;  /* 0x00009200ff297b82 */ /* 0x000e220000000800 */
[----:B------:R2:W-:Y:S04]  /*6b460*/  STL.64 [R1+0x718], R10 ;  /* 0x0007180a01007387 */ /* 0x0005e80000100a00 */
[----:B------:R-:W-:Y:S01]  /*6b470*/  STL.64 [R1+0x708], R22 ;  /* 0x0007081601007387 */ /* 0x000fe20000100a00 */
[----:B--2---:R-:W-:-:S04]  /*6b480*/  LEA R10, P5, R252, R2, 0x1 ;  /* 0x00000002fc0a7211 */ /* 0x004fc800078a08ff */
[----:B------:R-:W-:Y:S01]  /*6b490*/  LEA.HI.X.SX32 R11, R252, R4, 0x1, P5 ;  /* 0x00000004fc0b7211 */ /* 0x000fe200028f0eff */
[----:B------:R2:W-:Y:S01]  /*6b4a0*/  STL.64 [R1+0x700], R16 ;  /* 0x0007001001007387 */ /* 0x0005e20000100a00 */
[-C--:B------:R-:W-:Y:S01]  /*6b4b0*/  LEA R28, P4, R237, R2.reuse, 0x1 ;  /* 0x00000002ed1c7211 */ /* 0x080fe200078808ff */
[----:B------:R-:W-:Y:S02]  /*6b4c0*/  IMAD.MOV.U32 R35, RZ, RZ, R33 ;  /* 0x000000ffff237224 */ /* 0x000fe400078e0021 */
[----:B------:R-:W-:Y:S01]  /*6b4d0*/  IMAD.MOV.U32 R32, RZ, RZ, R196 ;  /* 0x000000ffff207224 */ /* 0x000fe200078e00c4 */
[----:B------:R3:W-:Y:S01]  /*6b4e0*/  STL.64 [R1+0x6f8], R10 ;  /* 0x0006f80a01007387 */ /* 0x0007e20000100a00 */
[----:B------:R-:W-:Y:S01]  /*6b4f0*/  PRMT R8, R173, 0x7610, R8 ;  /* 0x00007610ad087816 */ /* 0x000fe20000000008 */
[----:B------:R-:W4:Y:S01]  /*6b500*/  LDC R33, c[0x0][0x248] ;  /* 0x00009200ff217b82 */ /* 0x000f220000000800 */
[----:B--2---:R-:W-:Y:S01]  /*6b510*/  LEA R16, P3, R161, R2, 0x1 ;  /* 0x00000002a1107211 */ /* 0x004fe200078608ff */
[----:B------:R-:W-:-:S02]  /*6b520*/  IMAD.MOV.U32 R42, RZ, RZ, R188 ;  /* 0x000000ffff2a7224 */ /* 0x000fc400078e00bc */
[----:B------:R-:W-:-:S04]  /*6b530*/  IMAD.MOV.U32 R40, RZ, RZ, R190 ;  /* 0x000000ffff287224 */ /* 0x000fc800078e00be */
[----:B------:R-:W2:Y:S01]  /*6b540*/  LDC R252, c[0x0][0x22c] ;  /* 0x00008b00fffc7b82 */ /* 0x000ea20000000800 */
[----:B---3--:R-:W-:Y:S02]  /*6b550*/  LEA R10, P5, R123, R2, 0x1 ;  /* 0x000000027b0a7211 */ /* 0x008fe400078a08ff */
[-C--:B------:R-:W-:Y:S02]  /*6b560*/  LEA.HI.X.SX32 R17, R161, R4.reuse, 0x1, P3 ;  /* 0x00000004a1117211 */ /* 0x080fe400018f0eff */
[-C--:B------:R-:W-:Y:S01]  /*6b570*/  LEA.HI.X.SX32 R11, R123, R4.reuse, 0x1, P5 ;  /* 0x000000047b0b7211 */ /* 0x080fe200028f0eff */
[----:B0-----:R-:W-:Y:S01]  /*6b580*/  IMAD.IADD R161, R240, 0x1, R41 ;  /* 0x00000001f0a17824 */ /* 0x001fe200078e0229 */
[----:B------:R-:W-:Y:S01]  /*6b590*/  LEA.HI.X.SX32 R29, R237, R4, 0x1, P4 ;  /* 0x00000004ed1d7211 */ /* 0x000fe200020f0eff */
[----:B------:R0:W-:Y:S01]  /*6b5a0*/  STL.64 [R1+0x6f0], R16 ;  /* 0x0006f01001007387 */ /* 0x0001e20000100a00 */
[----:B------:R-:W-:Y:S01]  /*6b5b0*/  LEA R22, P3, R211, R2, 0x1 ;  /* 0x00000002d3167211 */ /* 0x000fe200078608ff */
[----:B------:R-:W-:Y:S01]  /*6b5c0*/  IMAD.IADD R123, R161, 0x1, R31 ;  /* 0x00000001a17b7824 */ /* 0x000fe200078e021f */
[----:B------:R-:W3:Y:S01]  /*6b5d0*/  LDC R41, c[0x0][0x248] ;  /* 0x00009200ff297b82 */ /* 0x000ee20000000800 */
[----:B------:R1:W-:Y:S01]  /*6b5e0*/  STL.64 [R1+0x6e0], R10 ;  /* 0x0006e00a01007387 */ /* 0x0003e20000100a00 */
[----:B------:R-:W-:Y:S01]  /*6b5f0*/  LEA.HI.X.SX32 R23, R211, R4, 0x1, P3 ;  /* 0x00000004d3177211 */ /* 0x000fe200018f0eff */
[----:B------:R-:W-:Y:S01]  /*6b600*/  IMAD.IADD R211, R123, 0x1, R30 ;  /* 0x000000017bd37824 */ /* 0x000fe200078e021e */
[----:B0-----:R-:W-:-:S02]  /*6b610*/  LEA R16, P4, R239, R2, 0x1 ;  /* 0x00000002ef107211 */ /* 0x001fc400078808ff */
[C---:B-1----:R-:W-:Y:S02]  /*6b620*/  LEA R10, P5, R178.reuse, R2, 0x1 ;  /* 0x00000002b20a7211 */ /* 0x042fe400078a08ff */
[-C--:B------:R-:W-:Y:S02]  /*6b630*/  LEA.HI.X.SX32 R17, R239, R4.reuse, 0x1, P4 ;  /* 0x00000004ef117211 */ /* 0x080fe400020f0eff */
[----:B------:R-:W-:Y:S01]  /*6b640*/  LEA.HI.X.SX32 R11, R178, R4, 0x1, P5 ;  /* 0x00000004b20b7211 */ /* 0x000fe200028f0eff */
[----:B------:R-:W-:Y:S01]  /*6b650*/  STL.64 [R1+0x6d8], R22 ;  /* 0x0006d81601007387 */ /* 0x000fe20000100a00 */
[C---:B------:R-:W-:Y:S01]  /*6b660*/  LEA R30, P3, R144.reuse, R2, 0x1 ;  /* 0x00000002901e7211 */ /* 0x040fe200078608ff */
[----:B------:R-:W-:Y:S02]  /*6b670*/  IMAD.IADD R178, R211, 0x1, R37 ;  /* 0x00000001d3b27824 */ /* 0x000fe400078e0225 */
[----:B------:R0:W-:Y:S01]  /*6b680*/  STL.64 [R1+0x6d0], R16 ;  /* 0x0006d01001007387 */ /* 0x0001e20000100a00 */
[----:B------:R-:W-:-:S03]  /*6b690*/  LEA.HI.X.SX32 R31, R144, R4, 0x1, P3 ;  /* 0x00000004901f7211 */ /* 0x000fc600018f0eff */
[----:B------:R1:W-:Y:S01]  /*6b6a0*/  STL.64 [R1+0x6c8], R10 ;  /* 0x0006c80a01007387 */ /* 0x0003e20000100a00 */
[----:B------:R-:W-:Y:S01]  /*6b6b0*/  IMAD.IADD R144, R178, 0x1, R36 ;  /* 0x00000001b2907824 */ /* 0x000fe200078e0224 */
[-C--:B0-----:R-:W-:Y:S02]  /*6b6c0*/  LEA R16, P4, R238, R2.reuse, 0x1 ;  /* 0x00000002ee107211 */ /* 0x081fe400078808ff */
[----:B-1----:R-:W-:Y:S02]  /*6b6d0*/  LEA R10, P5, R210, R2, 0x1 ;  /* 0x00000002d20a7211 */ /* 0x002fe400078a08ff */
[-C--:B------:R-:W-:Y:S02]  /*6b6e0*/  LEA.HI.X.SX32 R17, R238, R4.reuse, 0x1, P4 ;  /* 0x00000004ee117211 */ /* 0x080fe400020f0eff */
[----:B------:R-:W-:Y:S01]  /*6b6f0*/  LEA.HI.X.SX32 R11, R210, R4, 0x1, P5 ;  /* 0x00000004d20b7211 */ /* 0x000fe200028f0eff */
[----:B------:R-:W-:Y:S01]  /*6b700*/  IMAD.IADD R210, R144, 0x1, R39 ;  /* 0x0000000190d27824 */ /* 0x000fe200078e0227 */
[C---:B------:R-:W-:Y:S01]  /*6b710*/  LEA R36, P3, R155.reuse, R2, 0x1 ;  /* 0x000000029b247211 */ /* 0x040fe200078608ff */
[----:B------:R0:W-:Y:S03]  /*6b720*/  STL.64 [R1+0x6b8], R16 ;  /* 0x0006b81001007387 */ /* 0x0001e60000100a00 */
[----:B------:R-:W-:Y:S01]  /*6b730*/  LEA.HI.X.SX32 R37, R155, R4, 0x1, P3 ;  /* 0x000000049b257211 */ /* 0x000fe200018f0eff */
[----:B------:R1:W-:Y:S01]  /*6b740*/  STL.64 [R1+0x6b0], R10 ;  /* 0x0006b00a01007387 */ /* 0x0003e20000100a00 */
[----:B------:R-:W-:Y:S01]  /*6b750*/  IMAD.IADD R155, R210, 0x1, R38 ;  /* 0x00000001d29b7824 */ /* 0x000fe200078e0226 */
[----:B0-----:R-:W-:-:S02]  /*6b760*/  LEA R16, P4, R230, R2, 0x1 ;  /* 0x00000002e6107211 */ /* 0x001fc400078808ff */
[----:B-1----:R-:W-:Y:S02]  /*6b770*/  LEA R10, P5, R184, R2, 0x1 ;  /* 0x00000002b80a7211 */ /* 0x002fe400078a08ff */
[-C--:B------:R-:W-:Y:S02]  /*6b780*/  LEA.HI.X.SX32 R17, R230, R4.reuse, 0x1, P4 ;  /* 0x00000004e6117211 */ /* 0x080fe400020f0eff */
[----:B------:R-:W-:Y:S01]  /*6b790*/  LEA.HI.X.SX32 R11, R184, R4, 0x1, P5 ;  /* 0x00000004b80b7211 */ /* 0x000fe200028f0eff */
[----:B---3--:R-:W-:Y:S02]  /*6b7a0*/  IMAD.IADD R184, R155, 0x1, R41 ;  /* 0x000000019bb87824 */ /* 0x008fe400078e0229 */
[----:B------:R-:W0:Y:S01]  /*6b7b0*/  LDC R41, c[0x0][0x248] ;  /* 0x00009200ff297b82 */ /* 0x000e220000000800 */
[----:B------:R1:W-:Y:S01]  /*6b7c0*/  STL.64 [R1+0x6a0], R16 ;  /* 0x0006a01001007387 */ /* 0x0003e20000100a00 */
[----:B------:R-:W-:-:S03]  /*6b7d0*/  LEA R38, P3, R209, R2, 0x1 ;  /* 0x00000002d1267211 */ /* 0x000fc600078608ff */
[----:B------:R3:W-:Y:S01]  /*6b7e0*/  STL.64 [R1+0x698], R10 ;  /* 0x0006980a01007387 */ /* 0x0007e20000100a00 */
[CC--:B-1----:R-:W-:Y:S02]  /*6b7f0*/  LEA R16, P4, R236.reuse, R2.reuse, 0x1 ;  /* 0x00000002ec107211 */ /* 0x0c2fe400078808ff */
[C---:B---3--:R-:W-:Y:S02]  /*6b800*/  LEA R10, P5, R5.reuse, R2, 0x1 ;  /* 0x00000002050a7211 */ /* 0x048fe400078a08ff */
[-C--:B------:R-:W-:Y:S02]  /*6b810*/  LEA.HI.X.SX32 R17, R236, R4.reuse, 0x1, P4 ;  /* 0x00000004ec117211 */ /* 0x080fe400020f0eff */
[-C--:B------:R-:W-:Y:S02]  /*6b820*/  LEA.HI.X.SX32 R11, R5, R4.reuse, 0x1, P5 ;  /* 0x00000004050b7211 */ /* 0x080fe400028f0eff */
[----:B------:R-:W-:Y:S01]  /*6b830*/  LEA.HI.X.SX32 R39, R209, R4, 0x1, P3 ;  /* 0x00000004d1277211 */ /* 0x000fe200018f0eff */
[----:B------:R1:W-:Y:S01]  /*6b840*/  STL.64 [R1+0x688], R16 ;  /* 0x0006881001007387 */ /* 0x0003e20000100a00 */
[----:B------:R-:W-:-:S03]  /*6b850*/  IMAD.IADD R209, R184, 0x1, R45 ;  /* 0x00000001b8d17824 */ /* 0x000fc600078e022d */
[----:B------:R3:W-:Y:S01]  /*6b860*/  STL.64 [R1+0x680], R10 ;  /* 0x0006800a01007387 */ /* 0x0007e20000100a00 */
[----:B------:R-:W-:Y:S01]  /*6b870*/  IMAD.IADD R5, R209, 0x1, R44 ;  /* 0x00000001d1057824 */ /* 0x000fe200078e022c */
[CC--:B-1----:R-:W-:Y:S02]  /*6b880*/  LEA R16, P3, R128.reuse, R2.reuse, 0x1 ;  /* 0x0000000280107211 */ /* 0x0c2fe400078608ff */
[C---:B---3--:R-:W-:Y:S02]  /*6b890*/  LEA R10, P4, R235.reuse, R2, 0x1 ;  /* 0x00000002eb0a7211 */ /* 0x048fe400078808ff */
[-C--:B------:R-:W-:Y:S02]  /*6b8a0*/  LEA.HI.X.SX32 R17, R128, R4.reuse, 0x1, P3 ;  /* 0x0000000480117211 */ /* 0x080fe400018f0eff */
[----:B------:R-:W-:Y:S02]  /*6b8b0*/  LEA.HI.X.SX32 R11, R235, R4, 0x1, P4 ;  /* 0x00000004eb0b7211 */ /* 0x000fe400020f0eff */
[CC--:B------:R-:W-:Y:S01]  /*6b8c0*/  LEA R44, P5, R206.reuse, R2.reuse, 0x1 ;  /* 0x00000002ce2c7211 */ /* 0x0c0fe200078a08ff */
[----:B------:R1:W-:Y:S01]  /*6b8d0*/  STL.64 [R1+0x678], R16 ;  /* 0x0006781001007387 */ /* 0x0003e20000100a00 */
[----:B------:R-:W-:Y:S01]  /*6b8e0*/  LEA R22, P3, R179, R2, 0x1 ;  /* 0x00000002b3167211 */ /* 0x000fe200078608ff */
[----:B0-----:R-:W-:Y:S01]  /*6b8f0*/  IMAD.IADD R128, R5, 0x1, R41 ;  /* 0x0000000105807824 */ /* 0x001fe200078e0229 */
[-C--:B------:R-:W-:Y:S01]  /*6b900*/  LEA.HI.X.SX32 R45, R206, R4.reuse, 0x1, P5 ;  /* 0x00000004ce2d7211 */ /* 0x080fe200028f0eff */
[----:B------:R0:W-:Y:S01]  /*6b910*/  STL.64 [R1+0x670], R10 ;  /* 0x0006700a01007387 */ /* 0x0001e20000100a00 */
[----:B------:R-:W-:Y:S01]  /*6b920*/  LEA.HI.X.SX32 R23, R179, R4, 0x1, P3 ;  /* 0x00000004b3177211 */ /* 0x000fe200018f0eff */
[----:B------:R-:W-:Y:S01]  /*6b930*/  IMAD.IADD R206, R128, 0x1, R47 ;  /* 0x0000000180ce7824 */ /* 0x000fe200078e022f */
[----:B------:R-:W3:Y:S01]  /*6b940*/  LDC R41, c[0x0][0x248] ;  /* 0x00009200ff297b82 */ /* 0x000ee20000000800 */
[----:B-1----:R-:W-:-:S02]  /*6b950*/  LEA R16, P4, R234, R2, 0x1 ;  /* 0x00000002ea107211 */ /* 0x002fc400078808ff */
[----:B0-----:R-:W-:Y:S02]  /*6b960*/  LEA R10, P5, R154, R2, 0x1 ;  /* 0x000000029a0a7211 */ /* 0x001fe400078a08ff */
[-C--:B------:R-:W-:Y:S01]  /*6b970*/  LEA.HI.X.SX32 R17, R234, R4.reuse, 0x1, P4 ;  /* 0x00000004ea117211 */ /* 0x080fe200020f0eff */
[----:B------:R-:W-:Y:S01]  /*6b980*/  STL.64 [R1+0x660], R22 ;  /* 0x0006601601007387 */ /* 0x000fe20000100a00 */
[----:B------:R-:W-:Y:S01]  /*6b990*/  LEA.HI.X.SX32 R11, R154, R4, 0x1, P5 ;  /* 0x000000049a0b7211 */ /* 0x000fe200028f0eff */
[----:B------:R-:W-:Y:S02]  /*6b9a0*/  IMAD.IADD R179, R206, 0x1, R46 ;  /* 0x00000001ceb37824 */ /* 0x000fe400078e022e */
[----:B------:R0:W-:Y:S02]  /*6b9b0*/  STL.64 [R1+0x658], R16 ;  /* 0x0006581001007387 */ /* 0x0001e40000100a00 */
[----:B------:R-:W-:Y:S02]  /*6b9c0*/  IMAD.IADD R154, R179, 0x1, R53 ;  /* 0x00000001b39a7824 */ /* 0x000fe400078e0235 */
[----:B------:R1:W-:Y:S01]  /*6b9d0*/  STL.64 [R1+0x650], R10 ;  /* 0x0006500a01007387 */ /* 0x0003e20000100a00 */
[----:B0-----:R-:W-:-:S02]  /*6b9e0*/  LEA R16, P3, R208, R2, 0x1 ;  /* 0x00000002d0107211 */ /* 0x001fc400078608ff */
[C---:B-1----:R-:W-:Y:S02]  /*6b9f0*/  LEA R10, P5, R139.reuse, R2, 0x1 ;  /* 0x000000028b0a7211 */ /* 0x042fe400078a08ff */
[-C--:B------:R-:W-:Y:S01]  /*6ba00*/  LEA.HI.X.SX32 R17, R208, R4.reuse, 0x1, P3 ;  /* 0x00000004d0117211 */ /* 0x080fe200018f0eff */
[----:B------:R-:W-:Y:S01]  /*6ba10*/  IMAD.IADD R208, R154, 0x1, R52 ;  /* 0x000000019ad07824 */ /* 0x000fe200078e0234 */
[----:B------:R-:W-:-:S03]  /*6ba20*/  LEA.HI.X.SX32 R11, R139, R4, 0x1, P5 ;  /* 0x000000048b0b7211 */ /* 0x000fc600028f0eff */
[----:B------:R0:W-:Y:S01]  /*6ba30*/  STL.64 [R1+0x648], R16 ;  /* 0x0006481001007387 */ /* 0x0001e20000100a00 */
[----:B------:R-:W-:-:S03]  /*6ba40*/  IMAD.IADD R139, R208, 0x1, R55 ;  /* 0x00000001d08b7824 */ /* 0x000fc600078e0237 */
[----:B------:R1:W-:Y:S01]  /*6ba50*/  STL.64 [R1+0x638], R10 ;  /* 0x0006380a01007387 */ /* 0x0003e20000100a00 */
[-C--:B0-----:R-:W-:Y:S02]  /*6ba60*/  LEA R16, P3, R163, R2.reuse, 0x1 ;  /* 0x00000002a3107211 */ /* 0x081fe400078608ff */
[----:B-1----:R-:W-:Y:S02]  /*6ba70*/  LEA R10, P5, R207, R2, 0x1 ;  /* 0x00000002cf0a7211 */ /* 0x002fe400078a08ff */
[-C--:B------:R-:W-:Y:S01]  /*6ba80*/  LEA.HI.X.SX32 R17, R163, R4.reuse, 0x1, P3 ;  /* 0x00000004a3117211 */ /* 0x080fe200018f0eff */
[----:B------:R-:W-:Y:S01]  /*6ba90*/  IMAD.IADD R163, R139, 0x1, R54 ;  /* 0x000000018ba37824 */ /* 0x000fe200078e0236 */
[----:B------:R-:W-:-:S03]  /*6baa0*/  LEA.HI.X.SX32 R11, R207, R4, 0x1, P5 ;  /* 0x00000004cf0b7211 */ /* 0x000fc600028f0eff */
[----:B---3--:R-:W-:Y:S02]  /*6bab0*/  IMAD.IADD R207, R163, 0x1, R41 ;  /* 0x00000001a3cf7824 */ /* 0x008fe400078e0229 */
[----:B------:R-:W0:Y:S01]  /*6bac0*/  LDC R41, c[0x0][0x248] ;  /* 0x00009200ff297b82 */ /* 0x000e220000000800 */
[C---:B------:R-:W-:Y:S01]  /*6bad0*/  LEA R46, P4, R233.reuse, R2, 0x1 ;  /* 0x00000002e92e7211 */ /* 0x040fe200078808ff */
[----:B------:R1:W-:Y:S03]  /*6bae0*/  STL.64 [R1+0x630], R16 ;  /* 0x0006301001007387 */ /* 0x0003e60000100a00 */
[----:B------:R-:W-:Y:S02]  /*6baf0*/  LEA.HI.X.SX32 R47, R233, R4, 0x1, P4 ;  /* 0x00000004e92f7211 */ /* 0x000fe400020f0eff */
[-C--:B------:R-:W-:Y:S02]  /*6bb00*/  LEA R52, P4, R232, R2.reuse, 0x1 ;  /* 0x00000002e8347211 */ /* 0x080fe400078808ff */
[----:B-1----:R-:W-:-:S04]  /*6bb10*/  LEA R16, P3, R7, R2, 0x1 ;  /* 0x0000000207107211 */ /* 0x002fc800078608ff */
[-C--:B------:R-:W-:Y:S02]  /*6bb20*/  LEA.HI.X.SX32 R17, R7, R4.reuse, 0x1, P3 ;  /* 0x0000000407117211 */ /* 0x080fe400018f0eff */
[----:B------:R-:W-:Y:S01]  /*6bb30*/  LEA.HI.X.SX32 R53, R232, R4, 0x1, P4 ;  /* 0x00000004e8357211 */ /* 0x000fe200020f0eff */
[----:B0-----:R-:W-:Y:S02]  /*6bb40*/  IMAD.IADD R7, R207, 0x1, R41 ;  /* 0x00000001cf077824 */ /* 0x001fe400078e0229 */
[----:B------:R-:W0:Y:S01]  /*6bb50*/  LDC R41, c[0x0][0x248] ;  /* 0x00009200ff297b82 */ /* 0x000e220000000800 */
[-C--:B------:R-:W-:Y:S01]  /*6bb60*/  LEA R54, P4, R229, R2.reuse, 0x1 ;  /* 0x00000002e5367211 */ /* 0x080fe200078808ff */
[----:B------:R1:W-:Y:S01]  /*6bb70*/  STL.64 [R1+0x620], R10 ;  /* 0x0006200a01007387 */ /* 0x0003e20000100a00 */
[----:B------:R-:W-:Y:S02]  /*6bb80*/  LEA R22, P3, R195, R2, 0x1 ;  /* 0x00000002c3167211 */ /* 0x000fe400078608ff */
[-C--:B------:R-:W-:Y:S01]  /*6bb90*/  LEA.HI.X.SX32 R55, R229, R4.reuse, 0x1, P4 ;  /* 0x00000004e5377211 */ /* 0x080fe200020f0eff */
[----:B------:R3:W-:Y:S01]  /*6bba0*/  STL.64 [R1+0x618], R16 ;  /* 0x0006181001007387 */ /* 0x0007e20000100a00 */
[----:B------:R-:W-:-:S02]  /*6bbb0*/  LEA.HI.X.SX32 R23, R195, R4, 0x1, P3 ;  /* 0x00000004c3177211 */ /* 0x000fc400018f0eff */
[-C--:B-1----:R-:W-:Y:S02]  /*6bbc0*/  LEA R10, P5, R153, R2.reuse, 0x1 ;  /* 0x00000002990a7211 */ /* 0x082fe400078a08ff */
[----:B---3--:R-:W-:Y:S02]  /*6bbd0*/  LEA R16, P4, R231, R2, 0x1 ;  /* 0x00000002e7107211 */ /* 0x008fe400078808ff */
[-C--:B------:R-:W-:Y:S02]  /*6bbe0*/  LEA.HI.X.SX32 R11, R153, R4.reuse, 0x1, P5 ;  /* 0x00000004990b7211 */ /* 0x080fe400028f0eff */
[----:B------:R-:W-:Y:S01]  /*6bbf0*/  LEA.HI.X.SX32 R17, R231, R4, 0x1, P4 ;  /* 0x00000004e7117211 */ /* 0x000fe200020f0eff */
[----:B------:R-:W-:Y:S02]  /*6bc00*/  IMAD.IADD R153, R7, 0x1, R57 ;  /* 0x0000000107997824 */ /* 0x000fe400078e0239 */
[----:B------:R1:W-:Y:S04]  /*6bc10*/  STL.64 [R1+0x608], R10 ;  /* 0x0006080a01007387 */ /* 0x0003e80000100a00 */
[----:B------:R-:W-:Y:S04]  /*6bc20*/  STL.64 [R1+0x600], R22 ;  /* 0x0006001601007387 */ /* 0x000fe80000100a00 */
[----:B------:R3:W-:Y:S01]  /*6bc30*/  STL.64 [R1+0x5f8], R16 ;  /* 0x0005f81001007387 */ /* 0x0007e20000100a00 */
[-C--:B-1----:R-:W-:Y:S01]  /*6bc40*/  LEA R10, P5, R177, R2.reuse, 0x1 ;  /* 0x00000002b10a7211 */ /* 0x082fe200078a08ff */
[----:B------:R-:W-:Y:S01]  /*6bc50*/  IMAD.IADD R195, R153, 0x1, R56 ;  /* 0x0000000199c37824 */ /* 0x000fe200078e0238 */
[----:B------:R-:W-:-:S02]  /*6bc60*/  LEA R56, P3, R121, R2, 0x1 ;  /* 0x0000000279387211 */ /* 0x000fc400078608ff */
[----:B------:R-:W-:Y:S02]  /*6bc70*/  LEA.HI.X.SX32 R11, R177, R4, 0x1, P5 ;  /* 0x00000004b10b7211 */ /* 0x000fe400028f0eff */
[----:B---3--:R-:W-:Y:S01]  /*6bc80*/  LEA R16, P4, R227, R2, 0x1 ;  /* 0x00000002e3107211 */ /* 0x008fe200078808ff */
[----:B0-----:R-:W-:Y:S02]  /*6bc90*/  IMAD.IADD R177, R195, 0x1, R41 ;  /* 0x00000001c3b17824 */ /* 0x001fe400078e0229 */
[----:B------:R0:W-:Y:S01]  /*6bca0*/  STL.64 [R1+0x5f0], R10 ;  /* 0x0005f00a01007387 */ /* 0x0001e20000100a00 */
[-C--:B------:R-:W-:Y:S01]  /*6bcb0*/  LEA.HI.X.SX32 R57, R121, R4.reuse, 0x1, P3 ;  /* 0x0000000479397211 */ /* 0x080fe200018f0eff */
[----:B------:R-:W1:Y:S01]  /*6bcc0*/  LDC R41, c[0x0][0x248] ;  /* 0x00009200ff297b82 */ /* 0x000e620000000800 */
[----:B------:R-:W-:Y:S01]  /*6bcd0*/  LEA.HI.X.SX32 R17, R227, R4, 0x1, P4 ;  /* 0x00000004e3117211 */ /* 0x000fe200020f0eff */
[----:B------:R-:W-:-:S04]  /*6bce0*/  IMAD.IADD R121, R177, 0x1, R59 ;  /* 0x00000001b1797824 */ /* 0x000fc800078e023b */
[----:B------:R3:W-:Y:S01]  /*6bcf0*/  STL.64 [R1+0x5e0], R16 ;  /* 0x0005e01001007387 */ /* 0x0007e20000100a00 */
[----:B0-----:R-:W-:-:S04]  /*6bd00*/  LEA R10, P5, R205, R2, 0x1 ;  /* 0x00000002cd0a7211 */ /* 0x001fc800078a08ff */
[----:B------:R-:W-:Y:S02]  /*6bd10*/  LEA.HI.X.SX32 R11, R205, R4, 0x1, P5 ;  /* 0x00000004cd0b7211 */ /* 0x000fe400028f0eff */
[----:B---3--:R-:W-:Y:S01]  /*6bd20*/  LEA R16, P3, R138, R2, 0x1 ;  /* 0x000000028a107211 */ /* 0x008fe200078608ff */
[----:B------:R-:W-:-:S03]  /*6bd30*/  IMAD.IADD R205, R121, 0x1, R58 ;  /* 0x0000000179cd7824 */ /* 0x000fc600078e023a */
[----:B------:R-:W-:Y:S01]  /*6bd40*/  LEA.HI.X.SX32 R17, R138, R4, 0x1, P3 ;  /* 0x000000048a117211 */ /* 0x000fe200018f0eff */
[----:B------:R0:W-:Y:S01]  /*6bd50*/  STL.64 [R1+0x5d8], R10 ;  /* 0x0005d80a01007387 */ /* 0x0001e20000100a00 */
[C---:B------:R-:W-:Y:S01]  /*6bd60*/  LEA R58, P5, R176.reuse, R2, 0x1 ;  /* 0x00000002b03a7211 */ /* 0x040fe200078a08ff */
[----:B------:R-:W-:Y:S02]  /*6bd70*/  IMAD.IADD R138, R205, 0x1, R61 ;  /* 0x00000001cd8a7824 */ /* 0x000fe400078e023d */
[----:B------:R3:W-:Y:S01]  /*6bd80*/  STL.64 [R1+0x5d0], R16 ;  /* 0x0005d01001007387 */ /* 0x0007e20000100a00 */
[----:B------:R-:W-:Y:S01]  /*6bd90*/  LEA.HI.X.SX32 R59, R176, R4, 0x1, P5 ;  /* 0x00000004b03b7211 */ /* 0x000fe200028f0eff */
[----:B------:R-:W-:Y:S01]  /*6bda0*/  IMAD.IADD R176, R138, 0x1, R60 ;  /* 0x000000018ab07824 */ /* 0x000fe200078e023c */
[-C--:B0-----:R-:W-:Y:S02]  /*6bdb0*/  LEA R10, P4, R228, R2.reuse, 0x1 ;  /* 0x00000002e40a7211 */ /* 0x081fe400078808ff */
[----:B---3--:R-:W-:-:S02]  /*6bdc0*/  LEA R16, P3, R204, R2, 0x1 ;  /* 0x00000002cc107211 */ /* 0x008fc400078608ff */
        /* <DEDUP_REMOVED lines=10> */
[----:B-1----:R-:W-:Y:S02]  /*6be70*/  IMAD.IADD R129, R146, 0x1, R41 ;  /* 0x0000000192817824 */ /* 0x002fe400078e0229 */
[----:B------:R-:W0:Y:S01]  /*6be80*/  LDC R41, c[0x0][0x248] ;  /* 0x00009200ff297b82 */ /* 0x000e220000000800 */
[----:B------:R-:W-:-:S04]  /*6be90*/  LEA R10, P4, R226, R2, 0x1 ;  /* 0x00000002e20a7211 */ /* 0x000fc800078808ff */
[----:B------:R-:W-:Y:S02]  /*6bea0*/  LEA.HI.X.SX32 R11, R226, R4, 0x1, P4 ;  /* 0x00000004e20b7211 */ /* 0x000fe400020f0eff */
[----:B------:R-:W-:-:S03]  /*6beb0*/  LEA R62, P5, R203, R2, 0x1 ;  /* 0x00000002cb3e7211 */ /* 0x000fc600078a08ff */
[----:B------:R1:W-:Y:S01]  /*6bec0*/  STL.64 [R1+0x5b0], R10 ;  /* 0x0005b00a01007387 */ /* 0x0003e20000100a00 */
[----:B------:R-:W-:Y:S01]  /*6bed0*/  LEA.HI.X.SX32 R63, R203, R4, 0x1, P5 ;  /* 0x00000004cb3f7211 */ /* 0x000fe200028f0eff */
[----:B------:R-:W-:Y:S01]  /*6bee0*/  IMAD.IADD R203, R129, 0x1, R65 ;  /* 0x0000000181cb7824 */ /* 0x000fe200078e0241 */
[C---:B------:R-:W-:Y:S01]  /*6bef0*/  LEA R22, P3, R171.reuse, R2, 0x1 ;  /* 0x00000002ab167211 */ /* 0x040fe200078608ff */
[----:B------:R3:W-:Y:S03]  /*6bf00*/  STL.64 [R1+0x5a0], R16 ;  /* 0x0005a01001007387 */ /* 0x0007e60000100a00 */
[----:B------:R-:W-:Y:S02]  /*6bf10*/  LEA.HI.X.SX32 R23, R171, R4, 0x1, P3 ;  /* 0x00000004ab177211 */ /* 0x000fe400018f0eff */
[----:B-1----:R-:W-:Y:S01]  /*6bf20*/  LEA R10, P4, R225, R2, 0x1 ;  /* 0x00000002e10a7211 */ /* 0x002fe200078808ff */
[----:B------:R-:W-:-:S03]  /*6bf30*/  IMAD.IADD R171, R203, 0x1, R64 ;  /* 0x00000001cbab7824 */ /* 0x000fc600078e0240 */
[----:B------:R-:W-:Y:S02]  /*6bf40*/  LEA.HI.X.SX32 R11, R225, R4, 0x1, P4 ;  /* 0x00000004e10b7211 */ /* 0x000fe400020f0eff */
[----:B---3--:R-:W-:-:S04]  /*6bf50*/  LEA R16, P4, R224, R2, 0x1 ;  /* 0x00000002e0107211 */ /* 0x008fc800078808ff */
[----:B------:R-:W-:Y:S01]  /*6bf60*/  LEA.HI.X.SX32 R17, R224, R4, 0x1, P4 ;  /* 0x00000004e0117211 */ /* 0x000fe200020f0eff */
[----:B0-----:R-:W-:Y:S02]  /*6bf70*/  IMAD.IADD R224, R171, 0x1, R41 ;  /* 0x00000001abe07824 */ /* 0x001fe400078e0229 */
[----:B------:R-:W0:Y:S01]  /*6bf80*/  LDC R41, c[0x0][0x248] ;  /* 0x00009200ff297b82 */ /* 0x000e220000000800 */
[----:B------:R1:W-:Y:S04]  /*6bf90*/  STL.64 [R1+0x598], R10 ;  /* 0x0005980a01007387 */ /* 0x0003e80000100a00 */
[----:B------:R-:W-:Y:S01]  /*6bfa0*/  STL.64 [R1+0x588], R22 ;  /* 0x0005881601007387 */ /* 0x000fe20000100a00 */
[----:B-1----:R-:W-:-:S04]  /*6bfb0*/  LEA R10, P5, R251, R2, 0x1 ;  /* 0x00000002fb0a7211 */ /* 0x002fc800078a08ff */
[----:B------:R-:W-:Y:S01]  /*6bfc0*/  LEA.HI.X.SX32 R11, R251, R4, 0x1, P5 ;  /* 0x00000004fb0b7211 */ /* 0x000fe200028f0eff */
[----:B------:R1:W-:Y:S04]  /*6bfd0*/  STL.64 [R1+0x580], R16 ;  /* 0x0005801001007387 */ /* 0x0003e80000100a00 */
[----:B------:R3:W-:Y:S01]  /*6bfe0*/  STL.64 [R1+0x578], R10 ;  /* 0x0005780a01007387 */ /* 0x0007e20000100a00 */
[-C--:B------:R-:W-:Y:S02]  /*6bff0*/  LEA R64, P4, R221, R2.reuse, 0x1 ;  /* 0x00000002dd407211 */ /* 0x080fe400078808ff */
[-C--:B-1----:R-:W-:Y:S02]  /*6c000*/  LEA R16, P3, R202, R2.reuse, 0x1 ;  /* 0x00000002ca107211 */ /* 0x082fe400078608ff */
[----:B---3--:R-:W-:-:S02]  /*6c010*/  LEA R10, P5, R152, R2, 0x1 ;  /* 0x00000002980a7211 */ /* 0x008fc400078a08ff */
[-C--:B------:R-:W-:Y:S02]  /*6c020*/  LEA.HI.X.SX32 R17, R202, R4.reuse, 0x1, P3 ;  /* 0x00000004ca117211 */ /* 0x080fe400018f0eff */
[-C--:B------:R-:W-:Y:S01]  /*6c030*/  LEA.HI.X.SX32 R11, R152, R4.reuse, 0x1, P5 ;  /* 0x00000004980b7211 */ /* 0x080fe200028f0eff */
[----:B0-----:R-:W-:Y:S01]  /*6c040*/  IMAD.IADD R202, R224, 0x1, R41 ;  /* 0x00000001e0ca7824 */ /* 0x001fe200078e0229 */
[----:B------:R-:W-:Y:S01]  /*6c050*/  LEA.HI.X.SX32 R65, R221, R4, 0x1, P4 ;  /* 0x00000004dd417211 */ /* 0x000fe200020f0eff */
[----:B------:R0:W-:Y:S01]  /*6c060*/  STL.64 [R1+0x570], R16 ;  /* 0x0005701001007387 */ /* 0x0001e20000100a00 */
[----:B------:R-:W-:Y:S01]  /*6c070*/  LEA R22, P3, R170, R2, 0x1 ;  /* 0x00000002aa167211 */ /* 0x000fe200078608ff */
[----:B------:R-:W-:Y:S01]  /*6c080*/  IMAD.IADD R152, R202, 0x1, R67 ;  /* 0x00000001ca987824 */ /* 0x000fe200078e0243 */
[----:B------:R-:W1:Y:S01]  /*6c090*/  LDC R41, c[0x0][0x248] ;  /* 0x00009200ff297b82 */ /* 0x000e620000000800 */
[----:B------:R3:W-:Y:S01]  /*6c0a0*/  STL.64 [R1+0x560], R10 ;  /* 0x0005600a01007387 */ /* 0x0007e20000100a00 */
[----:B------:R-:W-:Y:S01]  /*6c0b0*/  LEA.HI.X.SX32 R23, R170, R4, 0x1, P3 ;  /* 0x00000004aa177211 */ /* 0x000fe200018f0eff */
[----:B------:R-:W-:Y:S01]  /*6c0c0*/  IMAD.IADD R170, R152, 0x1, R66 ;  /* 0x0000000198aa7824 */ /* 0x000fe200078e0242 */
[----:B0-----:R-:W-:-:S02]  /*6c0d0*/  LEA R16, P4, R223, R2, 0x1 ;  /* 0x00000002df107211 */ /* 0x001fc400078808ff */
[----:B---3--:R-:W-:Y:S02]  /*6c0e0*/  LEA R10, P5, R201, R2, 0x1 ;  /* 0x00000002c90a7211 */ /* 0x008fe400078a08ff */
[-C--:B------:R-:W-:Y:S02]  /*6c0f0*/  LEA.HI.X.SX32 R17, R223, R4.reuse, 0x1, P4 ;  /* 0x00000004df117211 */ /* 0x080fe400020f0eff */
[----:B------:R-:W-:Y:S01]  /*6c100*/  LEA.HI.X.SX32 R11, R201, R4, 0x1, P5 ;  /* 0x00000004c90b7211 */ /* 0x000fe200028f0eff */
[----:B------:R-:W-:Y:S01]  /*6c110*/  STL.64 [R1+0x558], R22 ;  /* 0x0005581601007387 */ /* 0x000fe20000100a00 */
[----:B------:R-:W-:-:S03]  /*6c120*/  IMAD.IADD R201, R170, 0x1, R69 ;  /* 0x00000001aac97824 */ /* 0x000fc600078e0245 */
[----:B------:R0:W-:Y:S01]  /*6c130*/  STL.64 [R1+0x550], R16 ;  /* 0x0005501001007387 */ /* 0x0001e20000100a00 */
[----:B------:R-:W-:-:S03]  /*6c140*/  LEA R66, P3, R137, R2, 0x1 ;  /* 0x0000000289427211 */ /* 0x000fc600078608ff */
[----:B------:R3:W-:Y:S01]  /*6c150*/  STL.64 [R1+0x548], R10 ;  /* 0x0005480a01007387 */ /* 0x0007e20000100a00 */
[----:B------:R-:W-:Y:S01]  /*6c160*/  IMAD.IADD R221, R201, 0x1, R68 ;  /* 0x00000001c9dd7824 */ /* 0x000fe200078e0244 */
[----:B------:R-:W-:Y:S02]  /*6c170*/  LEA.HI.X.SX32 R67, R137, R4, 0x1, P3 ;  /* 0x0000000489437211 */ /* 0x000fe400018f0eff */
[-C--:B0-----:R-:W-:Y:S02]  /*6c180*/  LEA R16, P4, R222, R2.reuse, 0x1 ;  /* 0x00000002de107211 */ /* 0x081fe400078808ff */
[----:B---3--:R-:W-:Y:S02]  /*6c190*/  LEA R10, P5, R250, R2, 0x1 ;  /* 0x00000002fa0a7211 */ /* 0x008fe400078a08ff */
        /* <DEDUP_REMOVED lines=8> */
[----:B0-----:R-:W-:-:S02]  /*6c220*/  LEA R10, P5, R169, R2, 0x1 ;  /* 0x00000002a90a7211 */ /* 0x001fc400078a08ff */
[----:B------:R-:W-:Y:S02]  /*6c230*/  LEA R16, P4, R214, R2, 0x1 ;  /* 0x00000002d6107211 */ /* 0x000fe400078808ff */
[-C--:B------:R-:W-:Y:S01]  /*6c240*/  LEA.HI.X.SX32 R11, R169, R4.reuse, 0x1, P5 ;  /* 0x00000004a90b7211 */ /* 0x080fe200028f0eff */
[----:B-1----:R-:W-:Y:S02]  /*6c250*/  IMAD.IADD R169, R194, 0x1, R41 ;  /* 0x00000001c2a97824 */ /* 0x002fe400078e0229 */
[----:B------:R-:W0:Y:S01]  /*6c260*/  LDC R41, c[0x0][0x248] ;  /* 0x00009200ff297b82 */ /* 0x000e220000000800 */
[----:B------:R-:W-:Y:S02]  /*6c270*/  LEA.HI.X.SX32 R17, R214, R4, 0x1, P4 ;  /* 0x00000004d6117211 */ /* 0x000fe400020f0eff */
[----:B------:R-:W-:-:S03]  /*6c280*/  LEA R70, P3, R147, R2, 0x1 ;  /* 0x0000000293467211 */ /* 0x000fc600078608ff */
[----:B------:R1:W-:Y:S04]  /*6c290*/  STL.64 [R1+0x520], R16 ;  /* 0x0005201001007387 */ /* 0x0003e80000100a00 */
[----:B------:R3:W-:Y:S01]  /*6c2a0*/  STL.64 [R1+0x518], R10 ;  /* 0x0005180a01007387 */ /* 0x0007e20000100a00 */
[----:B------:R-:W-:Y:S02]  /*6c2b0*/  LEA.HI.X.SX32 R71, R147, R4, 0x1, P3 ;  /* 0x0000000493477211 */ /* 0x000fe400018f0eff */
[-C--:B-1----:R-:W-:Y:S02]  /*6c2c0*/  LEA R16, P4, R220, R2.reuse, 0x1 ;  /* 0x00000002dc107211 */ /* 0x082fe400078808ff */
[----:B---3--:R-:W-:Y:S02]  /*6c2d0*/  LEA R10, P5, R200, R2, 0x1 ;  /* 0x00000002c80a7211 */ /* 0x008fe400078a08ff */
[-C--:B------:R-:W-:Y:S01]  /*6c2e0*/  LEA.HI.X.SX32 R17, R220, R4.reuse, 0x1, P4 ;  /* 0x00000004dc117211 */ /* 0x080fe200020f0eff */
[----:B------:R-:W-:Y:S01]  /*6c2f0*/  IMAD.IADD R147, R169, 0x1, R73 ;  /* 0x00000001a9937824 */ /* 0x000fe200078e0249 */
[----:B------:R-:W-:-:S03]  /*6c300*/  LEA.HI.X.SX32 R11, R200, R4, 0x1, P5 ;  /* 0x00000004c80b7211 */ /* 0x000fc600028f0eff */
[----:B------:R1:W-:Y:S01]  /*6c310*/  STL.64 [R1+0x508], R16 ;  /* 0x0005081001007387 */ /* 0x0003e20000100a00 */
[----:B------:R-:W-:-:S03]  /*6c320*/  IMAD.IADD R200, R147, 0x1, R72 ;  /* 0x0000000193c87824 */ /* 0x000fc600078e0248 */
[----:B------:R3:W-:Y:S01]  /*6c330*/  STL.64 [R1+0x500], R10 ;  /* 0x0005000a01007387 */ /* 0x0007e20000100a00 */
[-C--:B------:R-:W-:Y:S02]  /*6c340*/  LEA R72, P5, R162, R2.reuse, 0x1 ;  /* 0x00000002a2487211 */ /* 0x080fe400078a08ff */
[CC--:B-1----:R-:W-:Y:S02]  /*6c350*/  LEA R16, P3, R122.reuse, R2.reuse, 0x1 ;  /* 0x000000027a107211 */ /* 0x0c2fe400078608ff */
[C---:B---3--:R-:W-:Y:S02]  /*6c360*/  LEA R10, P4, R219.reuse, R2, 0x1 ;  /* 0x00000002db0a7211 */ /* 0x048fe400078808ff */
[-C--:B------:R-:W-:Y:S01]  /*6c370*/  LEA.HI.X.SX32 R17, R122, R4.reuse, 0x1, P3 ;  /* 0x000000047a117211 */ /* 0x080fe200018f0eff */
[----:B0-----:R-:W-:Y:S01]  /*6c380*/  IMAD.IADD R122, R200, 0x1, R41 ;  /* 0x00000001c87a7824 */ /* 0x001fe200078e0229 */
[-C--:B------:R-:W-:Y:S01]  /*6c390*/  LEA.HI.X.SX32 R11, R219, R4.reuse, 0x1, P4 ;  /* 0x00000004db0b7211 */ /* 0x080fe200020f0eff */
[----:B------:R-:W0:Y:S01]  /*6c3a0*/  LDC R41, c[0x0][0x248] ;  /* 0x00009200ff297b82 */ /* 0x000e220000000800 */
[----:B------:R-:W-:Y:S01]  /*6c3b0*/  LEA.HI.X.SX32 R73, R162, R4, 0x1, P5 ;  /* 0x00000004a2497211 */ /* 0x000fe200028f0eff */
[----:B------:R1:W-:Y:S01]  /*6c3c0*/  STL.64 [R1+0x4f8], R16 ;  /* 0x0004f81001007387 */ /* 0x0003e20000100a00 */
[----:B------:R-:W-:Y:S01]  /*6c3d0*/  LEA R22, P3, R192, R2, 0x1 ;  /* 0x00000002c0167211 */ /* 0x000fe200078608ff */
[----:B------:R-:W-:-:S02]  /*6c3e0*/  IMAD.IADD R162, R122, 0x1, R75 ;  /* 0x000000017aa27824 */ /* 0x000fc400078e024b */
[----:B------:R3:W-:Y:S01]  /*6c3f0*/  STL.64 [R1+0x4f0], R10 ;  /* 0x0004f00a01007387 */ /* 0x0007e20000100a00 */
[----:B------:R-:W-:Y:S01]  /*6c400*/  LEA.HI.X.SX32 R23, R192, R4, 0x1, P3 ;  /* 0x00000004c0177211 */ /* 0x000fe200018f0eff */
[----:B------:R-:W-:Y:S01]  /*6c410*/  IMAD.IADD R192, R162, 0x1, R74 ;  /* 0x00000001a2c07824 */ /* 0x000fe200078e024a */
[-C--:B-1----:R-:W-:Y:S02]  /*6c420*/  LEA R16, P4, R218, R2.reuse, 0x1 ;  /* 0x00000002da107211 */ /* 0x082fe400078808ff */
[----:B---3--:R-:W-:Y:S02]  /*6c430*/  LEA R10, P5, R130, R2, 0x1 ;  /* 0x00000002820a7211 */ /* 0x008fe400078a08ff */
[-C--:B------:R-:W-:Y:S02]  /*6c440*/  LEA.HI.X.SX32 R17, R218, R4.reuse, 0x1, P4 ;  /* 0x00000004da117211 */ /* 0x080fe400020f0eff */
[----:B------:R-:W-:Y:S01]  /*6c450*/  LEA.HI.X.SX32 R11, R130, R4, 0x1, P5 ;  /* 0x00000004820b7211 */ /* 0x000fe200028f0eff */
[----:B------:R-:W-:Y:S01]  /*6c460*/  IMAD.IADD R130, R192, 0x1, R77 ;  /* 0x00000001c0827824 */ /* 0x000fe200078e024d */
[----:B------:R-:W-:Y:S04]  /*6c470*/  STL.64 [R1+0x4e0], R22 ;  /* 0x0004e01601007387 */ /* 0x000fe80000100a00 */
[----:B------:R1:W-:Y:S01]  /*6c480*/  STL.64 [R1+0x4d8], R16 ;  /* 0x0004d81001007387 */ /* 0x0003e20000100a00 */
[----:B------:R-:W-:Y:S01]  /*6c490*/  IMAD.IADD R214, R130, 0x1, R76 ;  /* 0x0000000182d67824 */ /* 0x000fe200078e024c */
[----:B------:R-:W-:-:S02]  /*6c4a0*/  LEA R74, P4, R217, R2, 0x1 ;  /* 0x00000002d94a7211 */ /* 0x000fc400078808ff */
[----:B------:R3:W-:Y:S01]  /*6c4b0*/  STL.64 [R1+0x4d0], R10 ;  /* 0x0004d00a01007387 */ /* 0x0007e20000100a00 */
[-C--:B-1----:R-:W-:Y:S02]  /*6c4c0*/  LEA R16, P3, R131, R2.reuse, 0x1 ;  /* 0x0000000283107211 */ /* 0x082fe400078608ff */
[----:B---3--:R-:W-:Y:S02]  /*6c4d0*/  LEA R10, P5, R193, R2, 0x1 ;  /* 0x00000002c10a7211 */ /* 0x008fe400078a08ff */
[-C--:B------:R-:W-:Y:S01]  /*6c4e0*/  LEA.HI.X.SX32 R17, R131, R4.reuse, 0x1, P3 ;  /* 0x0000000483117211 */ /* 0x080fe200018f0eff */
[----:B------:R-:W-:Y:S01]  /*6c4f0*/  IMAD.IADD R131, R214, 0x1, R79 ;  /* 0x00000001d6837824 */ /* 0x000fe200078e024f */
[-C--:B------:R-:W-:Y:S02]  /*6c500*/  LEA.HI.X.SX32 R75, R217, R4.reuse, 0x1, P4 ;  /* 0x00000004d94b7211 */ /* 0x080fe400020f0eff */
[----:B------:R-:W-:Y:S01]  /*6c510*/  LEA.HI.X.SX32 R11, R193, R4, 0x1, P5 ;  /* 0x00000004c10b7211 */ /* 0x000fe200028f0eff */
[----:B------:R-:W-:Y:S01]  /*6c520*/  IMAD.IADD R193, R131, 0x1, R78 ;  /* 0x0000000183c17824 */ /* 0x000fe200078e024e */
[----:B------:R-:W-:-:S04]  /*6c530*/  LEA R76, P4, R216, R2, 0x1 ;  /* 0x00000002d84c7211 */ /* 0x000fc800078808ff */
[----:B------:R-:W-:Y:S01]  /*6c540*/  LEA.HI.X.SX32 R77, R216, R4, 0x1, P4 ;  /* 0x00000004d84d7211 */ /* 0x000fe200020f0eff */
[----:B0-----:R-:W-:Y:S02]  /*6c550*/  IMAD.IADD R216, R193, 0x1, R41 ;  /* 0x00000001c1d87824 */ /* 0x001fe400078e0229 */
[----:B------:R-:W0:Y:S01]  /*6c560*/  LDC R41, c[0x0][0x248] ;  /* 0x00009200ff297b82 */ /* 0x000e220000000800 */
[----:B------:R1:W-:Y:S04]  /*6c570*/  STL.64 [R1+0x4c8], R16 ;  /* 0x0004c81001007387 */ /* 0x0003e80000100a00 */
[----:B------:R3:W-:Y:S01]  /*6c580*/  STL.64 [R1+0x4b8], R10 ;  /* 0x0004b80a01007387 */ /* 0x0007e20000100a00 */
[----:B-1----:R-:W-:-:S04]  /*6c590*/  LEA R16, P3, R168, R2, 0x1 ;  /* 0x00000002a8107211 */ /* 0x002fc800078608ff */
[----:B------:R-:W-:-:S05]  /*6c5a0*/  LEA.HI.X.SX32 R17, R168, R4, 0x1, P3 ;  /* 0x00000004a8117211 */ /* 0x000fca00018f0eff */
[----:B------:R1:W-:Y:S01]  /*6c5b0*/  STL.64 [R1+0x4b0], R16 ;  /* 0x0004b01001007387 */ /* 0x0003e20000100a00 */
[-C--:B---3--:R-:W-:Y:S02]  /*6c5c0*/  LEA R10, P5, R120, R2.reuse, 0x1 ;  /* 0x00000002780a7211 */ /* 0x088fe400078a08ff */
[----:B-1----:R-:W-:-:S04]  /*6c5d0*/  LEA R16, P3, R187, R2, 0x1 ;  /* 0x00000002bb107211 */ /* 0x002fc800078608ff */
[-C--:B------:R-:W-:Y:S01]  /*6c5e0*/  LEA.HI.X.SX32 R17, R187, R4.reuse, 0x1, P3 ;  /* 0x00000004bb117211 */ /* 0x080fe200018f0eff */
[----:B0-----:R-:W-:Y:S02]  /*6c5f0*/  IMAD.IADD R187, R216, 0x1, R41 ;  /* 0x00000001d8bb7824 */ /* 0x001fe400078e0229 */
[----:B------:R-:W0:Y:S01]  /*6c600*/  LDC R41, c[0x0][0x248] ;  /* 0x00009200ff297b82 */ /* 0x000e220000000800 */
[----:B------:R-:W-:Y:S02]  /*6c610*/  LEA.HI.X.SX32 R11, R120, R4, 0x1, P5 ;  /* 0x00000004780b7211 */ /* 0x000fe400028f0eff */
[----:B------:R-:W-:-:S03]  /*6c620*/  LEA R78, P4, R213, R2, 0x1 ;  /* 0x00000002d54e7211 */ /* 0x000fc600078808ff */
[----:B------:R1:W-:Y:S01]  /*6c630*/  STL.64 [R1+0x4a0], R10 ;  /* 0x0004a00a01007387 */ /* 0x0003e20000100a00 */
[----:B------:R-:W-:Y:S01]  /*6c640*/  LEA.HI.X.SX32 R79, R213, R4, 0x1, P4 ;  /* 0x00000004d54f7211 */ /* 0x000fe200020f0eff */
[----:B------:R-:W-:Y:S02]  /*6c650*/  IMAD.IADD R213, R187, 0x1, R81 ;  /* 0x00000001bbd57824 */ /* 0x000fe400078e0251 */
[----:B------:R3:W-:Y:S01]  /*6c660*/  STL.64 [R1+0x498], R16 ;  /* 0x0004981001007387 */ /* 0x0007e20000100a00 */
[-C--:B------:R-:W-:Y:S02]  /*6c670*/  LEA R22, P3, R160, R2.reuse, 0x1 ;  /* 0x00000002a0167211 */ /* 0x080fe400078608ff */
[CC--:B-1----:R-:W-:Y:S02]  /*6c680*/  LEA R10, P5, R6.reuse, R2.reuse, 0x1 ;  /* 0x00000002060a7211 */ /* 0x0c2fe400078a08ff */
[----:B---3--:R-:W-:Y:S02]  /*6c690*/  LEA R16, P4, R215, R2, 0x1 ;  /* 0x00000002d7107211 */ /* 0x008fe400078808ff */
[----:B------:R-:W-:-:S02]  /*6c6a0*/  LEA.HI.X.SX32 R11, R6, R4, 0x1, P5 ;  /* 0x00000004060b7211 */ /* 0x000fc400028f0eff */
[-C--:B------:R-:W-:Y:S01]  /*6c6b0*/  LEA.HI.X.SX32 R17, R215, R4.reuse, 0x1, P4 ;  /* 0x00000004d7117211 */ /* 0x080fe200020f0eff */
[----:B------:R-:W-:Y:S01]  /*6c6c0*/  IMAD.IADD R215, R213, 0x1, R80 ;  /* 0x00000001d5d77824 */ /* 0x000fe200078e0250 */
[----:B------:R-:W-:Y:S01]  /*6c6d0*/  LEA.HI.X.SX32 R23, R160, R4, 0x1, P3 ;  /* 0x00000004a0177211 */ /* 0x000fe200018f0eff */
[----:B------:R-:W-:Y:S01]  /*6c6e0*/  STL.64 [R1+0x488], R10 ;  /* 0x0004880a01007387 */ /* 0x000fe20000100a00 */
[----:B------:R-:W-:Y:S01]  /*6c6f0*/  LEA R80, P3, R145, R2, 0x1 ;  /* 0x0000000291507211 */ /* 0x000fe200078608ff */
[----:B0-----:R-:W-:Y:S02]  /*6c700*/  IMAD.IADD R160, R215, 0x1, R41 ;  /* 0x00000001d7a07824 */ /* 0x001fe400078e0229 */
[----:B------:R-:W-:Y:S01]  /*6c710*/  STL.64 [R1+0x480], R22 ;  /* 0x0004801601007387 */ /* 0x000fe20000100a00 */
[----:B------:R-:W-:Y:S01]  /*6c720*/  LEA.HI.X.SX32 R81, R145, R4, 0x1, P3 ;  /* 0x0000000491517211 */ /* 0x000fe200018f0eff */
[----:B------:R-:W-:Y:S01]  /*6c730*/  IMAD.IADD R145, R160, 0x1, R83 ;  /* 0x00000001a0917824 */ /* 0x000fe200078e0253 */
[----:B------:R-:W0:Y:S01]  /*6c740*/  LDC R41, c[0x0][0x248] ;  /* 0x00009200ff297b82 */ /* 0x000e220000000800 */
[----:B------:R1:W-:Y:S02]  /*6c750*/  STL.64 [R1+0x478], R16 ;  /* 0x0004781001007387 */ /* 0x0003e40000100a00 */
[----:B-1----:R-:W-:-:S04]  /*6c760*/  LEA R16, P4, R212, R2, 0x1 ;  /* 0x00000002d4107211 */ /* 0x002fc800078808ff */
[----:B------:R-:W-:Y:S01]  /*6c770*/  LEA.HI.X.SX32 R17, R212, R4, 0x1, P4 ;  /* 0x00000004d4117211 */ /* 0x000fe200020f0eff */
[----:B------:R-:W-:Y:S01]  /*6c780*/  IMAD.IADD R212, R145, 0x1, R82 ;  /* 0x0000000191d47824 */ /* 0x000fe200078e0252 */
[----:B------:R-:W-:-:S03]  /*6c790*/  LEA R10, P5, R186, R2, 0x1 ;  /* 0x00000002ba0a7211 */ /* 0x000fc600078a08ff */
[----:B------:R-:W-:Y:S01]  /*6c7a0*/  IMAD.IADD R217, R212, 0x1, R85 ;  /* 0x00000001d4d97824 */ /* 0x000fe200078e0255 */
[----:B------:R-:W-:-:S03]  /*6c7b0*/  LEA.HI.X.SX32 R11, R186, R4, 0x1, P5 ;  /* 0x00000004ba0b7211 */ /* 0x000fc600028f0eff */
[----:B------:R-:W-:Y:S02]  /*6c7c0*/  IMAD.IADD R218, R217, 0x1, R84 ;  /* 0x00000001d9da7824 */ /* 0x000fe400078e0254 */
[----:B------:R1:W-:Y:S02]  /*6c7d0*/  STL.64 [R1+0x470], R10 ;  /* 0x0004700a01007387 */ /* 0x0003e40000100a00 */
[----:B------:R-:W-:-:S04]  /*6c7e0*/  IMAD.IADD R219, R218, 0x1, R87 ;  /* 0x00000001dadb7824 */ /* 0x000fc800078e0257 */
[----:B------:R-:W-:Y:S01]  /*6c7f0*/  IMAD.IADD R220, R219, 0x1, R86 ;  /* 0x00000001dbdc7824 */ /* 0x000fe200078e0256 */
[----:B-1----:R-:W-:-:S04]  /*6c800*/  LEA R10, P5, R136, R2, 0x1 ;  /* 0x00000002880a7211 */ /* 0x002fc800078a08ff */
[----:B------:R-:W-:Y:S01]  /*6c810*/  LEA.HI.X.SX32 R11, R136, R4, 0x1, P5 ;  /* 0x00000004880b7211 */ /* 0x000fe200028f0eff */
[----:B0-----:R-:W-:Y:S01]  /*6c820*/  IMAD.IADD R136, R220, 0x1, R41 ;  /* 0x00000001dc887824 */ /* 0x001fe200078e0229 */
[C---:B------:R-:W-:Y:S01]  /*6c830*/  LEA R82, P5, R240.reuse, R2, 0x1 ;  /* 0x00000002f0527211 */ /* 0x040fe200078a08ff */
[----:B------:R-:W0:Y:S01]  /*6c840*/  LDC R41, c[0x0][0x248] ;  /* 0x00009200ff297b82 */ /* 0x000e220000000800 */
[----:B------:R1:W-:Y:S02]  /*6c850*/  STL.64 [R1+0x460], R16 ;  /* 0x0004601001007387 */ /* 0x0003e40000100a00 */
[----:B------:R-:W-:Y:S02]  /*6c860*/  LEA.HI.X.SX32 R83, R240, R4, 0x1, P5 ;  /* 0x00000004f0537211 */ /* 0x000fe400028f0eff */
[C---:B------:R-:W-:Y:S01]  /*6c870*/  LEA R84, P5, R211.reuse, R2, 0x1 ;  /* 0x00000002d3547211 */ /* 0x040fe200078a08ff */
[----:B------:R3:W-:Y:S03]  /*6c880*/  STL.64 [R1+0x458], R10 ;  /* 0x0004580a01007387 */ /* 0x0007e60000100a00 */
[----:B------:R-:W-:-:S02]  /*6c890*/  LEA.HI.X.SX32 R85, R211, R4, 0x1, P5 ;  /* 0x00000004d3557211 */ /* 0x000fc400028f0eff */
[CC--:B-1----:R-:W-:Y:S02]  /*6c8a0*/  LEA R16, P3, R185.reuse, R2.reuse, 0x1 ;  /* 0x00000002b9107211 */ /* 0x0c2fe400078608ff */
[-C--:B------:R-:W-:Y:S02]  /*6c8b0*/  LEA R86, P5, R210, R2.reuse, 0x1 ;  /* 0x00000002d2567211 */ /* 0x080fe400078a08ff */
        /* <DEDUP_REMOVED lines=8> */
[-C--:B-1----:R-:W-:Y:S02]  /*6c940*/  LEA R16, P3, R161, R2.reuse, 0x1 ;  /* 0x00000002a1107211 */ /* 0x082fe400078608ff */
[----:B---3--:R-:W-:Y:S02]  /*6c950*/  LEA R10, P4, R123, R2, 0x1 ;  /* 0x000000027b0a7211 */ /* 0x008fe400078808ff */
[-C--:B------:R-:W-:Y:S02]  /*6c960*/  LEA.HI.X.SX32 R17, R161, R4.reuse, 0x1, P3 ;  /* 0x00000004a1117211 */ /* 0x080fe400018f0eff */
[----:B------:R-:W-:Y:S01]  /*6c970*/  LEA.HI.X.SX32 R11, R123, R4, 0x1, P4 ;  /* 0x000000047b0b7211 */ /* 0x000fe200020f0eff */
[----:B0-----:R-:W-:Y:S02]  /*6c980*/  IMAD.IADD R186, R211, 0x1, R41 ;  /* 0x00000001d3ba7824 */ /* 0x001fe400078e0229 */
[----:B------:R-:W0:Y:S01]  /*6c990*/  LDC R41, c[0x0][0x248] ;  /* 0x00009200ff297b82 */ /* 0x000e220000000800 */
[----:B------:R1:W-:Y:S04]  /*6c9a0*/  STL.64 [R1+0x438], R16 ;  /* 0x0004381001007387 */ /* 0x0003e80000100a00 */
[----:B------:R3:W-:Y:S01]  /*6c9b0*/  STL.64 [R1+0x430], R10 ;  /* 0x0004300a01007387 */ /* 0x0007e20000100a00 */
[----:B-1----:R-:W-:-:S02]  /*6c9c0*/  LEA R16, P3, R178, R2, 0x1 ;  /* 0x00000002b2107211 */ /* 0x002fc400078608ff */
[----:B---3--:R-:W-:Y:S02]  /*6c9d0*/  LEA R10, P4, R144, R2, 0x1 ;  /* 0x00000002900a7211 */ /* 0x008fe400078808ff */
[-C--:B------:R-:W-:Y:S02]  /*6c9e0*/  LEA.HI.X.SX32 R17, R178, R4.reuse, 0x1, P3 ;  /* 0x00000004b2117211 */ /* 0x080fe400018f0eff */
[----:B------:R-:W-:Y:S02]  /*6c9f0*/  LEA.HI.X.SX32 R11, R144, R4, 0x1, P4 ;  /* 0x00000004900b7211 */ /* 0x000fe400020f0eff */
[C---:B------:R-:W-:Y:S01]  /*6ca00*/  LEA R22, P3, R155.reuse, R2, 0x1 ;  /* 0x000000029b167211 */ /* 0x040fe200078608ff */
[----:B------:R1:W-:Y:S04]  /*6ca10*/  STL.64 [R1+0x420], R16 ;  /* 0x0004201001007387 */ /* 0x0003e80000100a00 */
[----:B------:R3:W-:Y:S01]  /*6ca20*/  STL.64 [R1+0x418], R10 ;  /* 0x0004180a01007387 */ /* 0x0007e20000100a00 */
[----:B------:R-:W-:-:S02]  /*6ca30*/  LEA.HI.X.SX32 R23, R155, R4, 0x1, P3 ;  /* 0x000000049b177211 */ /* 0x000fc400018f0eff */
[CC--:B-1----:R-:W-:Y:S02]  /*6ca40*/  LEA R16, P4, R184.reuse, R2.reuse, 0x1 ;  /* 0x00000002b8107211 */ /* 0x0c2fe400078808ff */
[C---:B---3--:R-:W-:Y:S02]  /*6ca50*/  LEA R10, P5, R209.reuse, R2, 0x1 ;  /* 0x00000002d10a7211 */ /* 0x048fe400078a08ff */
[-C--:B------:R-:W-:Y:S02]  /*6ca60*/  LEA.HI.X.SX32 R17, R184, R4.reuse, 0x1, P4 ;  /* 0x00000004b8117211 */ /* 0x080fe400020f0eff */
[----:B------:R-:W-:Y:S01]  /*6ca70*/  LEA.HI.X.SX32 R11, R209, R4, 0x1, P5 ;  /* 0x00000004d10b7211 */ /* 0x000fe200028f0eff */
[----:B------:R-:W-:Y:S01]  /*6ca80*/  STL.64 [R1+0x408], R22 ;  /* 0x0004081601007387 */ /* 0x000fe20000100a00 */
[----:B0-----:R-:W-:Y:S01]  /*6ca90*/  IMAD.IADD R209, R186, 0x1, R41 ;  /* 0x00000001bad17824 */ /* 0x001fe200078e0229 */
[-C--:B------:R-:W-:Y:S01]  /*6caa0*/  LEA R88, P4, R128, R2.reuse, 0x1 ;  /* 0x0000000280587211 */ /* 0x080fe200078808ff */
[----:B------:R-:W0:Y:S01]  /*6cab0*/  LDC R41, c[0x0][0x248] ;  /* 0x00009200ff297b82 */ /* 0x000e220000000800 */
[----:B------:R1:W-:Y:S04]  /*6cac0*/  STL.64 [R1+0x400], R16 ;  /* 0x0004001001007387 */ /* 0x0003e80000100a00 */
[----:B------:R3:W-:Y:S01]  /*6cad0*/  STL.64 [R1+0x3f8], R10 ;  /* 0x0003f80a01007387 */ /* 0x0007e20000100a00 */
[----:B-1----:R-:W-:-:S02]  /*6cae0*/  LEA R16, P3, R5, R2, 0x1 ;  /* 0x0000000205107211 */ /* 0x002fc400078608ff */
[C---:B---3--:R-:W-:Y:S02]  /*6caf0*/  LEA R10, P5, R206.reuse, R2, 0x1 ;  /* 0x00000002ce0a7211 */ /* 0x048fe400078a08ff */
[-C--:B------:R-:W-:Y:S02]  /*6cb00*/  LEA.HI.X.SX32 R17, R5, R4.reuse, 0x1, P3 ;  /* 0x0000000405117211 */ /* 0x080fe400018f0eff */
[-C--:B------:R-:W-:Y:S01]  /*6cb10*/  LEA.HI.X.SX32 R11, R206, R4.reuse, 0x1, P5 ;  /* 0x00000004ce0b7211 */ /* 0x080fe200028f0eff */
[----:B------:R-:W-:Y:S01]  /*6cb20*/  IMAD.IADD R206, R209, 0x1, R91 ;  /* 0x00000001d1ce7824 */ /* 0x000fe200078e025b */
[----:B------:R-:W-:Y:S01]  /*6cb30*/  LEA.HI.X.SX32 R89, R128, R4, 0x1, P4 ;  /* 0x0000000480597211 */ /* 0x000fe200020f0eff */
[----:B------:R1:W-:Y:S01]  /*6cb40*/  STL.64 [R1+0x3f0], R16 ;  /* 0x0003f01001007387 */ /* 0x0003e20000100a00 */
[C---:B------:R-:W-:Y:S01]  /*6cb50*/  LEA R22, P3, R179.reuse, R2, 0x1 ;  /* 0x00000002b3167211 */ /* 0x040fe200078608ff */
[----:B------:R-:W-:Y:S02]  /*6cb60*/  IMAD.IADD R120, R206, 0x1, R90 ;  /* 0x00000001ce787824 */ /* 0x000fe400078e025a */
[----:B------:R3:W-:Y:S01]  /*6cb70*/  STL.64 [R1+0x3e0], R10 ;  /* 0x0003e00a01007387 */ /* 0x0007e20000100a00 */
[----:B------:R-:W-:Y:S01]  /*6cb80*/  LEA.HI.X.SX32 R23, R179, R4, 0x1, P3 ;  /* 0x00000004b3177211 */ /* 0x000fe200018f0eff */
[----:B------:R-:W-:Y:S01]  /*6cb90*/  IMAD.IADD R184, R120, 0x1, R93 ;  /* 0x0000000178b87824 */ /* 0x000fe200078e025d */
[----:B-1----:R-:W-:-:S04]  /*6cba0*/  LEA R16, P4, R154, R2, 0x1 ;  /* 0x000000029a107211 */ /* 0x002fc800078808ff */
[----:B------:R-:W-:Y:S02]  /*6cbb0*/  LEA.HI.X.SX32 R17, R154, R4, 0x1, P4 ;  /* 0x000000049a117211 */ /* 0x000fe400020f0eff */
[----:B---3--:R-:W-:Y:S01]  /*6cbc0*/  LEA R10, P5, R208, R2, 0x1 ;  /* 0x00000002d00a7211 */ /* 0x008fe200078a08ff */
[----:B------:R-:W-:Y:S01]  /*6cbd0*/  STL.64 [R1+0x3d8], R22 ;  /* 0x0003d81601007387 */ /* 0x000fe20000100a00 */
[----:B------:R-:W-:Y:S02]  /*6cbe0*/  IMAD.IADD R185, R184, 0x1, R92 ;  /* 0x00000001b8b97824 */ /* 0x000fe400078e025c */
[----:B------:R-:W-:Y:S01]  /*6cbf0*/  LEA.HI.X.SX32 R11, R208, R4, 0x1, P5 ;  /* 0x00000004d00b7211 */ /* 0x000fe200028f0eff */
[----:B------:R1:W-:Y:S01]  /*6cc00*/  STL.64 [R1+0x3d0], R16 ;  /* 0x0003d01001007387 */ /* 0x0003e20000100a00 */
[----:B------:R-:W-:-:S03]  /*6cc10*/  IMAD.IADD R6, R185, 0x1, R95 ;  /* 0x00000001b9067824 */ /* 0x000fc600078e025f */
[----:B------:R3:W-:Y:S01]  /*6cc20*/  STL.64 [R1+0x3c8], R10 ;  /* 0x0003c80a01007387 */ /* 0x0007e20000100a00 */
[----:B------:R-:W-:Y:S01]  /*6cc30*/  IMAD.IADD R178, R6, 0x1, R94 ;  /* 0x0000000106b27824 */ /* 0x000fe200078e025e */
[----:B-1----:R-:W-:-:S04]  /*6cc40*/  LEA R16, P4, R163, R2, 0x1 ;  /* 0x00000002a3107211 */ /* 0x002fc800078808ff */
[----:B------:R-:W-:Y:S02]  /*6cc50*/  LEA.HI.X.SX32 R17, R163, R4, 0x1, P4 ;  /* 0x00000004a3117211 */ /* 0x000fe400020f0eff */
[C---:B---3--:R-:W-:Y:S01]  /*6cc60*/  LEA R10, P5, R207.reuse, R2, 0x1 ;  /* 0x00000002cf0a7211 */ /* 0x048fe200078a08ff */
[----:B0-----:R-:W-:Y:S02]  /*6cc70*/  IMAD.IADD R179, R178, 0x1, R41 ;  /* 0x00000001b2b37824 */ /* 0x001fe400078e0229 */
[----:B------:R0:W-:Y:S01]  /*6cc80*/  STL.64 [R1+0x3b8], R16 ;  /* 0x0003b81001007387 */ /* 0x0001e20000100a00 */
[----:B------:R-:W-:Y:S01]  /*6cc90*/  LEA.HI.X.SX32 R11, R207, R4, 0x1, P5 ;  /* 0x00000004cf0b7211 */ /* 0x000fe200028f0eff */
[----:B------:R-:W1:Y:S01]  /*6cca0*/  LDC R41, c[0x0][0x248] ;  /* 0x00009200ff297b82 */ /* 0x000e620000000800 */
[----:B------:R-:W-:-:S03]  /*6ccb0*/  LEA R90, P3, R139, R2, 0x1 ;  /* 0x000000028b5a7211 */ /* 0x000fc600078608ff */
[----:B------:R3:W-:Y:S01]  /*6ccc0*/  STL.64 [R1+0x3b0], R10 ;  /* 0x0003b00a01007387 */ /* 0x0007e20000100a00 */
[----:B0-----:R-:W-:-:S04]  /*6ccd0*/  LEA R16, P4, R153, R2, 0x1 ;  /* 0x0000000299107211 */ /* 0x001fc800078808ff */
[----:B------:R-:W-:Y:S02]  /*6cce0*/  LEA.HI.X.SX32 R17, R153, R4, 0x1, P4 ;  /* 0x0000000499117211 */ /* 0x000fe400020f0eff */
[----:B---3--:R-:W-:Y:S02]  /*6ccf0*/  LEA R10, P5, R195, R2, 0x1 ;  /* 0x00000002c30a7211 */ /* 0x008fe400078a08ff */
[-C--:B------:R-:W-:Y:S01]  /*6cd00*/  LEA.HI.X.SX32 R91, R139, R4.reuse, 0x1, P3 ;  /* 0x000000048b5b7211 */ /* 0x080fe200018f0eff */
[----:B------:R0:W-:Y:S01]  /*6cd10*/  STL.64 [R1+0x3a0], R16 ;  /* 0x0003a01001007387 */ /* 0x0001e20000100a00 */
[----:B------:R-:W-:Y:S02]  /*6cd20*/  LEA.HI.X.SX32 R11, R195, R4, 0x1, P5 ;  /* 0x00000004c30b7211 */ /* 0x000fe400028f0eff */
[----:B------:R-:W-:-:S03]  /*6cd30*/  LEA R92, P3, R7, R2, 0x1 ;  /* 0x00000002075c7211 */ /* 0x000fc600078608ff */
[----:B------:R3:W-:Y:S01]  /*6cd40*/  STL.64 [R1+0x398], R10 ;  /* 0x0003980a01007387 */ /* 0x0007e20000100a00 */
[----:B------:R-:W-:Y:S02]  /*6cd50*/  LEA.HI.X.SX32 R93, R7, R4, 0x1, P3 ;  /* 0x00000004075d7211 */ /* 0x000fe400018f0eff */
[-C--:B0-----:R-:W-:Y:S02]  /*6cd60*/  LEA R16, P4, R121, R2.reuse, 0x1 ;  /* 0x0000000279107211 */ /* 0x081fe400078808ff */
[----:B------:R-:W-:Y:S02]  /*6cd70*/  LEA R94, P3, R177, R2, 0x1 ;  /* 0x00000002b15e7211 */ /* 0x000fe400078608ff */
[----:B------:R-:W-:Y:S02]  /*6cd80*/  LEA.HI.X.SX32 R17, R121, R4, 0x1, P4 ;  /* 0x0000000479117211 */ /* 0x000fe400020f0eff */
[----:B---3--:R-:W-:Y:S01]  /*6cd90*/  LEA R10, P5, R205, R2, 0x1 ;  /* 0x00000002cd0a7211 */ /* 0x008fe200078a08ff */
[----:B------:R-:W-:Y:S01]  /*6cda0*/  IMAD.IADD R0, R179, 0x1, R97 ;  /* 0x00000001b3007824 */ /* 0x000fe200078e0261 */
[-C--:B------:R-:W-:Y:S01]  /*6cdb0*/  LEA.HI.X.SX32 R95, R177, R4.reuse, 0x1, P3 ;  /* 0x00000004b15f7211 */ /* 0x080fe200018f0eff */
[----:B------:R0:W-:Y:S01]  /*6cdc0*/  STL.64 [R1+0x388], R16 ;  /* 0x0003881001007387 */ /* 0x0001e20000100a00 */
[----:B------:R-:W-:Y:S01]  /*6cdd0*/  LEA.HI.X.SX32 R11, R205, R4, 0x1, P5 ;  /* 0x00000004cd0b7211 */ /* 0x000fe200028f0eff */
[----:B------:R-:W-:-:S04]  /*6cde0*/  IMAD.IADD R5, R0, 0x1, R96 ;  /* 0x0000000100057824 */ /* 0x000fc800078e0260 */
[----:B------:R3:W-:Y:S01]  /*6cdf0*/  STL.64 [R1+0x380], R10 ;  /* 0x0003800a01007387 */ /* 0x0007e20000100a00 */
[----:B-1----:R-:W-:Y:S02]  /*6ce00*/  IMAD.IADD R177, R5, 0x1, R41 ;  /* 0x0000000105b17824 */ /* 0x002fe400078e0229 */
[----:B------:R-:W1:Y:S01]  /*6ce10*/  LDC R41, c[0x0][0x248] ;  /* 0x00009200ff297b82 */ /* 0x000e620000000800 */
[----:B0-----:R-:W-:-:S04]  /*6ce20*/  LEA R16, P3, R138, R2, 0x1 ;  /* 0x000000028a107211 */ /* 0x001fc800078608ff */
[----:B------:R-:W-:Y:S02]  /*6ce30*/  LEA.HI.X.SX32 R17, R138, R4, 0x1, P3 ;  /* 0x000000048a117211 */ /* 0x000fe400018f0eff */
[-C--:B---3--:R-:W-:Y:S01]  /*6ce40*/  LEA R10, P4, R176, R2.reuse, 0x1 ;  /* 0x00000002b00a7211 */ /* 0x088fe200078808ff */
[----:B------:R-:W-:Y:S01]  /*6ce50*/  IMAD.IADD R123, R177, 0x1, R99 ;  /* 0x00000001b17b7824 */ /* 0x000fe200078e0263 */
[----:B------:R-:W-:Y:S01]  /*6ce60*/  LEA R22, P3, R146, R2, 0x1 ;  /* 0x0000000292167211 */ /* 0x000fe200078608ff */
[----:B------:R0:W-:Y:S01]  /*6ce70*/  STL.64 [R1+0x378], R16 ;  /* 0x0003781001007387 */ /* 0x0001e20000100a00 */
[-C--:B------:R-:W-:Y:S01]  /*6ce80*/  LEA.HI.X.SX32 R11, R176, R4.reuse, 0x1, P4 ;  /* 0x00000004b00b7211 */ /* 0x080fe200020f0eff */
[----:B------:R-:W-:Y:S01]  /*6ce90*/  IMAD.IADD R128, R123, 0x1, R98 ;  /* 0x000000017b807824 */ /* 0x000fe200078e0262 */
[----:B------:R-:W-:Y:S02]  /*6cea0*/  LEA.HI.X.SX32 R23, R146, R4, 0x1, P3 ;  /* 0x0000000492177211 */ /* 0x000fe400018f0eff */
[C---:B0-----:R-:W-:Y:S01]  /*6ceb0*/  LEA R16, P4, R129.reuse, R2, 0x1 ;  /* 0x0000000281107211 */ /* 0x041fe200078808ff */
[----:B------:R-:W-:Y:S03]  /*6cec0*/  STL.64 [R1+0x370], R10 ;  /* 0x0003700a01007387 */ /* 0x000fe60000100a00 */
[----:B------:R-:W-:Y:S01]  /*6ced0*/  LEA.HI.X.SX32 R17, R129, R4, 0x1, P4 ;  /* 0x0000000481117211 */ /* 0x000fe200020f0eff */
[----:B------:R-:W-:Y:S01]  /*6cee0*/  IMAD.IADD R176, R128, 0x1, R101 ;  /* 0x0000000180b07824 */ /* 0x000fe200078e0265 */
[----:B------:R-:W-:Y:S04]  /*6cef0*/  STL.64 [R1+0x360], R22 ;  /* 0x0003601601007387 */ /* 0x000fe80000100a00 */
[----:B------:R0:W-:Y:S01]  /*6cf00*/  STL.64 [R1+0x358], R16 ;  /* 0x0003581001007387 */ /* 0x0001e20000100a00 */
[----:B------:R-:W-:Y:S01]  /*6cf10*/  IMAD.IADD R7, R176, 0x1, R100 ;  /* 0x00000001b0077824 */ /* 0x000fe200078e0264 */
[----:B0-----:R-:W-:-:S04]  /*6cf20*/  LEA R16, P3, R171, R2, 0x1 ;  /* 0x00000002ab107211 */ /* 0x001fc800078608ff */
[----:B------:R-:W-:Y:S01]  /*6cf30*/  LEA.HI.X.SX32 R17, R171, R4, 0x1, P3 ;  /* 0x00000004ab117211 */ /* 0x000fe200018f0eff */
[----:B------:R-:W-:-:S04]  /*6cf40*/  IMAD.IADD R171, R7, 0x1, R103 ;  /* 0x0000000107ab7824 */ /* 0x000fc800078e0267 */
[----:B------:R-:W-:-:S04]  /*6cf50*/  IMAD.IADD R138, R171, 0x1, R102 ;  /* 0x00000001ab8a7824 */ /* 0x000fc800078e0266 */
[----:B-1----:R-:W-:Y:S02]  /*6cf60*/  IMAD.IADD R137, R138, 0x1, R41 ;  /* 0x000000018a897824 */ /* 0x002fe400078e0229 */
[----:B------:R-:W0:Y:S01]  /*6cf70*/  LDC R41, c[0x0][0x248] ;  /* 0x00009200ff297b82 */ /* 0x000e220000000800 */
[-C--:B------:R-:W-:Y:S02]  /*6cf80*/  LEA R96, P5, R204, R2.reuse, 0x1 ;  /* 0x00000002cc607211 */ /* 0x080fe400078a08ff */
[----:B------:R-:W-:Y:S02]  /*6cf90*/  LEA R98, P4, R224, R2, 0x1 ;  /* 0x00000002e0627211 */ /* 0x000fe400078808ff */
[----:B------:R-:W-:Y:S02]  /*6cfa0*/  LEA.HI.X.SX32 R97, R204, R4, 0x1, P5 ;  /* 0x00000004cc617211 */ /* 0x000fe400028f0eff */
[----:B------:R-:W-:Y:S02]  /*6cfb0*/  LEA R10, P5, R203, R2, 0x1 ;  /* 0x00000002cb0a7211 */ /* 0x000fe400078a08ff */
[----:B------:R-:W-:-:S02]  /*6cfc0*/  LEA.HI.X.SX32 R99, R224, R4, 0x1, P4 ;  /* 0x00000004e0637211 */ /* 0x000fc400020f0eff */
[C---:B------:R-:W-:Y:S02]  /*6cfd0*/  LEA R100, P4, R170.reuse, R2, 0x1 ;  /* 0x00000002aa647211 */ /* 0x040fe400078808ff */
[-C--:B------:R-:W-:Y:S02]  /*6cfe0*/  LEA.HI.X.SX32 R11, R203, R4.reuse, 0x1, P5 ;  /* 0x00000004cb0b7211 */ /* 0x080fe400028f0eff */
[----:B------:R-:W-:-:S03]  /*6cff0*/  LEA.HI.X.SX32 R101, R170, R4, 0x1, P4 ;  /* 0x00000004aa657211 */ /* 0x000fc600020f0eff */
[----:B------:R1:W-:Y:S01]  /*6d000*/  STL.64 [R1+0x350], R10 ;  /* 0x0003500a01007387 */ /* 0x0003e20000100a00 */
[----:B0-----:R-:W-:Y:S02]  /*6d010*/  IMAD.IADD R170, R137, 0x1, R41 ;  /* 0x0000000189aa7824 */ /* 0x001fe400078e0229 */
[----:B------:R-:W0:Y:S01]  /*6d020*/  LDC R41, c[0x0][0x248] ;  /* 0x00009200ff297b82 */ /* 0x000e220000000800 */
[----:B------:R3:W-:Y:S01]  /*6d030*/  STL.64 [R1+0x348], R16 ;  /* 0x0003481001007387 */ /* 0x0007e20000100a00 */
[----:B-1----:R-:W-:-:S04]  /*6d040*/  LEA R10, P5, R202, R2, 0x1 ;  /* 0x00000002ca0a7211 */ /* 0x002fc800078a08ff */
[----:B------:R-:W-:Y:S02]  /*6d050*/  LEA.HI.X.SX32 R11, R202, R4, 0x1, P5 ;  /* 0x00000004ca0b7211 */ /* 0x000fe400028f0eff */
[----:B---3--:R-:W-:-:S04]  /*6d060*/  LEA R16, P3, R152, R2, 0x1 ;  /* 0x0000000298107211 */ /* 0x008fc800078608ff */
[----:B------:R-:W-:Y:S01]  /*6d070*/  LEA.HI.X.SX32 R17, R152, R4, 0x1, P3 ;  /* 0x0000000498117211 */ /* 0x000fe200018f0eff */
[----:B------:R1:W-:Y:S04]  /*6d080*/  STL.64 [R1+0x338], R10 ;  /* 0x0003380a01007387 */ /* 0x0003e80000100a00 */
[----:B------:R3:W-:Y:S01]  /*6d090*/  STL.64 [R1+0x330], R16 ;  /* 0x0003301001007387 */ /* 0x0007e20000100a00 */
[----:B------:R-:W-:Y:S01]  /*6d0a0*/  IMAD.IADD R129, R170, 0x1, R105 ;  /* 0x00000001aa817824 */ /* 0x000fe200078e0269 */
[-C--:B------:R-:W-:Y:S02]  /*6d0b0*/  LEA R102, P4, R222, R2.reuse, 0x1 ;  /* 0x00000002de667211 */ /* 0x080fe400078808ff */
[-C--:B-1----:R-:W-:Y:S02]  /*6d0c0*/  LEA R10, P5, R201, R2.reuse, 0x1 ;  /* 0x00000002c90a7211 */ /* 0x082fe400078a08ff */
[----:B---3--:R-:W-:-:S02]  /*6d0d0*/  LEA R16, P3, R221, R2, 0x1 ;  /* 0x00000002dd107211 */ /* 0x008fc400078608ff */
[-C--:B------:R-:W-:Y:S02]  /*6d0e0*/  LEA.HI.X.SX32 R11, R201, R4.reuse, 0x1, P5 ;  /* 0x00000004c90b7211 */ /* 0x080fe400028f0eff */
[----:B------:R-:W-:Y:S01]  /*6d0f0*/  LEA.HI.X.SX32 R17, R221, R4, 0x1, P3 ;  /* 0x00000004dd117211 */ /* 0x000fe200018f0eff */
[----:B------:R-:W-:Y:S01]  /*6d100*/  IMAD.IADD R152, R129, 0x1, R104 ;  /* 0x0000000181987824 */ /* 0x000fe200078e0268 */
[C---:B------:R-:W-:Y:S01]  /*6d110*/  LEA R22, P3, R169.reuse, R2, 0x1 ;  /* 0x00000002a9167211 */ /* 0x040fe200078608ff */
[----:B------:R1:W-:Y:S01]  /*6d120*/  STL.64 [R1+0x320], R10 ;  /* 0x0003200a01007387 */ /* 0x0003e20000100a00 */
[-C--:B------:R-:W-:Y:S02]  /*6d130*/  LEA.HI.X.SX32 R103, R222, R4.reuse, 0x1, P4 ;  /* 0x00000004de677211 */ /* 0x080fe400020f0eff */
[----:B------:R-:W-:Y:S01]  /*6d140*/  LEA.HI.X.SX32 R23, R169, R4, 0x1, P3 ;  /* 0x00000004a9177211 */ /* 0x000fe200018f0eff */
[----:B------:R3:W-:Y:S01]  /*6d150*/  STL.64 [R1+0x318], R16 ;  /* 0x0003181001007387 */ /* 0x0007e20000100a00 */
[----:B0-----:R-:W-:-:S02]  /*6d160*/  IMAD.IADD R169, R152, 0x1, R41 ;  /* 0x0000000198a97824 */ /* 0x001fc400078e0229 */
[----:B------:R-:W0:Y:S01]  /*6d170*/  LDC R41, c[0x0][0x248] ;  /* 0x00009200ff297b82 */ /* 0x000e220000000800 */
[CC--:B-1----:R-:W-:Y:S02]  /*6d180*/  LEA R10, P5, R194.reuse, R2.reuse, 0x1 ;  /* 0x00000002c20a7211 */ /* 0x0c2fe400078a08ff */
[C---:B---3--:R-:W-:Y:S02]  /*6d190*/  LEA R16, P4, R147.reuse, R2, 0x1 ;  /* 0x0000000293107211 */ /* 0x048fe400078808ff */
[-C--:B------:R-:W-:Y:S02]  /*6d1a0*/  LEA.HI.X.SX32 R11, R194, R4.reuse, 0x1, P5 ;  /* 0x00000004c20b7211 */ /* 0x080fe400028f0eff */
[----:B------:R-:W-:Y:S01]  /*6d1b0*/  LEA.HI.X.SX32 R17, R147, R4, 0x1, P4 ;  /* 0x0000000493117211 */ /* 0x000fe200020f0eff */
[----:B------:R-:W-:Y:S02]  /*6d1c0*/  IMAD.IADD R147, R169, 0x1, R107 ;  /* 0x00000001a9937824 */ /* 0x000fe400078e026b */
[----:B------:R1:W-:Y:S02]  /*6d1d0*/  STL.64 [R1+0x308], R10 ;  /* 0x0003080a01007387 */ /* 0x0003e40000100a00 */
[----:B------:R-:W-:-:S02]  /*6d1e0*/  IMAD.IADD R139, R147, 0x1, R106 ;  /* 0x00000001938b7824 */ /* 0x000fc400078e026a */
[----:B------:R-:W-:Y:S02]  /*6d1f0*/  STL.64 [R1+0x300], R22 ;  /* 0x0003001601007387 */ /* 0x000fe40000100a00 */
[----:B------:R-:W-:Y:S02]  /*6d200*/  IMAD.IADD R168, R139, 0x1, R109 ;  /* 0x000000018ba87824 */ /* 0x000fe400078e026d */
[----:B------:R3:W-:Y:S01]  /*6d210*/  STL.64 [R1+0x2f8], R16 ;  /* 0x0002f81001007387 */ /* 0x0007e20000100a00 */
[-C--:B-1----:R-:W-:Y:S02]  /*6d220*/  LEA R10, P5, R200, R2.reuse, 0x1 ;  /* 0x00000002c80a7211 */ /* 0x082fe400078a08ff */
[----:B---3--:R-:W-:-:S04]  /*6d230*/  LEA R16, P4, R162, R2, 0x1 ;  /* 0x00000002a2107211 */ /* 0x008fc800078808ff */
[-C--:B------:R-:W-:Y:S01]  /*6d240*/  LEA.HI.X.SX32 R17, R162, R4.reuse, 0x1, P4 ;  /* 0x00000004a2117211 */ /* 0x080fe200020f0eff */
[----:B------:R-:W-:Y:S01]  /*6d250*/  IMAD.IADD R162, R168, 0x1, R108 ;  /* 0x00000001a8a27824 */ /* 0x000fe200078e026c */
[----:B------:R-:W-:-:S03]  /*6d260*/  LEA.HI.X.SX32 R11, R200, R4, 0x1, P5 ;  /* 0x00000004c80b7211 */ /* 0x000fc600028f0eff */
[----:B------:R-:W-:Y:S02]  /*6d270*/  IMAD.IADD R161, R162, 0x1, R111 ;  /* 0x00000001a2a17824 */ /* 0x000fe400078e026f */
[----:B------:R1:W-:Y:S01]  /*6d280*/  STL.64 [R1+0x2f0], R10 ;  /* 0x0002f00a01007387 */ /* 0x0003e20000100a00 */
[C---:B------:R-:W-:Y:S01]  /*6d290*/  LEA R104, P3, R122.reuse, R2, 0x1 ;  /* 0x000000027a687211 */ /* 0x040fe200078608ff */
[----:B------:R-:W-:Y:S02]  /*6d2a0*/  IMAD.IADD R163, R161, 0x1, R110 ;  /* 0x00000001a1a37824 */ /* 0x000fe400078e026e */
[----:B------:R3:W-:Y:S01]  /*6d2b0*/  STL.64 [R1+0x2e0], R16 ;  /* 0x0002e01001007387 */ /* 0x0007e20000100a00 */
[----:B------:R-:W-:Y:S01]  /*6d2c0*/  LEA.HI.X.SX32 R105, R122, R4, 0x1, P3 ;  /* 0x000000047a697211 */ /* 0x000fe200018f0eff */
[----:B0-----:R-:W-:Y:S02]  /*6d2d0*/  IMAD.IADD R153, R163, 0x1, R41 ;  /* 0x00000001a3997824 */ /* 0x001fe400078e0229 */
[----:B------:R-:W0:Y:S01]  /*6d2e0*/  LDC R41, c[0x0][0x248] ;  /* 0x00009200ff297b82 */ /* 0x000e220000000800 */
[----:B-1----:R-:W-:-:S04]  /*6d2f0*/  LEA R10, P5, R192, R2, 0x1 ;  /* 0x00000002c00a7211 */ /* 0x002fc800078a08ff */
[----:B------:R-:W-:Y:S02]  /*6d300*/  LEA.HI.X.SX32 R11, R192, R4, 0x1, P5 ;  /* 0x00000004c00b7211 */ /* 0x000fe400028f0eff */
[CC--:B---3--:R-:W-:Y:S02]  /*6d310*/  LEA R16, P3, R130.reuse, R2.reuse, 0x1 ;  /* 0x0000000282107211 */ /* 0x0c8fe400078608ff */
[C---:B------:R-:W-:Y:S01]  /*6d320*/  LEA R106, P5, R131.reuse, R2, 0x1 ;  /* 0x00000002836a7211 */ /* 0x040fe200078a08ff */
[----:B------:R1:W-:Y:S01]  /*6d330*/  STL.64 [R1+0x2d8], R10 ;  /* 0x0002d80a01007387 */ /* 0x0003e20000100a00 */
[-C--:B------:R-:W-:Y:S02]  /*6d340*/  LEA.HI.X.SX32 R17, R130, R4.reuse, 0x1, P3 ;  /* 0x0000000482117211 */ /* 0x080fe400018f0eff */
[----:B------:R-:W-:Y:S02]  /*6d350*/  LEA.HI.X.SX32 R107, R131, R4, 0x1, P5 ;  /* 0x00000004836b7211 */ /* 0x000fe400028f0eff */
[-C--:B------:R-:W-:Y:S01]  /*6d360*/  LEA R108, P5, R187, R2.reuse, 0x1 ;  /* 0x00000002bb6c7211 */ /* 0x080fe200078a08ff */
[----:B------:R3:W-:Y:S01]  /*6d370*/  STL.64 [R1+0x2d0], R16 ;  /* 0x0002d01001007387 */ /* 0x0007e20000100a00 */
[----:B-1----:R-:W-:-:S02]  /*6d380*/  LEA R10, P4, R214, R2, 0x1 ;  /* 0x00000002d60a7211 */ /* 0x002fc400078808ff */
[-C--:B------:R-:W-:Y:S02]  /*6d390*/  LEA.HI.X.SX32 R109, R187, R4.reuse, 0x1, P5 ;  /* 0x00000004bb6d7211 */ /* 0x080fe400028f0eff */
[----:B------:R-:W-:Y:S02]  /*6d3a0*/  LEA.HI.X.SX32 R11, R214, R4, 0x1, P4 ;  /* 0x00000004d60b7211 */ /* 0x000fe400020f0eff */
[CC--:B---3--:R-:W-:Y:S02]  /*6d3b0*/  LEA R16, P3, R193.reuse, R2.reuse, 0x1 ;  /* 0x00000002c1107211 */ /* 0x0c8fe400078608ff */
[C---:B------:R-:W-:Y:S01]  /*6d3c0*/  LEA R110, P5, R160.reuse, R2, 0x1 ;  /* 0x00000002a06e7211 */ /* 0x040fe200078a08ff */
[----:B------:R1:W-:Y:S01]  /*6d3d0*/  STL.64 [R1+0x2c8], R10 ;  /* 0x0002c80a01007387 */ /* 0x0003e20000100a00 */
[-C--:B------:R-:W-:Y:S02]  /*6d3e0*/  LEA.HI.X.SX32 R17, R193, R4.reuse, 0x1, P3 ;  /* 0x00000004c1117211 */ /* 0x080fe400018f0eff */
[----:B------:R-:W-:Y:S01]  /*6d3f0*/  LEA.HI.X.SX32 R111, R160, R4, 0x1, P5 ;  /* 0x00000004a06f7211 */ /* 0x000fe200028f0eff */
[----:B------:R-:W-:-:S02]  /*6d400*/  IMAD.IADD R160, R153, 0x1, R113 ;  /* 0x0000000199a07824 */ /* 0x000fc400078e0271 */
[----:B------:R3:W-:Y:S01]  /*6d410*/  STL.64 [R1+0x2a8], R16 ;  /* 0x0002a81001007387 */ /* 0x0007e20000100a00 */
[----:B-1----:R-:W-:Y:S01]  /*6d420*/  LEA R10, P4, R216, R2, 0x1 ;  /* 0x00000002d80a7211 */ /* 0x002fe200078808ff */
[----:B------:R-:W-:-:S03]  /*6d430*/  IMAD.IADD R154, R160, 0x1, R112 ;  /* 0x00000001a09a7824 */ /* 0x000fc600078e0270 */
        /* <DEDUP_REMOVED lines=10> */
[C---:B---3--:R-:W-:Y:S02]  /*6d4e0*/  LEA R16, P4, R212.reuse, R2, 0x1 ;  /* 0x00000002d4107211 */ /* 0x048fe400078808ff */
[-C--:B------:R-:W-:Y:S01]  /*6d4f0*/  LEA.HI.X.SX32 R23, R145, R4.reuse, 0x1, P3 ;  /* 0x0000000491177211 */ /* 0x080fe200018f0eff */
[----:B------:R0:W-:Y:S01]  /*6d500*/  STL.64 [R1+0x278], R10 ;  /* 0x0002780a01007387 */ /* 0x0001e20000100a00 */
[----:B------:R-:W-:-:S03]  /*6d510*/  LEA.HI.X.SX32 R17, R212, R4, 0x1, P4 ;  /* 0x00000004d4117211 */ /* 0x000fc600020f0eff */
[----:B------:R-:W-:Y:S01]  /*6d520*/  STL.64 [R1+0x268], R22 ;  /* 0x0002681601007387 */ /* 0x000fe20000100a00 */
[----:B0-----:R-:W-:-:S03]  /*6d530*/  LEA R10, P5, R217, R2, 0x1 ;  /* 0x00000002d90a7211 */ /* 0x001fc600078a08ff */
[----:B------:R0:W-:Y:S01]  /*6d540*/  STL.64 [R1+0x260], R16 ;  /* 0x0002601001007387 */ /* 0x0001e20000100a00 */
[----:B------:R-:W-:Y:S02]  /*6d550*/  LEA.HI.X.SX32 R11, R217, R4, 0x1, P5 ;  /* 0x00000004d90b7211 */ /* 0x000fe400028f0eff */
[----:B------:R-:W-:-:S03]  /*6d560*/  LEA R112, P4, R219, R2, 0x1 ;  /* 0x00000002db707211 */ /* 0x000fc600078808ff */
[----:B------:R3:W-:Y:S01]  /*6d570*/  STL.64 [R1+0x248], R10 ;  /* 0x0002480a01007387 */ /* 0x0007e20000100a00 */
[----:B0-----:R-:W-:-:S04]  /*6d580*/  LEA R16, P3, R218, R2, 0x1 ;  /* 0x00000002da107211 */ /* 0x001fc800078608ff */
[----:B------:R-:W-:Y:S02]  /*6d590*/  LEA.HI.X.SX32 R17, R218, R4, 0x1, P3 ;  /* 0x00000004da117211 */ /* 0x000fe400018f0eff */
[C---:B---3--:R-:W-:Y:S01]  /*6d5a0*/  LEA R10, P5, R220.reuse, R2, 0x1 ;  /* 0x00000002dc0a7211 */ /* 0x048fe200078a08ff */
[----:B-1----:R-:W-:Y:S01]  /*6d5b0*/  IMAD.IADD R146, R155, 0x1, R41 ;  /* 0x000000019b927824 */ /* 0x002fe200078e0229 */
[-C--:B------:R-:W-:Y:S01]  /*6d5c0*/  LEA.HI.X.SX32 R113, R219, R4.reuse, 0x1, P4 ;  /* 0x00000004db717211 */ /* 0x080fe200020f0eff */
[----:B------:R0:W-:Y:S01]  /*6d5d0*/  STL.64 [R1+0x240], R16 ;  /* 0x0002401001007387 */ /* 0x0001e20000100a00 */
[----:B------:R-:W-:Y:S02]  /*6d5e0*/  LEA.HI.X.SX32 R11, R220, R4, 0x1, P5 ;  /* 0x00000004dc0b7211 */ /* 0x000fe400028f0eff */
[----:B------:R-:W-:Y:S01]  /*6d5f0*/  LEA R22, P3, R136, R2, 0x1 ;  /* 0x0000000288167211 */ /* 0x000fe200078608ff */
[----:B------:R-:W-:Y:S01]  /*6d600*/  IMAD.IADD R144, R146, 0x1, R115 ;  /* 0x0000000192907824 */ /* 0x000fe200078e0273 */
[----:B------:R-:W1:Y:S01]  /*6d610*/  LDC R41, c[0x0][0x248] ;  /* 0x00009200ff297b82 */ /* 0x000e620000000800 */
[----:B------:R3:W-:Y:S01]  /*6d620*/  STL.64 [R1+0x220], R10 ;  /* 0x0002200a01007387 */ /* 0x0007e20000100a00 */
[----:B------:R-:W-:-:S02]  /*6d630*/  LEA.HI.X.SX32 R23, R136, R4, 0x1, P3 ;  /* 0x0000000488177211 */ /* 0x000fc400018f0eff */
[----:B0-----:R-:W-:Y:S01]  /*6d640*/  LEA R16, P4, R210, R2, 0x1 ;  /* 0x00000002d2107211 */ /* 0x001fe200078808ff */
[----:B------:R-:W-:-:S03]  /*6d650*/  IMAD.IADD R145, R144, 0x1, R114 ;  /* 0x0000000190917824 */ /* 0x000fc600078e0272 */
        /* <DEDUP_REMOVED lines=8> */
[-C--:B------:R-:W-:Y:S02]  /*6d6e0*/  LEA R114, P3, R186, R2.reuse, 0x1 ;  /* 0x00000002ba727211 */ /* 0x080fe400078608ff */
[CC--:B0-----:R-:W-:Y:S02]  /*6d6f0*/  LEA R16, P4, R209.reuse, R2.reuse, 0x1 ;  /* 0x00000002d1107211 */ /* 0x0c1fe400078808ff */
[C---:B---3--:R-:W-:Y:S02]  /*6d700*/  LEA R10, P5, R206.reuse, R2, 0x1 ;  /* 0x00000002ce0a7211 */ /* 0x048fe400078a08ff */
[-C--:B------:R-:W-:Y:S01]  /*6d710*/  LEA.HI.X.SX32 R17, R209, R4.reuse, 0x1, P4 ;  /* 0x00000004d1117211 */ /* 0x080fe200020f0eff */
[----:B------:R-:W-:Y:S01]  /*6d720*/  IMAD.IADD R130, R131, 0x1, R119 ;  /* 0x0000000183827824 */ /* 0x000fe200078e0277 */
[-C--:B------:R-:W-:Y:S02]  /*6d730*/  LEA.HI.X.SX32 R11, R206, R4.reuse, 0x1, P5 ;  /* 0x00000004ce0b7211 */ /* 0x080fe400028f0eff */
[----:B------:R-:W-:Y:S01]  /*6d740*/  LEA.HI.X.SX32 R115, R186, R4, 0x1, P3 ;  /* 0x00000004ba737211 */ /* 0x000fe200018f0eff */
[----:B------:R0:W-:Y:S01]  /*6d750*/  STL.64 [R1+0x1a8], R16 ;  /* 0x0001a81001007387 */ /* 0x0001e20000100a00 */
[----:B------:R-:W-:Y:S01]  /*6d760*/  LEA R116, P3, R120, R2, 0x1 ;  /* 0x0000000278747211 */ /* 0x000fe200078608ff */
[----:B------:R-:W-:-:S02]  /*6d770*/  IMAD.IADD R122, R130, 0x1, R118 ;  /* 0x00000001827a7824 */ /* 0x000fc400078e0276 */
[----:B------:R3:W-:Y:S01]  /*6d780*/  STL.64 [R1+0x1a0], R10 ;  /* 0x0001a00a01007387 */ /* 0x0007e20000100a00 */
[----:B------:R-:W-:Y:S01]  /*6d790*/  LEA.HI.X.SX32 R117, R120, R4, 0x1, P3 ;  /* 0x0000000478757211 */ /* 0x000fe200018f0eff */
[----:B-1----:R-:W-:Y:S02]  /*6d7a0*/  IMAD.IADD R120, R122, 0x1, R41 ;  /* 0x000000017a787824 */ /* 0x002fe400078e0229 */
[----:B------:R-:W1:Y:S01]  /*6d7b0*/  LDC R41, c[0x0][0x248] ;  /* 0x00009200ff297b82 */ /* 0x000e620000000800 */
[CC--:B0-----:R-:W-:Y:S02]  /*6d7c0*/  LEA R16, P4, R184.reuse, R2.reuse, 0x1 ;  /* 0x00000002b8107211 */ /* 0x0c1fe400078808ff */
[C---:B---3--:R-:W-:Y:S02]  /*6d7d0*/  LEA R10, P5, R185.reuse, R2, 0x1 ;  /* 0x00000002b90a7211 */ /* 0x048fe400078a08ff */
[-C--:B------:R-:W-:Y:S02]  /*6d7e0*/  LEA.HI.X.SX32 R17, R184, R4.reuse, 0x1, P4 ;  /* 0x00000004b8117211 */ /* 0x080fe400020f0eff */
[----:B------:R-:W-:-:S03]  /*6d7f0*/  LEA.HI.X.SX32 R11, R185, R4, 0x1, P5 ;  /* 0x00000004b90b7211 */ /* 0x000fc600028f0eff */
[----:B------:R0:W-:Y:S01]  /*6d800*/  STL.64 [R1+0x190], R16 ;  /* 0x0001901001007387 */ /* 0x0001e20000100a00 */
[----:B------:R-:W-:-:S03]  /*6d810*/  LEA R118, P3, R6, R2, 0x1 ;  /* 0x0000000206767211 */ /* 0x000fc600078608ff */
[----:B------:R3:W-:Y:S01]  /*6d820*/  STL.64 [R1+0x188], R10 ;  /* 0x0001880a01007387 */ /* 0x0007e20000100a00 */
[CC--:B0-----:R-:W-:Y:S02]  /*6d830*/  LEA R16, P4, R178.reuse, R2.reuse, 0x1 ;  /* 0x00000002b2107211 */ /* 0x0c1fe400078808ff */
        /* <DEDUP_REMOVED lines=8> */
[CC--:B0-----:R-:W-:Y:S02]  /*6d8c0*/  LEA R16, P3, R0.reuse, R2.reuse, 0x1 ;  /* 0x0000000200107211 */ /* 0x0c1fe400078608ff */
[C---:B---3--:R-:W-:Y:S02]  /*6d8d0*/  LEA R10, P4, R5.reuse, R2, 0x1 ;  /* 0x00000002050a7211 */ /* 0x048fe400078808ff */
[-C--:B------:R-:W-:Y:S02]  /*6d8e0*/  LEA.HI.X.SX32 R17, R0, R4.reuse, 0x1, P3 ;  /* 0x0000000400117211 */ /* 0x080fe400018f0eff */
[----:B------:R-:W-:Y:S02]  /*6d8f0*/  LEA.HI.X.SX32 R11, R5, R4, 0x1, P4 ;  /* 0x00000004050b7211 */ /* 0x000fe400020f0eff */
[-C--:B------:R-:W-:Y:S01]  /*6d900*/  LEA R124, P5, R177, R2.reuse, 0x1 ;  /* 0x00000002b17c7211 */ /* 0x080fe200078a08ff */
[----:B------:R0:W-:Y:S01]  /*6d910*/  STL.64 [R1+0x168], R16 ;  /* 0x0001681001007387 */ /* 0x0001e20000100a00 */
[----:B------:R-:W-:Y:S01]  /*6d920*/  LEA R22, P3, R123, R2, 0x1 ;  /* 0x000000027b167211 */ /* 0x000fe200078608ff */
[----:B-1----:R-:W-:Y:S01]  /*6d930*/  IMAD.IADD R5, R6, 0x1, R41 ;  /* 0x0000000106057824 */ /* 0x002fe200078e0229 */
[-C--:B------:R-:W-:Y:S01]  /*6d940*/  LEA.HI.X.SX32 R125, R177, R4.reuse, 0x1, P5 ;  /* 0x00000004b17d7211 */ /* 0x080fe200028f0eff */
[----:B------:R1:W-:Y:S01]  /*6d950*/  STL.64 [R1+0x160], R10 ;  /* 0x0001600a01007387 */ /* 0x0003e20000100a00 */
[----:B------:R-:W-:Y:S01]  /*6d960*/  LEA.HI.X.SX32 R23, R123, R4, 0x1, P3 ;  /* 0x000000047b177211 */ /* 0x000fe200018f0eff */
[----:B------:R-:W-:Y:S01]  /*6d970*/  IMAD.IADD R0, R5, 0x1, R127 ;  /* 0x0000000105007824 */ /* 0x000fe200078e027f */
[----:B------:R-:W3:Y:S01]  /*6d980*/  LDC R41, c[0x0][0x248] ;  /* 0x00009200ff297b82 */ /* 0x000ee20000000800 */
[----:B0-----:R-:W-:-:S02]  /*6d990*/  LEA R16, P4, R128, R2, 0x1 ;  /* 0x0000000280107211 */ /* 0x001fc400078808ff */
[----:B-1----:R-:W-:Y:S02]  /*6d9a0*/  LEA R10, P5, R176, R2, 0x1 ;  /* 0x00000002b00a7211 */ /* 0x002fe400078a08ff */
        /* <DEDUP_REMOVED lines=24> */
[----:B------:R-:W-:Y:S01]  /*6db30*/  LEA.HI.X.SX32 R127, R171, R4, 0x1, P4 ;  /* 0x00000004ab7f7211 */ /* 0x000fe200020f0eff */
[----:B------:R3:W-:Y:S01]  /*6db40*/  STL.64 [R1+0x110], R10 ;  /* 0x0001100a01007387 */ /* 0x0007e20000100a00 */
[-C--:B------:R-:W-:Y:S02]  /*6db50*/  LEA R132, P4, R170, R2.reuse, 0x1 ;  /* 0x00000002aa847211 */ /* 0x080fe400078808ff */
[----:B-1----:R-:W-:-:S02]  /*6db60*/  LEA R16, P3, R152, R2, 0x1 ;  /* 0x0000000298107211 */ /* 0x002fc400078608ff */
[----:B---3--:R-:W-:Y:S02]  /*6db70*/  LEA R10, P5, R147, R2, 0x1 ;  /* 0x00000002930a7211 */ /* 0x008fe400078a08ff */
[-C--:B------:R-:W-:Y:S02]  /*6db80*/  LEA.HI.X.SX32 R133, R170, R4.reuse, 0x1, P4 ;  /* 0x00000004aa857211 */ /* 0x080fe400020f0eff */
[----:B------:R-:W-:Y:S02]  /*6db90*/  LEA.HI.X.SX32 R17, R152, R4, 0x1, P3 ;  /* 0x0000000498117211 */ /* 0x000fe400018f0eff */
[----:B------:R-:W-:Y:S02]  /*6dba0*/  LEA R134, P4, R169, R2, 0x1 ;  /* 0x00000002a9867211 */ /* 0x000fe400078808ff */
[-C--:B------:R-:W-:Y:S01]  /*6dbb0*/  LEA.HI.X.SX32 R11, R147, R4.reuse, 0x1, P5 ;  /* 0x00000004930b7211 */ /* 0x080fe200028f0eff */
[----:B------:R1:W-:Y:S01]  /*6dbc0*/  STL.64 [R1+0x108], R16 ;  /* 0x0001081001007387 */ /* 0x0003e20000100a00 */
[----:B------:R-:W-:-:S02]  /*6dbd0*/  LEA.HI.X.SX32 R135, R169, R4, 0x1, P4 ;  /* 0x00000004a9877211 */ /* 0x000fc400020f0eff */
[----:B------:R-:W-:Y:S01]  /*6dbe0*/  LEA R22, P3, R139, R2, 0x1 ;  /* 0x000000028b167211 */ /* 0x000fe200078608ff */
[----:B------:R3:W-:Y:S01]  /*6dbf0*/  STL.64 [R1+0xf8], R10 ;  /* 0x0000f80a01007387 */ /* 0x0007e20000100a00 */
[----:B0-----:R-:W-:Y:S02]  /*6dc00*/  IMAD.IADD R152, R129, 0x1, R41 ;  /* 0x0000000181987824 */ /* 0x001fe400078e0229 */
[----:B------:R-:W-:Y:S02]  /*6dc10*/  LEA.HI.X.SX32 R23, R139, R4, 0x1, P3 ;  /* 0x000000048b177211 */ /* 0x000fe400018f0eff */
[-C--:B-1----:R-:W-:Y:S02]  /*6dc20*/  LEA R16, P4, R168, R2.reuse, 0x1 ;  /* 0x00000002a8107211 */ /* 0x082fe400078808ff */
[----:B---3--:R-:W-:Y:S02]  /*6dc30*/  LEA R10, P5, R162, R2, 0x1 ;  /* 0x00000002a20a7211 */ /* 0x008fe400078a08ff */
[----:B------:R-:W-:-:S02]  /*6dc40*/  LEA.HI.X.SX32 R17, R168, R4, 0x1, P4 ;  /* 0x00000004a8117211 */ /* 0x000fc400020f0eff */
[----:B------:R-:W-:Y:S01]  /*6dc50*/  LEA.HI.X.SX32 R11, R162, R4, 0x1, P5 ;  /* 0x00000004a20b7211 */ /* 0x000fe200028f0eff */
[----:B------:R-:W-:Y:S01]  /*6dc60*/  IMAD.IADD R147, R152, 0x1, R141 ;  /* 0x0000000198937824 */ /* 0x000fe200078e028d */
[----:B------:R-:W-:Y:S04]  /*6dc70*/  STL.64 [R1+0xf0], R22 ;  /* 0x0000f01601007387 */ /* 0x000fe80000100a00 */
[----:B------:R0:W-:Y:S01]  /*6dc80*/  STL.64 [R1+0xe8], R16 ;  /* 0x0000e81001007387 */ /* 0x0001e20000100a00 */
[----:B------:R-:W-:-:S03]  /*6dc90*/  IMAD.IADD R139, R147, 0x1, R140 ;  /* 0x00000001938b7824 */ /* 0x000fc600078e028c */
[----:B------:R1:W-:Y:S01]  /*6dca0*/  STL.64 [R1+0xe0], R10 ;  /* 0x0000e00a01007387 */ /* 0x0003e20000100a00 */
[-C--:B------:R-:W-:Y:S01]  /*6dcb0*/  LEA R140, P3, R161, R2.reuse, 0x1 ;  /* 0x00000002a18c7211 */ /* 0x080fe200078608ff */
[----:B------:R-:W-:Y:S01]  /*6dcc0*/  IMAD.IADD R162, R139, 0x1, R199 ;  /* 0x000000018ba27824 */ /* 0x000fe200078e02c7 */
[-C--:B0-----:R-:W-:Y:S02]  /*6dcd0*/  LEA R16, P4, R163, R2.reuse, 0x1 ;  /* 0x00000002a3107211 */ /* 0x081fe400078808ff */
[----:B-1----:R-:W-:Y:S02]  /*6dce0*/  LEA R10, P5, R153, R2, 0x1 ;  /* 0x00000002990a7211 */ /* 0x002fe400078a08ff */
[-C--:B------:R-:W-:Y:S02]  /*6dcf0*/  LEA.HI.X.SX32 R17, R163, R4.reuse, 0x1, P4 ;  /* 0x00000004a3117211 */ /* 0x080fe400020f0eff */
[-C--:B------:R-:W-:Y:S02]  /*6dd00*/  LEA.HI.X.SX32 R11, R153, R4.reuse, 0x1, P5 ;  /* 0x00000004990b7211 */ /* 0x080fe400028f0eff */
[----:B------:R-:W-:Y:S01]  /*6dd10*/  LEA.HI.X.SX32 R141, R161, R4, 0x1, P3 ;  /* 0x00000004a18d7211 */ /* 0x000fe200018f0eff */
[----:B------:R0:W-:Y:S01]  /*6dd20*/  STL.64 [R1+0xd0], R16 ;  /* 0x0000d01001007387 */ /* 0x0001e20000100a00 */
[----:B------:R-:W-:-:S03]  /*6dd30*/  IMAD.IADD R161, R162, 0x1, R143 ;  /* 0x00000001a2a17824 */ /* 0x000fc600078e028f */
[----:B------:R1:W-:Y:S01]  /*6dd40*/  STL.64 [R1+0xc8], R10 ;  /* 0x0000c80a01007387 */ /* 0x0003e20000100a00 */
[----:B------:R-:W-:Y:S01]  /*6dd50*/  IMAD.IADD R153, R161, 0x1, R142 ;  /* 0x00000001a1997824 */ /* 0x000fe200078e028e */
[-C--:B0-----:R-:W-:Y:S02]  /*6dd60*/  LEA R16, P3, R160, R2.reuse, 0x1 ;  /* 0x00000002a0107211 */ /* 0x081fe400078608ff */
[----:B-1----:R-:W-:Y:S02]  /*6dd70*/  LEA R10, P4, R154, R2, 0x1 ;  /* 0x000000029a0a7211 */ /* 0x002fe400078808ff */
[-C--:B------:R-:W-:Y:S02]  /*6dd80*/  LEA.HI.X.SX32 R17, R160, R4.reuse, 0x1, P3 ;  /* 0x00000004a0117211 */ /* 0x080fe400018f0eff */
[----:B------:R-:W-:Y:S01]  /*6dd90*/  LEA.HI.X.SX32 R11, R154, R4, 0x1, P4 ;  /* 0x000000049a0b7211 */ /* 0x000fe200020f0eff */
[----:B------:R-:W-:Y:S02]  /*6dda0*/  IMAD.IADD R160, R153, 0x1, R149 ;  /* 0x0000000199a07824 */ /* 0x000fe400078e0295 */
[----:B------:R0:W-:Y:S02]  /*6ddb0*/  STL.64 [R1+0xc0], R16 ;  /* 0x0000c01001007387 */ /* 0x0001e40000100a00 */
[----:B------:R-:W-:-:S02]  /*6ddc0*/  IMAD.IADD R154, R160, 0x1, R148 ;  /* 0x00000001a09a7824 */ /* 0x000fc400078e0294 */
[----:B------:R1:W-:Y:S01]  /*6ddd0*/  STL.64 [R1+0xb8], R10 ;  /* 0x0000b80a01007387 */ /* 0x0003e20000100a00 */
[-C--:B0-----:R-:W-:Y:S02]  /*6dde0*/  LEA R16, P3, R146, R2.reuse, 0x1 ;  /* 0x0000000292107211 */ /* 0x081fe400078608ff */
[----:B-1----:R-:W-:Y:S02]  /*6ddf0*/  LEA R10, P4, R144, R2, 0x1 ;  /* 0x00000002900a7211 */ /* 0x002fe400078808ff */
[-C--:B------:R-:W-:Y:S02]  /*6de00*/  LEA.HI.X.SX32 R17, R146, R4.reuse, 0x1, P3 ;  /* 0x0000000492117211 */ /* 0x080fe400018f0eff */
[----:B------:R-:W-:Y:S01]  /*6de10*/  LEA.HI.X.SX32 R11, R144, R4, 0x1, P4 ;  /* 0x00000004900b7211 */ /* 0x000fe200020f0eff */
[----:B------:R-:W-:Y:S01]  /*6de20*/  IMAD.IADD R144, R154, 0x1, R151 ;  /* 0x000000019a907824 */ /* 0x000fe200078e0297 */
[C---:B------:R-:W-:Y:S01]  /*6de30*/  LEA R142, P5, R155.reuse, R2, 0x1 ;  /* 0x000000029b8e7211 */ /* 0x040fe200078a08ff */
[----:B------:R0:W-:Y:S02]  /*6de40*/  STL.64 [R1+0xa8], R16 ;  /* 0x0000a81001007387 */ /* 0x0001e40000100a00 */
[----:B------:R-:W-:Y:S01]  /*6de50*/  IMAD.IADD R163, R144, 0x1, R150 ;  /* 0x0000000190a37824 */ /* 0x000fe200078e0296 */
[----:B------:R-:W-:Y:S01]  /*6de60*/  LEA.HI.X.SX32 R143, R155, R4, 0x1, P5 ;  /* 0x000000049b8f7211 */ /* 0x000fe200028f0eff */
[----:B------:R1:W-:Y:S01]  /*6de70*/  STL.64 [R1+0xa0], R10 ;  /* 0x0000a00a01007387 */ /* 0x0003e20000100a00 */
[-C--:B------:R-:W-:Y:S01]  /*6de80*/  LEA R148, P5, R145, R2.reuse, 0x1 ;  /* 0x0000000291947211 */ /* 0x080fe200078a08ff */
[----:B------:R-:W-:Y:S01]  /*6de90*/  IMAD.IADD R146, R163, 0x1, R198 ;  /* 0x00000001a3927824 */ /* 0x000fe200078e02c6 */
[----:B0-----:R-:W-:-:S04]  /*6dea0*/  LEA R16, P3, R136, R2, 0x1 ;  /* 0x0000000288107211 */ /* 0x001fc800078608ff */
[----:B------:R-:W-:Y:S02]  /*6deb0*/  LEA.HI.X.SX32 R17, R136, R4, 0x1, P3 ;  /* 0x0000000488117211 */ /* 0x000fe400018f0eff */
[----:B-1----:R-:W-:Y:S02]  /*6dec0*/  LEA R10, P4, R131, R2, 0x1 ;  /* 0x00000002830a7211 */ /* 0x002fe400078808ff */
[-C--:B------:R-:W-:Y:S01]  /*6ded0*/  LEA.HI.X.SX32 R149, R145, R4.reuse, 0x1, P5 ;  /* 0x0000000491957211 */ /* 0x080fe200028f0eff */
[----:B------:R-:W-:Y:S01]  /*6dee0*/  IMAD.IADD R145, R146, 0x1, R157 ;  /* 0x0000000192917824 */ /* 0x000fe200078e029d */
[----:B------:R-:W-:Y:S01]  /*6def0*/  LEA.HI.X.SX32 R11, R131, R4, 0x1, P4 ;  /* 0x00000004830b7211 */ /* 0x000fe200020f0eff */
[----:B------:R0:W-:Y:S02]  /*6df00*/  STL.64 [R1+0x90], R16 ;  /* 0x0000901001007387 */ /* 0x0001e40000100a00 */
[----:B------:R-:W-:Y:S01]  /*6df10*/  IMAD.IADD R168, R145, 0x1, R156 ;  /* 0x0000000191a87824 */ /* 0x000fe200078e029c */
[----:B------:R-:W-:-:S03]  /*6df20*/  LEA R150, P5, R130, R2, 0x1 ;  /* 0x0000000282967211 */ /* 0x000fc600078a08ff */
[----:B------:R-:W-:Y:S01]  /*6df30*/  IMAD.IADD R155, R168, 0x1, R181 ;  /* 0x00000001a89b7824 */ /* 0x000fe200078e02b5 */
[----:B0-----:R-:W-:-:S04]  /*6df40*/  LEA R16, P4, R120, R2, 0x1 ;  /* 0x0000000278107211 */ /* 0x001fc800078808ff */
[----:B------:R-:W-:Y:S02]  /*6df50*/  LEA.HI.X.SX32 R17, R120, R4, 0x1, P4 ;  /* 0x0000000478117211 */ /* 0x000fe400020f0eff */
[C---:B------:R-:W-:Y:S01]  /*6df60*/  LEA R156, P4, R5.reuse, R2, 0x1 ;  /* 0x00000002059c7211 */ /* 0x040fe200078808ff */
[----:B------:R0:W-:Y:S01]  /*6df70*/  STL.64 [R1+0x88], R10 ;  /* 0x0000880a01007387 */ /* 0x0001e20000100a00 */
[-C--:B------:R-:W-:Y:S02]  /*6df80*/  LEA.HI.X.SX32 R151, R130, R4.reuse, 0x1, P5 ;  /* 0x0000000482977211 */ /* 0x080fe400028f0eff */
[----:B------:R-:W-:Y:S01]  /*6df90*/  LEA.HI.X.SX32 R157, R5, R4, 0x1, P4 ;  /* 0x00000004059d7211 */ /* 0x000fe200020f0eff */
[----:B------:R-:W-:-:S04]  /*6dfa0*/  IMAD.IADD R5, R155, 0x1, R180 ;  /* 0x000000019b057824 */ /* 0x000fc800078e02b4 */
[----:B------:R-:W-:Y:S01]  /*6dfb0*/  IMAD.IADD R170, R5, 0x1, R159 ;  /* 0x0000000105aa7824 */ /* 0x000fe200078e029f */
[----:B0-----:R-:W-:-:S03]  /*6dfc0*/  LEA R10, P5, R121, R2, 0x1 ;  /* 0x00000002790a7211 */ /* 0x001fc600078a08ff */
[----:B------:R-:W-:Y:S01]  /*6dfd0*/  IMAD.IADD R169, R170, 0x1, R158 ;  /* 0x00000001aaa97824 */ /* 0x000fe200078e029e */
[----:B------:R-:W-:Y:S02]  /*6dfe0*/  LEA.HI.X.SX32 R11, R121, R4, 0x1, P5 ;  /* 0x00000004790b7211 */ /* 0x000fe400028f0eff */
[----:B------:R-:W-:-:S04]  /*6dff0*/  LEA R196, P5, R0, R2, 0x1 ;  /* 0x0000000200c47211 */ /* 0x000fc800078a08ff */
[----:B------:R-:W-:Y:S01]  /*6e000*/  LEA.HI.X.SX32 R197, R0, R4, 0x1, P5 ;  /* 0x0000000400c57211 */ /* 0x000fe200028f0eff */
[----:B------:R-:W-:-:S04]  /*6e010*/  IMAD.IADD R0, R169, 0x1, R175 ;  /* 0x00000001a9007824 */ /* 0x000fc800078e02af */
[----:B------:R-:W-:-:S04]  /*6e020*/  IMAD.IADD R171, R0, 0x1, R172 ;  /* 0x0000000100ab7824 */ /* 0x000fc800078e02ac */
[----:B------:R-:W-:-:S04]  /*6e030*/  IMAD.IADD R177, R171, 0x1, R174 ;  /* 0x00000001abb17824 */ /* 0x000fc800078e02ae */
[----:B----4-:R-:W-:-:S04]  /*6e040*/  IMAD.IADD R179, R177, 0x1, R33 ;  /* 0x00000001b1b37824 */ /* 0x010fc800078e0221 */
[----:B------:R-:W-:Y:S02]  /*6e050*/  IMAD.IADD R185, R179, 0x1, R249 ;  /* 0x00000001b3b97824 */ /* 0x000fe400078e02f9 */
[----:B------:R-:W0:Y:S01]  /*6e060*/  LDC R249, c[0x0][0x248] ;  /* 0x00009200fff97b82 */ /* 0x000e220000000800 */
[----:B------:R-:W-:-:S07]  /*6e070*/  PRMT R9, R8, 0x7610, R9 ;  /* 0x0000761008097816 */ /* 0x000fce0000000009 */
[----:B------:R-:W1:Y:S01]  /*6e080*/  LDC R8, c[0x0][0x248] ;  /* 0x00009200ff087b82 */ /* 0x000e620000000800 */
[----:B0-----:R-:W-:-:S07]  /*6e090*/  IMAD.IADD R187, R185, 0x1, R249 ;  /* 0x00000001b9bb7824 */ /* 0x001fce00078e02f9 */
[----:B------:R-:W0:Y:S02]  /*6e0a0*/  LDC R249, c[0x0][0x248] ;  /* 0x00009200fff97b82 */ /* 0x000e240000000800 */
[----:B0-----:R-:W-:-:S04]  /*6e0b0*/  IMAD.IADD R193, R187, 0x1, R249 ;  /* 0x00000001bbc17824 */ /* 0x001fc800078e02f9 */
[----:B-1----:R-:W-:Y:S02]  /*6e0c0*/  IMAD.IADD R195, R193, 0x1, R8 ;  /* 0x00000001c1c37824 */ /* 0x002fe400078e0208 */
[----:B------:R-:W0:Y:S02]  /*6e0d0*/  LDC R8, c[0x0][0x248] ;  /* 0x00009200ff087b82 */ /* 0x000e240000000800 */
[----:B0-----:R-:W-:-:S06]  /*6e0e0*/  IMAD.IADD R201, R195, 0x1, R8 ;  /* 0x00000001c3c97824 */ /* 0x001fcc00078e0208 */
[----:B------:R-:W0:Y:S02]  /*6e0f0*/  LDC R8, c[0x0][0x248] ;  /* 0x00009200ff087b82 */ /* 0x000e240000000800 */
[----:B0-----:R-:W-:-:S06]  /*6e100*/  IMAD.IADD R203, R201, 0x1, R8 ;  /* 0x00000001c9cb7824 */ /* 0x001fcc00078e0208 */
[----:B------:R-:W0:Y:S01]  /*6e110*/  LDC R8, c[0x0][0x248] ;  /* 0x00009200ff087b82 */ /* 0x000e220000000800 */
[----:B------:R-:W-:-:S04]  /*6e120*/  LEA R22, P3, R122, R2, 0x1 ;  /* 0x000000027a167211 */ /* 0x000fc800078608ff */
[----:B------:R-:W-:Y:S02]  /*6e130*/  LEA.HI.X.SX32 R23, R122, R4, 0x1, P3 ;  /* 0x000000047a177211 */ /* 0x000fe400018f0eff */
[-C--:B------:R-:W-:Y:S02]  /*6e140*/  LEA R188, P4, R123, R2.reuse, 0x1 ;  /* 0x000000027bbc7211 */ /* 0x080fe400078808ff */
[----:B------:R-:W-:Y:S01]  /*6e150*/  LEA R190, P5, R7, R2, 0x1 ;  /* 0x0000000207be7211 */ /* 0x000fe200078a08ff */
[----:B0-----:R-:W-:Y:S02]  /*6e160*/  IMAD.IADD R205, R203, 0x1, R8 ;  /* 0x00000001cbcd7824 */ /* 0x001fe400078e0208 */
[----:B------:R-:W0:Y:S01]  /*6e170*/  LDC R8, c[0x0][0x248] ;  /* 0x00009200ff087b82 */ /* 0x000e220000000800 */
[----:B------:R-:W-:Y:S01]  /*6e180*/  STL.64 [R1+0x78], R22 ;  /* 0x0000781601007387 */ /* 0x000fe20000100a00 */
[----:B------:R-:W-:Y:S01]  /*6e190*/  IMAD.MOV.U32 R43, RZ, RZ, R189 ;  /* 0x000000ffff2b7224 */ /* 0x000fe200078e00bd */
[-C--:B------:R-:W-:Y:S01]  /*6e1a0*/  LEA.HI.X.SX32 R189, R123, R4.reuse, 0x1, P4 ;  /* 0x000000047bbd7211 */ /* 0x080fe200020f0eff */
[----:B------:R-:W-:Y:S01]  /*6e1b0*/  IMAD.MOV.U32 R41, RZ, RZ, R191 ;  /* 0x000000ffff297224 */ /* 0x000fe200078e00bf */
[----:B------:R-:W-:Y:S01]  /*6e1c0*/  STL.64 [R1+0x68], R10 ;  /* 0x0000680a01007387 */ /* 0x000fe20000100a00 */
[----:B------:R-:W-:-:S02]  /*6e1d0*/  LEA.HI.X.SX32 R191, R7, R4, 0x1, P5 ;  /* 0x0000000407bf7211 */ /* 0x000fc400028f0eff */
[C---:B------:R-:W-:Y:S01]  /*6e1e0*/  LEA R180, P4, R137.reuse, R2, 0x1 ;  /* 0x0000000289b47211 */ /* 0x040fe200078808ff */
[----:B------:R1:W-:Y:S03]  /*6e1f0*/  STL.64 [R1+0x70], R16 ;  /* 0x0000701001007387 */ /* 0x0003e60000100a00 */
[----:B------:R-:W-:Y:S02]  /*6e200*/  LEA.HI.X.SX32 R181, R137, R4, 0x1, P4 ;  /* 0x0000000489b57211 */ /* 0x000fe400020f0eff */
[-C--:B------:R-:W-:Y:S01]  /*6e210*/  LEA R172, P4, R147, R2.reuse, 0x1 ;  /* 0x0000000293ac7211 */ /* 0x080fe200078808ff */
[----:B-1----:R-:W-:Y:S01]  /*6e220*/  IMAD.MOV.U32 R16, RZ, RZ, R182 ;  /* 0x000000ffff107224 */ /* 0x002fe200078e00b6 */
[-C--:B------:R-:W-:Y:S01]  /*6e230*/  LEA R182, P5, R129, R2.reuse, 0x1 ;  /* 0x0000000281b67211 */ /* 0x080fe200078a08ff */
[----:B------:R-:W-:Y:S01]  /*6e240*/  IMAD.MOV.U32 R17, RZ, RZ, R183 ;  /* 0x000000ffff117224 */ /* 0x000fe200078e00b7 */
[----:B------:R-:W-:Y:S01]  /*6e250*/  LEA R10, P3, R6, R2, 0x1 ;  /* 0x00000002060a7211 */ /* 0x000fe200078608ff */
[----:B0-----:R-:W-:Y:S01]  /*6e260*/  IMAD.IADD R207, R205, 0x1, R8 ;  /* 0x00000001cdcf7824 */ /* 0x001fe200078e0208 */
[----:B------:R-:W-:Y:S01]  /*6e270*/  LEA.HI.X.SX32 R183, R129, R4, 0x1, P5 ;  /* 0x0000000481b77211 */ /* 0x000fe200028f0eff */
[----:B------:R-:W0:Y:S01]  /*6e280*/  LDC R8, c[0x0][0x248] ;  /* 0x00009200ff087b82 */ /* 0x000e220000000800 */
[----:B------:R-:W-:-:S02]  /*6e290*/  LEA R174, P5, R139, R2, 0x1 ;  /* 0x000000028bae7211 */ /* 0x000fc400078a08ff */
[-C--:B------:R-:W-:Y:S02]  /*6e2a0*/  LEA.HI.X.SX32 R11, R6, R4.reuse, 0x1, P3 ;  /* 0x00000004060b7211 */ /* 0x080fe400018f0eff */
[----:B------:R-:W-:Y:S02]  /*6e2b0*/  LEA.HI.X.SX32 R173, R147, R4, 0x1, P4 ;  /* 0x0000000493ad7211 */ /* 0x000fe400020f0eff */
[----:B------:R-:W-:Y:S02]  /*6e2c0*/  LEA R198, P3, R128, R2, 0x1 ;  /* 0x0000000280c67211 */ /* 0x000fe400078608ff */
[----:B------:R-:W-:Y:S02]  /*6e2d0*/  LEA.HI.X.SX32 R175, R139, R4, 0x1, P5 ;  /* 0x000000048baf7211 */ /* 0x000fe400028f0eff */
[----:B------:R-:W-:Y:S02]  /*6e2e0*/  LEA R6, P4, R161, R2, 0x1 ;  /* 0x00000002a1067211 */ /* 0x000fe400078808ff */
[----:B------:R-:W-:-:S02]  /*6e2f0*/  PRMT R18, R9, 0x7610, R18 ;  /* 0x0000761009127816 */ /* 0x000fc40000000012 */
[----:B------:R-:W-:Y:S01]  /*6e300*/  LEA R120, P5, R153, R2, 0x1 ;  /* 0x0000000299787211 */ /* 0x000fe200078a08ff */
[----:B------:R-:W1:Y:S01]  /*6e310*/  LDC R9, c[0x0][0x248] ;  /* 0x00009200ff097b82 */ /* 0x000e620000000800 */
[-C--:B------:R-:W-:Y:S02]  /*6e320*/  LEA.HI.X.SX32 R199, R128, R4.reuse, 0x1, P3 ;  /* 0x0000000480c77211 */ /* 0x080fe400018f0eff */
[----:B------:R-:W-:Y:S02]  /*6e330*/  LEA.HI.X.SX32 R7, R161, R4, 0x1, P4 ;  /* 0x00000004a1077211 */ /* 0x000fe400020f0eff */
[----:B------:R-:W-:Y:S02]  /*6e340*/  LEA R158, P3, R138, R2, 0x1 ;  /* 0x000000028a9e7211 */ /* 0x000fe400078608ff */
[----:B------:R-:W-:Y:S02]  /*6e350*/  LEA.HI.X.SX32 R121, R153, R4, 0x1, P5 ;  /* 0x0000000499797211 */ /* 0x000fe400028f0eff */
[----:B------:R-:W-:-:S02]  /*6e360*/  LEA R128, P4, R154, R2, 0x1 ;  /* 0x000000029a807211 */ /* 0x000fc400078808ff */
[----:B------:R-:W-:Y:S01]  /*6e370*/  LEA R130, P5, R144, R2, 0x1 ;  /* 0x0000000290827211 */ /* 0x000fe200078a08ff */
[----:B------:R-:W-:Y:S01]  /*6e380*/  IMAD.MOV.U32 R22, RZ, RZ, R164 ;  /* 0x000000ffff167224 */ /* 0x000fe200078e00a4 */
[-C--:B------:R-:W-:Y:S02]  /*6e390*/  LEA.HI.X.SX32 R159, R138, R4.reuse, 0x1, P3 ;  /* 0x000000048a9f7211 */ /* 0x080fe400018f0eff */
[----:B------:R-:W-:Y:S02]  /*6e3a0*/  LEA.HI.X.SX32 R129, R154, R4, 0x1, P4 ;  /* 0x000000049a817211 */ /* 0x000fe400020f0eff */
[----:B------:R-:W-:Y:S02]  /*6e3b0*/  LEA R164, P3, R152, R2, 0x1 ;  /* 0x0000000298a47211 */ /* 0x000fe400078608ff */
[----:B------:R-:W-:Y:S02]  /*6e3c0*/  LEA.HI.X.SX32 R131, R144, R4, 0x1, P5 ;  /* 0x0000000490837211 */ /* 0x000fe400028f0eff */
[----:B------:R-:W-:-:S02]  /*6e3d0*/  LEA R138, P4, R146, R2, 0x1 ;  /* 0x00000002928a7211 */ /* 0x000fc400078808ff */
[C---:B------:R-:W-:Y:S01]  /*6e3e0*/  LEA R144, P5, R145.reuse, R2, 0x1 ;  /* 0x0000000291907211 */ /* 0x040fe200078a08ff */
[----:B------:R-:W-:Y:S01]  /*6e3f0*/  IMAD.MOV.U32 R23, RZ, RZ, R165 ;  /* 0x000000ffff177224 */ /* 0x000fe200078e00a5 */
[-C--:B------:R-:W-:Y:S02]  /*6e400*/  LEA.HI.X.SX32 R165, R152, R4.reuse, 0x1, P3 ;  /* 0x0000000498a57211 */ /* 0x080fe400018f0eff */
[-C--:B------:R-:W-:Y:S02]  /*6e410*/  LEA.HI.X.SX32 R139, R146, R4.reuse, 0x1, P4 ;  /* 0x00000004928b7211 */ /* 0x080fe400020f0eff */
[----:B------:R-:W-:Y:S02]  /*6e420*/  LEA.HI.X.SX32 R145, R145, R4, 0x1, P5 ;  /* 0x0000000491917211 */ /* 0x000fe400028f0eff */
[-C--:B------:R-:W-:Y:S02]  /*6e430*/  LEA R152, P4, R155, R2.reuse, 0x1 ;  /* 0x000000029b987211 */ /* 0x080fe400078808ff */
[----:B------:R-:W-:-:S02]  /*6e440*/  LEA R154, P5, R5, R2, 0x1 ;  /* 0x00000002059a7211 */ /* 0x000fc400078a08ff */
[-C--:B------:R-:W-:Y:S02]  /*6e450*/  LEA.HI.X.SX32 R153, R155, R4.reuse, 0x1, P4 ;  /* 0x000000049b997211 */ /* 0x080fe400020f0eff */
[----:B------:R-:W-:Y:S01]  /*6e460*/  LEA.HI.X.SX32 R155, R5, R4, 0x1, P5 ;  /* 0x00000004059b7211 */ /* 0x000fe200028f0eff */
[----:B0-----:R-:W-:Y:S02]  /*6e470*/  IMAD.IADD R5, R207, 0x1, R8 ;  /* 0x00000001cf057824 */ /* 0x001fe400078e0208 */
[----:B------:R-:W-:Y:S02]  /*6e480*/  IMAD.MOV.U32 R34, RZ, RZ, R32 ;  /* 0x000000ffff227224 */ /* 0x000fe400078e0020 */
[----:B------:R-:W-:Y:S01]  /*6e490*/  IMAD.MOV.U32 R33, RZ, RZ, R41 ;  /* 0x000000ffff217224 */ /* 0x000fe200078e0029 */
[----:B------:R-:W-:Y:S01]  /*6e4a0*/  PRMT R19, R18, 0x7610, R19 ;  /* 0x0000761012137816 */ /* 0x000fe20000000013 */
[----:B-1----:R-:W-:Y:S01]  /*6e4b0*/  IMAD.IADD R211, R5, 0x1, R9 ;  /* 0x0000000105d37824 */ /* 0x002fe200078e0209 */
[----:B------:R-:W0:Y:S08]  /*6e4c0*/  LDC R18, c[0x0][0x248] ;  /* 0x00009200ff127b82 */ /* 0x000e300000000800 */
[----:B------:R-:W1:Y:S01]  /*6e4d0*/  LDC R9, c[0x0][0x248] ;  /* 0x00009200ff097b82 */ /* 0x000e620000000800 */
[----:B------:R-:W-:-:S02]  /*6e4e0*/  IMAD.MOV.U32 R32, RZ, RZ, R40 ;  /* 0x000000ffff207224 */ /* 0x000fc400078e0028 */
[----:B------:R-:W-:Y:S01]  /*6e4f0*/  IMAD.MOV.U32 R40, RZ, RZ, R166 ;  /* 0x000000ffff287224 */ /* 0x000fe200078e00a6 */
[----:B------:R-:W-:Y:S01]  /*6e500*/  LEA R166, P3, R162, R2, 0x1 ;  /* 0x00000002a2a67211 */ /* 0x000fe200078608ff */
[----:B------:R-:W-:-:S03]  /*6e510*/  IMAD.MOV.U32 R41, RZ, RZ, R167 ;  /* 0x000000ffff297224 */ /* 0x000fc600078e00a7 */
[----:B------:R-:W-:Y:S01]  /*6e520*/  LEA.HI.X.SX32 R167, R162, R4, 0x1, P3 ;  /* 0x00000004a2a77211 */ /* 0x000fe200018f0eff */
[----:B------:R3:W-:Y:S01]  /*6e530*/  STL.64 [R1+0x60], R10 ;  /* 0x0000600a01007387 */ /* 0x0007e20000100a00 */
[C---:B------:R-:W-:Y:S01]  /*6e540*/  LEA R122, P3, R160.reuse, R2, 0x1 ;  /* 0x00000002a07a7211 */ /* 0x040fe200078608ff */
[----:B------:R-:W-:Y:S01]  /*6e550*/  IMAD.MOV.U32 R48, RZ, RZ, R16 ;  /* 0x000000ffff307224 */ /* 0x000fe200078e0010 */
[----:B------:R-:W4:Y:S02]  /*6e560*/  LDC R8, c[0x0][0x22c] ;  /* 0x00008b00ff087b82 */ /* 0x000f240000000800 */
[----:B------:R-:W-:Y:S01]  /*6e570*/  LEA.HI.X.SX32 R123, R160, R4, 0x1, P3 ;  /* 0x00000004a07b7211 */ /* 0x000fe200018f0eff */
[----:B-1----:R-:W-:-:S05]  /*6e580*/  IMAD.IADD R213, R211, 0x1, R9 ;  /* 0x00000001d3d57824 */ /* 0x002fca00078e0209 */
[----:B------:R-:W1:Y:S01]  /*6e590*/  LDC R9, c[0x0][0x248] ;  /* 0x00009200ff097b82 */ /* 0x000e620000000800 */
[----:B------:R-:W-:-:S04]  /*6e5a0*/  LEA R136, P3, R163, R2, 0x1 ;  /* 0x00000002a3887211 */ /* 0x000fc800078608ff */
[----:B------:R-:W-:Y:S02]  /*6e5b0*/  LEA.HI.X.SX32 R137, R163, R4, 0x1, P3 ;  /* 0x00000004a3897211 */ /* 0x000fe400018f0eff */
[CC--:B------:R-:W-:Y:S02]  /*6e5c0*/  LEA R146, P3, R168.reuse, R2.reuse, 0x1 ;  /* 0x00000002a8927211 */ /* 0x0c0fe400078608ff */
[C---:B------:R-:W-:Y:S02]  /*6e5d0*/  LEA R162, P4, R169.reuse, R2, 0x1 ;  /* 0x00000002a9a27211 */ /* 0x040fe400078808ff */
[----:B------:R-:W-:Y:S02]  /*6e5e0*/  LEA.HI.X.SX32 R147, R168, R4, 0x1, P3 ;  /* 0x00000004a8937211 */ /* 0x000fe400018f0eff */
[----:B------:R-:W-:Y:S02]  /*6e5f0*/  LEA R168, P5, R0, R2, 0x1 ;  /* 0x0000000200a87211 */ /* 0x000fe400078a08ff */
[----:B------:R-:W-:-:S02]  /*6e600*/  LEA.HI.X.SX32 R163, R169, R4, 0x1, P4 ;  /* 0x00000004a9a37211 */ /* 0x000fc400020f0eff */
[----:B------:R-:W-:Y:S01]  /*6e610*/  LEA.HI.X.SX32 R169, R0, R4, 0x1, P5 ;  /* 0x0000000400a97211 */ /* 0x000fe200028f0eff */
[----:B-1----:R-:W-:Y:S02]  /*6e620*/  IMAD.IADD R0, R213, 0x1, R9 ;  /* 0x00000001d5007824 */ /* 0x002fe400078e0209 */
[----:B------:R-:W1:Y:S02]  /*6e630*/  LDC R9, c[0x0][0x248] ;  /* 0x00009200ff097b82 */ /* 0x000e640000000800 */
[----:B-1----:R-:W-:-:S06]  /*6e640*/  IMAD.IADD R217, R0, 0x1, R9 ;  /* 0x0000000100d97824 */ /* 0x002fcc00078e0209 */
[----:B------:R-:W1:Y:S02]  /*6e650*/  LDC R9, c[0x0][0x248] ;  /* 0x00009200ff097b82 */ /* 0x000e640000000800 */
[----:B-1----:R-:W-:-:S06]  /*6e660*/  IMAD.IADD R219, R217, 0x1, R9 ;  /* 0x00000001d9db7824 */ /* 0x002fcc00078e0209 */
[----:B------:R-:W1:Y:S02]  /*6e670*/  LDC R9, c[0x0][0x248] ;  /* 0x00009200ff097b82 */ /* 0x000e640000000800 */
[----:B-1----:R-:W-:Y:S02]  /*6e680*/  IMAD.IADD R221, R219, 0x1, R9 ;  /* 0x00000001dbdd7824 */ /* 0x002fe400078e0209 */
[----:B---3--:R-:W-:Y:S01]  /*6e690*/  IMAD.MOV.U32 R11, RZ, RZ, R23 ;  /* 0x000000ffff0b7224 */ /* 0x008fe200078e0017 */
[----:B------:R-:W-:Y:S01]  /*6e6a0*/  LEA R178, P5, R179, R2, 0x1 ;  /* 0x00000002b3b27211 */ /* 0x000fe200078a08ff */
[----:B0-----:R-:W-:Y:S01]  /*6e6b0*/  IMAD.IADD R223, R221, 0x1, R18 ;  /* 0x00000001dddf7824 */ /* 0x001fe200078e0212 */
[----:B------:R-:W3:Y:S01]  /*6e6c0*/  LDL.LU R23, [R1+0x2b0] ;  /* 0x0002b00001177983 */ /* 0x000ee20000300800 */
[----:B------:R-:W0:Y:S01]  /*6e6d0*/  LDC R18, c[0x0][0x248] ;  /* 0x00009200ff127b82 */ /* 0x000e220000000800 */
[----:B------:R-:W-:Y:S02]  /*6e6e0*/  PRMT R20, R19, 0x7610, R20 ;  /* 0x0000761013147816 */ /* 0x000fe40000000014 */
[----:B------:R-:W-:-:S02]  /*6e6f0*/  LEA.HI.X.SX32 R179, R179, R4, 0x1, P5 ;  /* 0x00000004b3b37211 */ /* 0x000fc400028f0eff */
[-C--:B------:R-:W-:Y:S02]  /*6e700*/  LEA R160, P3, R170, R2.reuse, 0x1 ;  /* 0x00000002aaa07211 */ /* 0x080fe400078608ff */
[----:B------:R-:W-:Y:S01]  /*6e710*/  LEA R176, P4, R177, R2, 0x1 ;  /* 0x00000002b1b07211 */ /* 0x000fe200078808ff */
[----:B------:R-:W1:Y:S01]  /*6e720*/  LDC R19, c[0x0][0x248] ;  /* 0x00009200ff137b82 */ /* 0x000e620000000800 */
[----:B------:R-:W-:Y:S02]  /*6e730*/  IMAD.MOV.U32 R16, RZ, RZ, R32 ;  /* 0x000000ffff107224 */ /* 0x000fe400078e0020 */
[----:B------:R-:W-:Y:S02]  /*6e740*/  IMAD.MOV.U32 R49, RZ, RZ, R17 ;  /* 0x000000ffff317224 */ /* 0x000fe400078e0011 */
[----:B------:R-:W-:-:S03]  /*6e750*/  IMAD.MOV.U32 R10, RZ, RZ, R22 ;  /* 0x000000ffff0a7224 */ /* 0x000fc600078e0016 */
[----:B------:R-:W2:Y:S01]  /*6e760*/  LDC R9, c[0x0][0x22c] ;  /* 0x00008b00ff097b82 */ /* 0x000ea20000000800 */
[----:B0-----:R-:W-:-:S07]  /*6e770*/  IMAD.IADD R225, R223, 0x1, R18 ;  /* 0x00000001dfe17824 */ /* 0x001fce00078e0212 */
[----:B------:R-:W0:Y:S02]  /*6e780*/  LDC R18, c[0x0][0x248] ;  /* 0x00009200ff127b82 */ /* 0x000e240000000800 */
[----:B0-----:R-:W-:-:S06]  /*6e790*/  IMAD.IADD R227, R225, 0x1, R18 ;  /* 0x00000001e1e37824 */ /* 0x001fcc00078e0212 */
[----:B------:R-:W0:Y:S02]  /*6e7a0*/  LDC R18, c[0x0][0x248] ;  /* 0x00009200ff127b82 */ /* 0x000e240000000800 */
[----:B0-----:R-:W-:-:S06]  /*6e7b0*/  IMAD.IADD R229, R227, 0x1, R18 ;  /* 0x00000001e3e57824 */ /* 0x001fcc00078e0212 */
[----:B------:R-:W0:Y:S01]  /*6e7c0*/  LDC R18, c[0x0][0x248] ;  /* 0x00009200ff127b82 */ /* 0x000e220000000800 */
[----:B------:R-:W-:-:S04]  /*6e7d0*/  LEA R192, P5, R193, R2, 0x1 ;  /* 0x00000002c1c07211 */ /* 0x000fc800078a08ff */
[----:B------:R-:W-:Y:S02]  /*6e7e0*/  LEA.HI.X.SX32 R193, R193, R4, 0x1, P5 ;  /* 0x00000004c1c17211 */ /* 0x000fe400028f0eff */
[----:B------:R-:W-:Y:S01]  /*6e7f0*/  LEA R202, P5, R203, R2, 0x1 ;  /* 0x00000002cbca7211 */ /* 0x000fe200078a08ff */
[----:B0-----:R-:W-:Y:S02]  /*6e800*/  IMAD.IADD R231, R229, 0x1, R18 ;  /* 0x00000001e5e77824 */ /* 0x001fe400078e0212 */
[----:B------:R-:W0:Y:S01]  /*6e810*/  LDC R18, c[0x0][0x248] ;  /* 0x00009200ff127b82 */ /* 0x000e220000000800 */
[----:B------:R-:W-:Y:S02]  /*6e820*/  LEA.HI.X.SX32 R203, R203, R4, 0x1, P5 ;  /* 0x00000004cbcb7211 */ /* 0x000fe400028f0eff */
[----:B------:R-:W-:-:S04]  /*6e830*/  LEA R208, P5, R5, R2, 0x1 ;  /* 0x0000000205d07211 */ /* 0x000fc800078a08ff */
[----:B------:R-:W-:Y:S02]  /*6e840*/  LEA.HI.X.SX32 R209, R5, R4, 0x1, P5 ;  /* 0x0000000405d17211 */ /* 0x000fe400028f0eff */
[----:B------:R-:W-:-:S04]  /*6e850*/  LEA R214, P5, R0, R2, 0x1 ;  /* 0x0000000200d67211 */ /* 0x000fc800078a08ff */
[----:B------:R-:W-:Y:S01]  /*6e860*/  LEA.HI.X.SX32 R215, R0, R4, 0x1, P5 ;  /* 0x0000000400d77211 */ /* 0x000fe200028f0eff */
[----:B0-----:R-:W-:-:S04]  /*6e870*/  IMAD.IADD R0, R231, 0x1, R18 ;  /* 0x00000001e7007824 */ /* 0x001fc800078e0212 */
[----:B-1----:R-:W-:Y:S02]  /*6e880*/  IMAD.IADD R235, R0, 0x1, R19 ;  /* 0x0000000100eb7824 */ /* 0x002fe400078e0213 */
[----:B------:R-:W0:Y:S02]  /*6e890*/  LDC R19, c[0x0][0x248] ;  /* 0x00009200ff137b82 */ /* 0x000e240000000800 */
[----:B0-----:R-:W-:-:S06]  /*6e8a0*/  IMAD.IADD R237, R235, 0x1, R19 ;  /* 0x00000001ebed7824 */ /* 0x001fcc00078e0213 */
[----:B------:R-:W0:Y:S02]  /*6e8b0*/  LDC R19, c[0x0][0x248] ;  /* 0x00009200ff137b82 */ /* 0x000e240000000800 */
[----:B0-----:R-:W-:-:S06]  /*6e8c0*/  IMAD.IADD R5, R237, 0x1, R19 ;  /* 0x00000001ed057824 */ /* 0x001fcc00078e0213 */
[----:B------:R-:W0:Y:S02]  /*6e8d0*/  LDC R19, c[0x0][0x248] ;  /* 0x00009200ff137b82 */ /* 0x000e240000000800 */
[----:B0-----:R-:W-:-:S06]  /*6e8e0*/  IMAD.IADD R241, R5, 0x1, R19 ;  /* 0x0000000105f17824 */ /* 0x001fcc00078e0213 */
[----:B------:R-:W0:Y:S01]  /*6e8f0*/  LDC R19, c[0x0][0x248] ;  /* 0x00009200ff137b82 */ /* 0x000e220000000800 */
[----:B------:R-:W-:Y:S02]  /*6e900*/  PRMT R21, R20, 0x7610, R21 ;  /* 0x0000761014157816 */ /* 0x000fe40000000015 */
[----:B------:R-:W-:-:S05]  /*6e910*/  LEA R220, P5, R221, R2, 0x1 ;  /* 0x00000002dddc7211 */ /* 0x000fca00078a08ff */
[----:B------:R-:W1:Y:S01]  /*6e920*/  LDC R20, c[0x0][0x248] ;  /* 0x00009200ff147b82 */ /* 0x000e620000000800 */
[----:B------:R-:W-:Y:S01]  /*6e930*/  LEA.HI.X.SX32 R221, R221, R4, 0x1, P5 ;  /* 0x00000004dddd7211 */ /* 0x000fe200028f0eff */
[----:B0-----:R-:W-:-:S06]  /*6e940*/  IMAD.IADD R243, R241, 0x1, R19 ;  /* 0x00000001f1f37824 */ /* 0x001fcc00078e0213 */
[----:B------:R-:W0:Y:S01]  /*6e950*/  LDC R19, c[0x0][0x248] ;  /* 0x00009200ff137b82 */ /* 0x000e220000000800 */
[----:B------:R-:W-:-:S04]  /*6e960*/  LEA R226, P5, R227, R2, 0x1 ;  /* 0x00000002e3e27211 */ /* 0x000fc800078a08ff */
[----:B------:R-:W-:Y:S02]  /*6e970*/  LEA.HI.X.SX32 R227, R227, R4, 0x1, P5 ;  /* 0x00000004e3e37211 */ /* 0x000fe400028f0eff */
[----:B------:R-:W-:-:S04]  /*6e980*/  LEA R232, P5, R0, R2, 0x1 ;  /* 0x0000000200e87211 */ /* 0x000fc800078a08ff */
[-C--:B------:R-:W-:Y:S01]  /*6e990*/  LEA.HI.X.SX32 R233, R0, R4.reuse, 0x1, P5 ;  /* 0x0000000400e97211 */ /* 0x080fe200028f0eff */
[----:B0-----:R-:W-:Y:S01]  /*6e9a0*/  IMAD.IADD R0, R243, 0x1, R19 ;  /* 0x00000001f3007824 */ /* 0x001fe200078e0213 */
[-C--:B------:R-:W-:Y:S02]  /*6e9b0*/  LEA.HI.X.SX32 R161, R170, R4.reuse, 0x1, P3 ;  /* 0x00000004aaa17211 */ /* 0x080fe400018f0eff */
[----:B------:R-:W-:Y:S01]  /*6e9c0*/  LEA.HI.X.SX32 R177, R177, R4, 0x1, P4 ;  /* 0x00000004b1b17211 */ /* 0x000fe200020f0eff */
[----:B-1----:R-:W-:Y:S01]  /*6e9d0*/  IMAD.IADD R247, R0, 0x1, R20 ;  /* 0x0000000100f77824 */ /* 0x002fe200078e0214 */
[-C--:B------:R-:W-:Y:S01]  /*6e9e0*/  LEA R238, P5, R5, R2.reuse, 0x1 ;  /* 0x0000000205ee7211 */ /* 0x080fe200078a08ff */
[----:B------:R-:W0:Y:S01]  /*6e9f0*/  LDC R20, c[0x0][0x248] ;  /* 0x00009200ff147b82 */ /* 0x000e220000000800 */
[-C--:B------:R-:W-:Y:S01]  /*6ea00*/  LEA R170, P3, R171, R2.reuse, 0x1 ;  /* 0x00000002abaa7211 */ /* 0x080fe200078608ff */
[----:B------:R-:W-:Y:S01]  /*6ea10*/  IMAD.MOV.U32 R32, RZ, RZ, R42 ;  /* 0x000000ffff207224 */ /* 0x000fe200078e002a */
[----:B------:R-:W-:Y:S01]  /*6ea20*/  LEA R186, P4, R187, R2, 0x1 ;  /* 0x00000002bbba7211 */ /* 0x000fe200078808ff */
[----:B------:R-:W-:Y:S01]  /*6ea30*/  IMAD.MOV.U32 R17, RZ, RZ, R33 ;  /* 0x000000ffff117224 */ /* 0x000fe200078e0021 */
[----:B------:R-:W-:Y:S01]  /*6ea40*/  LEA.HI.X.SX32 R171, R171, R4, 0x1, P3 ;  /* 0x00000004abab7211 */ /* 0x000fe200018f0eff */
[----:B------:R-:W2:Y:S01]  /*6ea50*/  LDL.LU.64 R18, [R1+0xb00] ;  /* 0x000b000001127983 */ /* 0x000ea20000300a00 */
[----:B------:R-:W-:Y:S01]  /*6ea60*/  LEA R184, P3, R185, R2, 0x1 ;  /* 0x00000002b9b87211 */ /* 0x000fe200078608ff */
[----:B------:R-:W1:Y:S01]  /*6ea70*/  LDC R42, c[0x0][0x22c] ;  /* 0x00008b00ff2a7b82 */ /* 0x000e620000000800 */
[----:B------:R-:W-:-:S02]  /*6ea80*/  LEA.HI.X.SX32 R239, R5, R4, 0x1, P5 ;  /* 0x0000000405ef7211 */ /* 0x000fc400028f0eff */
[-C--:B------:R-:W-:Y:S02]  /*6ea90*/  LEA.HI.X.SX32 R185, R185, R4.reuse, 0x1, P3 ;  /* 0x00000004b9b97211 */ /* 0x080fe400018f0eff */
[----:B------:R-:W-:Y:S02]  /*6eaa0*/  LEA.HI.X.SX32 R187, R187, R4, 0x1, P4 ;  /* 0x00000004bbbb7211 */ /* 0x000fe400020f0eff */
[-C--:B------:R-:W-:Y:S02]  /*6eab0*/  LEA R194, P3, R195, R2.reuse, 0x1 ;  /* 0x00000002c3c27211 */ /* 0x080fe400078608ff */
[----:B------:R-:W-:Y:S02]  /*6eac0*/  LEA R200, P4, R201, R2, 0x1 ;  /* 0x00000002c9c87211 */ /* 0x000fe400078808ff */
[-C--:B------:R-:W-:Y:S01]  /*6ead0*/  LEA.HI.X.SX32 R195, R195, R4.reuse, 0x1, P3 ;  /* 0x00000004c3c37211 */ /* 0x080fe200018f0eff */
[----:B0-----:R-:W-:Y:S02]  /*6eae0*/  IMAD.IADD R5, R247, 0x1, R20 ;  /* 0x00000001f7057824 */ /* 0x001fe400078e0214 */
[----:B------:R-:W0:Y:S01]  /*6eaf0*/  LDC R20, c[0x0][0x248] ;  /* 0x00009200ff147b82 */ /* 0x000e220000000800 */
[----:B------:R-:W-:-:S02]  /*6eb00*/  LEA.HI.X.SX32 R201, R201, R4, 0x1, P4 ;  /* 0x00000004c9c97211 */ /* 0x000fc400020f0eff */
[-C--:B------:R-:W-:Y:S02]  /*6eb10*/  LEA R204, P3, R205, R2.reuse, 0x1 ;  /* 0x00000002cdcc7211 */ /* 0x080fe400078608ff */
[----:B------:R-:W-:Y:S02]  /*6eb20*/  LEA R206, P4, R207, R2, 0x1 ;  /* 0x00000002cfce7211 */ /* 0x000fe400078808ff */
[-C--:B------:R-:W-:Y:S02]  /*6eb30*/  LEA.HI.X.SX32 R205, R205, R4.reuse, 0x1, P3 ;  /* 0x00000004cdcd7211 */ /* 0x080fe400018f0eff */
[----:B------:R-:W-:Y:S02]  /*6eb40*/  LEA.HI.X.SX32 R207, R207, R4, 0x1, P4 ;  /* 0x00000004cfcf7211 */ /* 0x000fe400020f0eff */
[-C--:B------:R-:W-:Y:S02]  /*6eb50*/  LEA R210, P3, R211, R2.reuse, 0x1 ;  /* 0x00000002d3d27211 */ /* 0x080fe400078608ff */
[----:B------:R-:W-:-:S02]  /*6eb60*/  LEA R212, P4, R213, R2, 0x1 ;  /* 0x00000002d5d47211 */ /* 0x000fc400078808ff */
[-C--:B------:R-:W-:Y:S02]  /*6eb70*/  LEA.HI.X.SX32 R211, R211, R4.reuse, 0x1, P3 ;  /* 0x00000004d3d37211 */ /* 0x080fe400018f0eff */
[----:B------:R-:W-:Y:S02]  /*6eb80*/  LEA.HI.X.SX32 R213, R213, R4, 0x1, P4 ;  /* 0x00000004d5d57211 */ /* 0x000fe400020f0eff */
[-C--:B------:R-:W-:Y:S02]  /*6eb90*/  LEA R216, P3, R217, R2.reuse, 0x1 ;  /* 0x00000002d9d87211 */ /* 0x080fe400078608ff */
[-C--:B------:R-:W-:Y:S02]  /*6eba0*/  LEA R218, P4, R219, R2.reuse, 0x1 ;  /* 0x00000002dbda7211 */ /* 0x080fe400078808ff */
[----:B------:R-:W-:Y:S02]  /*6ebb0*/  LEA R244, P5, R0, R2, 0x1 ;  /* 0x0000000200f47211 */ /* 0x000fe400078a08ff */
[----:B------:R-:W-:-:S02]  /*6ebc0*/  LEA.HI.X.SX32 R217, R217, R4, 0x1, P3 ;  /* 0x00000004d9d97211 */ /* 0x000fc400018f0eff */
[----:B------:R-:W-:Y:S02]  /*6ebd0*/  LEA.HI.X.SX32 R219, R219, R4, 0x1, P4 ;  /* 0x00000004dbdb7211 */ /* 0x000fe400020f0eff */
[-C--:B------:R-:W-:Y:S02]  /*6ebe0*/  LEA R222, P3, R223, R2.reuse, 0x1 ;  /* 0x00000002dfde7211 */ /* 0x080fe400078608ff */
[----:B------:R-:W-:Y:S02]  /*6ebf0*/  LEA R224, P4, R225, R2, 0x1 ;  /* 0x00000002e1e07211 */ /* 0x000fe400078808ff */
[-C--:B------:R-:W-:Y:S01]  /*6ec00*/  LEA.HI.X.SX32 R245, R0, R4.reuse, 0x1, P5 ;  /* 0x0000000400f57211 */ /* 0x080fe200028f0eff */
[----:B------:R-:W-:Y:S01]  /*6ec10*/  VIADD R0, R3, 0x81 ;  /* 0x0000008103007836 */ /* 0x000fe20000000000 */
[-C--:B------:R-:W-:Y:S01]  /*6ec20*/  LEA.HI.X.SX32 R223, R223, R4.reuse, 0x1, P3 ;  /* 0x00000004dfdf7211 */ /* 0x080fe200018f0eff */
[----:B0-----:R-:W-:Y:S01]  /*6ec30*/  IMAD.IADD R251, R5, 0x1, R20 ;  /* 0x0000000105fb7824 */ /* 0x001fe200078e0214 */
[----:B------:R-:W-:Y:S01]  /*6ec40*/  LEA.HI.X.SX32 R225, R225, R4, 0x1, P4 ;  /* 0x00000004e1e17211 */ /* 0x000fe200020f0eff */
[----:B------:R-:W-:Y:S01]  /*6ec50*/  IMAD.MOV.U32 R33, RZ, RZ, R43 ;  /* 0x000000ffff217224 */ /* 0x000fe200078e002b */
[----:B------:R0:W-:Y:S01]  /*6ec60*/  @P2 STG.E.U16 desc[UR4][R48.64], R21 ;  /* 0x0000001530002986 */ /* 0x0001e2000c101504 */
[-C--:B------:R-:W-:Y:S01]  /*6ec70*/  LEA R228, P3, R229, R2.reuse, 0x1 ;  /* 0x00000002e5e47211 */ /* 0x080fe200078608ff */
[----:B------:R-:W-:Y:S01]  /*6ec80*/  IMAD.MOV.U32 R20, RZ, RZ, R34 ;  /* 0x000000ffff147224 */ /* 0x000fe200078e0022 */
[----:B------:R-:W-:Y:S01]  /*6ec90*/  LEA R230, P4, R231, R2, 0x1 ;  /* 0x00000002e7e67211 */ /* 0x000fe200078808ff */
[----:B------:R-:W2:Y:S01]  /*6eca0*/  LDL.LU R43, [R1+0x2b4] ;  /* 0x0002b400012b7983 */ /* 0x000ea20000300800 */
[----:B-1----:R-:W-:Y:S01]  /*6ecb0*/  ISETP.LT.AND P2, PT, R0, R42, !P0 ;  /* 0x0000002a0000720c */ /* 0x002fe20004741270 */
[----:B------:R-:W1:Y:S01]  /*6ecc0*/  LDC R34, c[0x0][0x22c] ;  /* 0x00008b00ff227b82 */ /* 0x000e620000000800 */
[----:B------:R-:W-:Y:S01]  /*6ecd0*/  LEA.HI.X.SX32 R229, R229, R4, 0x1, P3 ;  /* 0x00000004e5e57211 */ /* 0x000fe200018f0eff */
[----:B------:R-:W2:Y:S01]  /*6ece0*/  LDL.LU R22, [R1+0x2b8] ;  /* 0x0002b80001167983 */ /* 0x000ea20000300800 */
[----:B0-----:R-:W-:-:S05]  /*6ecf0*/  IMAD.MOV.U32 R21, RZ, RZ, R35 ;  /* 0x000000ffff157224 */ /* 0x001fca00078e0023 */
[----:B------:R-:W0:Y:S01]  /*6ed00*/  LDC R35, c[0x0][0x22c] ;  /* 0x00008b00ff237b82 */ /* 0x000e220000000800 */
[----:B------:R-:W-:Y:S02]  /*6ed10*/  LEA.HI.X.SX32 R231, R231, R4, 0x1, P4 ;  /* 0x00000004e7e77211 */ /* 0x000fe400020f0eff */
[-C--:B------:R-:W-:Y:S02]  /*6ed20*/  LEA R234, P3, R235, R2.reuse, 0x1 ;  /* 0x00000002ebea7211 */ /* 0x080fe400078608ff */
[----:B------:R-:W-:-:S03]  /*6ed30*/  LEA R236, P4, R237, R2, 0x1 ;  /* 0x00000002edec7211 */ /* 0x000fc600078808ff */
[----:B------:R-:W4:Y:S01]  /*6ed40*/  LDC R42, c[0x0][0x22c] ;  /* 0x00008b00ff2a7b82 */ /* 0x000f220000000800 */
[-C--:B------:R-:W-:Y:S02]  /*6ed50*/  LEA.HI.X.SX32 R235, R235, R4.reuse, 0x1, P3 ;  /* 0x00000004ebeb7211 */ /* 0x080fe400018f0eff */
[----:B------:R-:W-:Y:S02]  /*6ed60*/  LEA.HI.X.SX32 R237, R237, R4, 0x1, P4 ;  /* 0x00000004eded7211 */ /* 0x000fe400020f0eff */
[-C--:B------:R-:W-:Y:S02]  /*6ed70*/  LEA R240, P3, R241, R2.reuse, 0x1 ;  /* 0x00000002f1f07211 */ /* 0x080fe400078608ff */
[----:B------:R-:W-:Y:S02]  /*6ed80*/  LEA R242, P4, R243, R2, 0x1 ;  /* 0x00000002f3f27211 */ /* 0x000fe400078808ff */
[-C--:B------:R-:W-:Y:S02]  /*6ed90*/  LEA.HI.X.SX32 R241, R241, R4.reuse, 0x1, P3 ;  /* 0x00000004f1f17211 */ /* 0x080fe400018f0eff */
[----:B------:R-:W-:-:S02]  /*6eda0*/  LEA.HI.X.SX32 R243, R243, R4, 0x1, P4 ;  /* 0x00000004f3f37211 */ /* 0x000fc400020f0eff */
[-C--:B------:R-:W-:Y:S02]  /*6edb0*/  LEA R246, P3, R247, R2.reuse, 0x1 ;  /* 0x00000002f7f67211 */ /* 0x080fe400078608ff */
[-C--:B------:R-:W-:Y:S02]  /*6edc0*/  LEA R248, P4, R5, R2.reuse, 0x1 ;  /* 0x0000000205f87211 */ /* 0x080fe400078808ff */
[----:B------:R-:W-:Y:S01]  /*6edd0*/  LEA R250, P5, R251, R2, 0x1 ;  /* 0x00000002fbfa7211 */ /* 0x000fe200078a08ff */
[----:B------:R-:W-:Y:S01]  /*6ede0*/  VIADD R2, R3, 0x83 ;  /* 0x0000008303027836 */ /* 0x000fe20000000000 */
[-C--:B------:R-:W-:Y:S02]  /*6edf0*/  LEA.HI.X.SX32 R247, R247, R4.reuse, 0x1, P3 ;  /* 0x00000004f7f77211 */ /* 0x080fe400018f0eff */
[-C--:B------:R-:W-:Y:S02]  /*6ee00*/  LEA.HI.X.SX32 R249, R5, R4.reuse, 0x1, P4 ;  /* 0x0000000405f97211 */ /* 0x080fe400020f0eff */
[----:B------:R-:W-:Y:S01]  /*6ee10*/  LEA.HI.X.SX32 R251, R251, R4, 0x1, P5 ;  /* 0x00000004fbfb7211 */ /* 0x000fe200028f0eff */
[----:B------:R-:W-:-:S02]  /*6ee20*/  VIADD R4, R3, 0x82 ;  /* 0x0000008203047836 */ /* 0x000fc40000000000 */
[----:B------:R-:W-:Y:S01]  /*6ee30*/  VIADD R0, R3, 0x84 ;  /* 0x0000008403007836 */ /* 0x000fe20000000000 */
[----:B---3--:R3:W-:Y:S01]  /*6ee40*/  @P1 STG.E.U16 desc[UR4][R10.64], R23 ;  /* 0x000000170a001986 */ /* 0x0087e2000c101504 */
[----:B0-----:R-:W-:Y:S01]  /*6ee50*/  ISETP.LT.AND P3, PT, R2, R35, !P0 ;  /* 0x000000230200720c */ /* 0x001fe20004761270 */
[----:B------:R-:W0:Y:S01]  /*6ee60*/  LDC R5, c[0x0][0x22c] ;  /* 0x00008b00ff057b82 */ /* 0x000e220000000800 */
[----:B-1----:R-:W-:Y:S02]  /*6ee70*/  ISETP.LT.AND P1, PT, R4, R34, !P0 ;  /* 0x000000220400720c */ /* 0x002fe40004721270 */
[----:B----4-:R-:W-:Y:S01]  /*6ee80*/  ISETP.LT.AND P4, PT, R0, R42, !P0 ;  /* 0x0000002a0000720c */ /* 0x010fe20004781270 */
[----:B------:R-:W4:Y:S01]  /*6ee90*/  LDL.LU.64 R34, [R1+0xae0] ;  /* 0x000ae00001227983 */ /* 0x000f220000300a00 */
[----:B------:R-:W-:-:S03]  /*6eea0*/  PRMT R2, R23, 0x7632, R2 ;  /* 0x0000763217027816 */ /* 0x000fc60000000002 */
[----:B------:R-:W4:Y:S01]  /*6eeb0*/  LDL.LU R42, [R1+0x2bc] ;  /* 0x0002bc00012a7983 */ /* 0x000f220000300800 */
[----:B---3--:R-:W1:Y:S03]  /*6eec0*/  LDC R10, c[0x0][0x22c] ;  /* 0x00008b00ff0a7b82 */ /* 0x008e660000000800 */
[----:B------:R3:W-:Y:S04]  /*6eed0*/  @P2 STG.E.U16 desc[UR4][R32.64], R2 ;  /* 0x0000000220002986 */ /* 0x0007e8000c101504 */
[----:B---3--:R-:W3:Y:S01]  /*6eee0*/  LDL.LU.64 R32, [R1+0xad8] ;  /* 0x000ad80001207983 */ /* 0x008ee20000300a00 */
[----:B------:R-:W-:-:S05]  /*6eef0*/  VIADD R0, R3, 0x85 ;  /* 0x0000008503007836 */ /* 0x000fca0000000000 */
[----:B------:R-:W-:Y:S01]  /*6ef00*/  ISETP.LT.AND P2, PT, R0, R8, !P0 ;  /* 0x000000080000720c */ /* 0x000fe20004741270 */
[----:B------:R-:W-:Y:S01]  /*6ef10*/  VIADD R0, R3, 0x86 ;  /* 0x0000008603007836 */ /* 0x000fe20000000000 */
[----:B------:R-:W3:Y:S01]  /*6ef20*/  LDC R8, c[0x0][0x22c] ;  /* 0x00008b00ff087b82 */ /* 0x000ee20000000800 */
[----:B--2---:R2:W-:Y:S01]  /*6ef30*/  @P1 STG.E.U16 desc[UR4][R18.64], R43 ;  /* 0x0000002b12001986 */ /* 0x0045e2000c101504 */
[----:B------:R-:W-:-:S05]  /*6ef40*/  PRMT R2, R43, 0x7632, R2 ;  /* 0x000076322b027816 */ /* 0x000fca0000000002 */
[----:B------:R0:W-:Y:S04]  /*6ef50*/  @P3 STG.E.U16 desc[UR4][R40.64], R2 ;  /* 0x0000000228003986 */ /* 0x0001e8000c101504 */
[----:B--2---:R-:W2:Y:S04]  /*6ef60*/  LDL.LU.64 R18, [R1+0xad0] ;  /* 0x000ad00001127983 */ /* 0x004ea80000300a00 */
[----:B------:R-:W2:Y:S04]  /*6ef70*/  LDL.LU R43, [R1+0x280] ;  /* 0x00028000012b7983 */ /* 0x000ea80000300800 */
[----:B0-----:R-:W2:Y:S04]  /*6ef80*/  LDL.LU.64 R40, [R1+0xac8] ;  /* 0x000ac80001287983 */ /* 0x001ea80000300a00 */
[----:B------:R0:W-:Y:S01]  /*6ef90*/  @P4 STG.E.U16 desc[UR4][R16.64], R22 ;  /* 0x0000001610004986 */ /* 0x0001e2000c101504 */
[----:B------:R-:W-:Y:S01]  /*6efa0*/  ISETP.LT.AND P1, PT, R0, R252, !P0 ;  /* 0x000000fc0000720c */ /* 0x000fe20004721270 */
[C---:B------:R-:W-:Y:S01]  /*6efb0*/  VIADD R0, R3.reuse, 0x87 ;  /* 0x0000008703007836 */ /* 0x040fe20000000000 */
[----:B------:R-:W-:Y:S01]  /*6efc0*/  PRMT R4, R22, 0x7632, R4 ;  /* 0x0000763216047816 */ /* 0x000fe20000000004 */
[----:B------:R-:W-:Y:S01]  /*6efd0*/  VIADD R2, R3, 0x88 ;  /* 0x0000008803027836 */ /* 0x000fe20000000000 */
[----:B------:R-:W3:Y:S01]  /*6efe0*/  LDC R252, c[0x0][0x22c] ;  /* 0x00008b00fffc7b82 */ /* 0x000ee20000000800 */
[----:B0-----:R-:W2:Y:S04]  /*6eff0*/  LDL.LU.64 R16, [R1+0xac0] ;  /* 0x000ac00001107983 */ /* 0x001ea80000300a00 */
[----:B------:R-:W2:Y:S04]  /*6f000*/  LDL.LU R23, [R1+0x284] ;  /* 0x0002840001177983 */ /* 0x000ea80000300800 */
[----:B------:R0:W-:Y:S01]  /*6f010*/  @P2 STG.E.U16 desc[UR4][R20.64], R4 ;  /* 0x0000000414002986 */ /* 0x0001e2000c101504 */
[----:B-1----:R-:W-:-:S02]  /*6f020*/  ISETP.LT.AND P2, PT, R0, R10, !P0 ;  /* 0x0000000a0000720c */ /* 0x002fc40004741270 */
[----:B------:R-:W-:Y:S01]  /*6f030*/  ISETP.LT.AND P3, PT, R2, R5, !P0 ;  /* 0x000000050200720c */ /* 0x000fe20004761270 */
[----:B0-----:R-:W2:Y:S01]  /*6f040*/  LDL.LU.64 R20, [R1+0xab8] ;  /* 0x000ab80001147983 */ /* 0x001ea20000300a00 */
[----:B----4-:R-:W-:Y:S01]  /*6f050*/  PRMT R2, R42, 0x7632, R2 ;  /* 0x000076322a027816 */ /* 0x010fe20000000002 */
[----:B------:R-:W0:Y:S02]  /*6f060*/  LDC R4, c[0x0][0x22c] ;  /* 0x00008b00ff047b82 */ /* 0x000e240000000800 */
[----:B------:R1:W-:Y:S01]  /*6f070*/  @P1 STG.E.U16 desc[UR4][R34.64], R42 ;  /* 0x0000002a22001986 */ /* 0x0003e2000c101504 */
[----:B------:R-:W-:-:S05]  /*6f080*/  VIADD R0, R3, 0x89 ;  /* 0x0000008903007836 */ /* 0x000fca0000000000 */
[----:B------:R-:W4:Y:S01]  /*6f090*/  LDC R5, c[0x0][0x22c] ;  /* 0x00008b00ff057b82 */ /* 0x000f220000000800 */
[----:B-1----:R-:W4:Y:S07]  /*6f0a0*/  LDL.LU R42, [R1+0x288] ;  /* 0x00028800012a7983 */ /* 0x002f2e0000300800 */
[----:B------:R-:W1:Y:S01]  /*6f0b0*/  LDC R10, c[0x0][0x22c] ;  /* 0x00008b00ff0a7b82 */ /* 0x000e620000000800 */
[----:B------:R-:W4:Y:S04]  /*6f0c0*/  LDL.LU.64 R34, [R1+0xab0] ;  /* 0x000ab00001227983 */ /* 0x000f280000300a00 */
[----:B---3--:R3:W-:Y:S04]  /*6f0d0*/  @P2 STG.E.U16 desc[UR4][R32.64], R2 ;  /* 0x0000000220002986 */ /* 0x0087e8000c101504 */
[----:B---3--:R-:W3:Y:S01]  /*6f0e0*/  LDL.LU.64 R32, [R1+0xaa8] ;  /* 0x000aa80001207983 */ /* 0x008ee20000300a00 */
[----:B------:R-:W-:Y:S01]  /*6f0f0*/  ISETP.LT.AND P4, PT, R0, R9, !P0 ;  /* 0x000000090000720c */ /* 0x000fe20004781270 */
[C---:B------:R-:W-:Y:S01]  /*6f100*/  VIADD R0, R3.reuse, 0x8a ;  /* 0x0000008a03007836 */ /* 0x040fe20000000000 */
[----:B------:R-:W1:Y:S01]  /*6f110*/  LDC R9, c[0x0][0x22c] ;  /* 0x00008b00ff097b82 */ /* 0x000e620000000800 */
[----:B------:R-:W3:Y:S03]  /*6f120*/  LDL.LU.64 R48, [R1+0xaa0] ;  /* 0x000aa00001307983 */ /* 0x000ee60000300a00 */
[----:B------:R-:W-:Y:S01]  /*6f130*/  ISETP.LT.AND P1, PT, R0, R8, !P0 ;  /* 0x000000080000720c */ /* 0x000fe20004721270 */
[----:B------:R-:W-:-:S03]  /*6f140*/  VIADD R0, R3, 0x8b ;  /* 0x0000008b03007836 */ /* 0x000fc60000000000 */
[----:B------:R-:W3:Y:S02]  /*6f150*/  LDC R8, c[0x0][0x22c] ;  /* 0x00008b00ff087b82 */ /* 0x000ee40000000800 */
[----:B------:R-:W-:Y:S01]  /*6f160*/  ISETP.LT.AND P2, PT, R0, R252, !P0 ;  /* 0x000000fc0000720c */ /* 0x000fe20004741270 */
[----:B------:R-:W-:-:S05]  /*6f170*/  VIADD R0, R3, 0x8d ;  /* 0x0000008d03007836 */ /* 0x000fca0000000000 */
[----:B------:R-:W3:Y:S01]  /*6f180*/  LDC R252, c[0x0][0x22c] ;  /* 0x00008b00fffc7b82 */ /* 0x000ee20000000800 */
[----:B--2---:R-:W-:Y:S01]  /*6f190*/  PRMT R2, R43, 0x7632, R2 ;  /* 0x000076322b027816 */ /* 0x004fe20000000002 */
[----:B------:R2:W-:Y:S04]  /*6f1a0*/  @P3 STG.E.U16 desc[UR4][R18.64], R43 ;  /* 0x0000002b12003986 */ /* 0x0005e8000c101504 */
[----:B------:R0:W-:Y:S04]  /*6f1b0*/  @P4 STG.E.U16 desc[UR4][R40.64], R2 ;  /* 0x0000000228004986 */ /* 0x0001e8000c101504 */
[----:B--2---:R-:W2:Y:S04]  /*6f1c0*/  LDL.LU R43, [R1+0x28c] ;  /* 0x00028c00012b7983 */ /* 0x004ea80000300800 */
[----:B0-----:R-:W2:Y:S01]  /*6f1d0*/  LDL.LU.64 R40, [R1+0xa98] ;  /* 0x000a980001287983 */ /* 0x001ea20000300a00 */
[----:B------:R-:W-:Y:S01]  /*6f1e0*/  VIADD R2, R3, 0x8c ;  /* 0x0000008c03027836 */ /* 0x000fe20000000000 */
[----:B------:R-:W-:-:S02]  /*6f1f0*/  ISETP.LT.AND P3, PT, R0, R4, !P0 ;  /* 0x000000040000720c */ /* 0x000fc40004761270 */
[----:B------:R0:W-:Y:S02]  /*6f200*/  @P1 STG.E.U16 desc[UR4][R16.64], R23 ;  /* 0x0000001710001986 */ /* 0x0001e4000c101504 */
[----:B----4-:R-:W-:Y:S02]  /*6f210*/  ISETP.LT.AND P1, PT, R2, R5, !P0 ;  /* 0x000000050200720c */ /* 0x010fe40004721270 */
[----:B------:R-:W-:Y:S01]  /*6f220*/  PRMT R4, R23, 0x7632, R4 ;  /* 0x0000763217047816 */ /* 0x000fe20000000004 */
[----:B0-----:R-:W4:Y:S01]  /*6f230*/  LDL.LU.64 R16, [R1+0xa90] ;  /* 0x000a900001107983 */ /* 0x001f220000300a00 */
[C---:B------:R-:W-:Y:S01]  /*6f240*/  VIADD R2, R3.reuse, 0x8e ;  /* 0x0000008e03027836 */ /* 0x040fe20000000000 */
[----:B------:R-:W0:Y:S02]  /*6f250*/  LDC R5, c[0x0][0x22c] ;  /* 0x00008b00ff057b82 */ /* 0x000e240000000800 */
[----:B------:R-:W4:Y:S04]  /*6f260*/  LDL.LU R22, [R1+0x250] ;  /* 0x0002500001167983 */ /* 0x000f280000300800 */
[----:B------:R1:W-:Y:S02]  /*6f270*/  @P2 STG.E.U16 desc[UR4][R20.64], R4 ;  /* 0x0000000414002986 */ /* 0x0003e4000c101504 */
[----:B-1----:R-:W-:Y:S01]  /*6f280*/  ISETP.LT.AND P2, PT, R2, R9, !P0 ;  /* 0x000000090200720c */ /* 0x002fe20004741270 */
[----:B------:R-:W-:Y:S01]  /*6f290*/  VIADD R0, R3, 0x8f ;  /* 0x0000008f03007836 */ /* 0x000fe20000000000 */
[----:B------:R-:W1:Y:S01]  /*6f2a0*/  LDC R9, c[0x0][0x22c] ;  /* 0x00008b00ff097b82 */ /* 0x000e620000000800 */
[----:B------:R-:W4:Y:S01]  /*6f2b0*/  LDL.LU.64 R20, [R1+0xa88] ;  /* 0x000a880001147983 */ /* 0x000f220000300a00 */
[----:B------:R-:W-:-:S03]  /*6f2c0*/  PRMT R2, R42, 0x7632, R2 ;  /* 0x000076322a027816 */ /* 0x000fc60000000002 */
[----:B------:R0:W-:Y:S04]  /*6f2d0*/  @P1 STG.E.U16 desc[UR4][R34.64], R42 ;  /* 0x0000002a22001986 */ /* 0x0001e8000c101504 */
[----:B------:R-:W4:Y:S04]  /*6f2e0*/  LDL.LU.64 R18, [R1+0xa80] ;  /* 0x000a800001127983 */ /* 0x000f280000300a00 */
[----:B0-----:R-:W4:Y:S04]  /*6f2f0*/  LDL.LU R42, [R1+0x254] ;  /* 0x00025400012a7983 */ /* 0x001f280000300800 */
[----:B---3--:R0:W-:Y:S04]  /*6f300*/  @P3 STG.E.U16 desc[UR4][R32.64], R2 ;  /* 0x0000000220003986 */ /* 0x0081e8000c101504 */
[----:B0-----:R-:W3:Y:S01]  /*6f310*/  LDL.LU.64 R32, [R1+0xa78] ;  /* 0x000a780001207983 */ /* 0x001ee20000300a00 */
[----:B------:R-:W-:Y:S01]  /*6f320*/  ISETP.LT.AND P4, PT, R0, R8, !P0 ;  /* 0x000000080000720c */ /* 0x000fe20004781270 */
[C---:B------:R-:W-:Y:S01]  /*6f330*/  VIADD R0, R3.reuse, 0x90 ;  /* 0x0000009003007836 */ /* 0x040fe20000000000 */
[----:B------:R-:W0:Y:S01]  /*6f340*/  LDC R8, c[0x0][0x22c] ;  /* 0x00008b00ff087b82 */ /* 0x000e220000000800 */
[----:B------:R-:W3:Y:S03]  /*6f350*/  LDL.LU.64 R34, [R1+0xa70] ;  /* 0x000a700001227983 */ /* 0x000ee60000300a00 */
[----:B------:R-:W-:Y:S01]  /*6f360*/  ISETP.LT.AND P1, PT, R0, R252, !P0 ;  /* 0x000000fc0000720c */ /* 0x000fe20004721270 */
[----:B------:R-:W3:Y:S01]  /*6f370*/  LDL.LU R23, [R1+0x258] ;  /* 0x0002580001177983 */ /* 0x000ee20000300800 */
[----:B------:R-:W-:-:S02]  /*6f380*/  VIADD R0, R3, 0x91 ;  /* 0x0000009103007836 */ /* 0x000fc40000000000 */
[----:B------:R-:W-:Y:S01]  /*6f390*/  VIADD R4, R3, 0x92 ;  /* 0x0000009203047836 */ /* 0x000fe20000000000 */
[----:B------:R-:W0:Y:S01]  /*6f3a0*/  LDC R252, c[0x0][0x22c] ;  /* 0x00008b00fffc7b82 */ /* 0x000e220000000800 */
[----:B--2---:R-:W-:Y:S01]  /*6f3b0*/  PRMT R2, R43, 0x7632, R2 ;  /* 0x000076322b027816 */ /* 0x004fe20000000002 */
[----:B------:R-:W-:Y:S01]  /*6f3c0*/  @P2 STG.E.U16 desc[UR4][R48.64], R43 ;  /* 0x0000002b30002986 */ /* 0x000fe2000c101504 */
[----:B------:R-:W-:-:S05]  /*6f3d0*/  ISETP.LT.AND P2, PT, R0, R5, !P0 ;  /* 0x000000050000720c */ /* 0x000fca0004741270 */
[----:B------:R-:W2:Y:S01]  /*6f3e0*/  LDC R5, c[0x0][0x22c] ;  /* 0x00008b00ff057b82 */ /* 0x000ea20000000800 */
[----:B------:R1:W-:Y:S04]  /*6f3f0*/  @P4 STG.E.U16 desc[UR4][R40.64], R2 ;  /* 0x0000000228004986 */ /* 0x0003e8000c101504 */
[----:B-1----:R-:W2:Y:S01]  /*6f400*/  LDL.LU.64 R40, [R1+0xa68] ;  /* 0x000a680001287983 */ /* 0x002ea20000300a00 */
[----:B------:R-:W-:-:S05]  /*6f410*/  VIADD R2, R3, 0x93 ;  /* 0x0000009303027836 */ /* 0x000fca0000000000 */
[----:B------:R-:W-:Y:S01]  /*6f420*/  ISETP.LT.AND P3, PT, R2, R9, !P0 ;  /* 0x000000090200720c */ /* 0x000fe20004761270 */
[----:B------:R-:W-:Y:S01]  /*6f430*/  VIADD R0, R3, 0x94 ;  /* 0x0000009403007836 */ /* 0x000fe20000000000 */
[----:B------:R-:W1:Y:S01]  /*6f440*/  LDC R9, c[0x0][0x22c] ;  /* 0x00008b00ff097b82 */ /* 0x000e620000000800 */
[----:B----4-:R4:W-:Y:S01]  /*6f450*/  @P1 STG.E.U16 desc[UR4][R16.64], R22 ;  /* 0x0000001610001986 */ /* 0x0109e2000c101504 */
[----:B------:R-:W-:Y:S02]  /*6f460*/  ISETP.LT.AND P1, PT, R4, R10, !P0 ;  /* 0x0000000a0400720c */ /* 0x000fe40004721270 */
[----:B------:R-:W-:-:S04]  /*6f470*/  PRMT R2, R22, 0x7632, R2 ;  /* 0x0000763216027816 */ /* 0x000fc80000000002 */
[----:B------:R-:W1:Y:S01]  /*6f480*/  LDC R10, c[0x0][0x22c] ;  /* 0x00008b00ff0a7b82 */ /* 0x000e620000000800 */
[----:B----4-:R-:W4:Y:S04]  /*6f490*/  LDL.LU.64 R16, [R1+0xa60] ;  /* 0x000a600001107983 */ /* 0x010f280000300a00 */
[----:B------:R-:W4:Y:S04]  /*6f4a0*/  LDL.LU R43, [R1+0x25c] ;  /* 0x00025c00012b7983 */ /* 0x000f280000300800 */
[----:B------:R0:W-:Y:S04]  /*6f4b0*/  @P2 STG.E.U16 desc[UR4][R20.64], R2 ;  /* 0x0000000214002986 */ /* 0x0001e8000c101504 */
[----:B0-----:R-:W4:Y:S01]  /*6f4c0*/  LDL.LU.64 R20, [R1+0xa58] ;  /* 0x000a580001147983 */ /* 0x001f220000300a00 */
[----:B------:R-:W-:-:S03]  /*6f4d0*/  PRMT R2, R42, 0x7632, R2 ;  /* 0x000076322a027816 */ /* 0x000fc60000000002 */
[----:B------:R0:W-:Y:S04]  /*6f4e0*/  @P1 STG.E.U16 desc[UR4][R18.64], R42 ;  /* 0x0000002a12001986 */ /* 0x0001e8000c101504 */
[----:B0-----:R-:W4:Y:S04]  /*6f4f0*/  LDL.LU.64 R18, [R1+0xa50] ;  /* 0x000a500001127983 */ /* 0x001f280000300a00 */
[----:B------:R-:W4:Y:S04]  /*6f500*/  LDL.LU R42, [R1+0x230] ;  /* 0x00023000012a7983 */ /* 0x000f280000300800 */
[----:B---3--:R0:W-:Y:S04]  /*6f510*/  @P3 STG.E.U16 desc[UR4][R32.64], R2 ;  /* 0x0000000220003986 */ /* 0x0081e8000c101504 */
[----:B0-----:R-:W3:Y:S01]  /*6f520*/  LDL.LU.64 R32, [R1+0xa48] ;  /* 0x000a480001207983 */ /* 0x001ee20000300a00 */
[----:B------:R-:W-:Y:S01]  /*6f530*/  ISETP.LT.AND P4, PT, R0, R8, !P0 ;  /* 0x000000080000720c */ /* 0x000fe20004781270 */
[C---:B------:R-:W-:Y:S01]  /*6f540*/  VIADD R0, R3.reuse, 0x95 ;  /* 0x0000009503007836 */ /* 0x040fe20000000000 */
[----:B------:R-:W0:Y:S04]  /*6f550*/  LDC R8, c[0x0][0x22c] ;  /* 0x00008b00ff087b82 */ /* 0x000e280000000800 */
[----:B------:R-:W-:Y:S01]  /*6f560*/  ISETP.LT.AND P2, PT, R0, R252, !P0 ;  /* 0x000000fc0000720c */ /* 0x000fe20004741270 */
[----:B------:R-:W-:Y:S01]  /*6f570*/  VIADD R0, R3, 0x96 ;  /* 0x0000009603007836 */ /* 0x000fe20000000000 */
[----:B------:R-:W-:Y:S01]  /*6f580*/  PRMT R4, R23, 0x7632, R4 ;  /* 0x0000763217047816 */ /* 0x000fe20000000004 */
[C---:B------:R-:W-:Y:S01]  /*6f590*/  VIADD R2, R3.reuse, 0x98 ;  /* 0x0000009803027836 */ /* 0x040fe20000000000 */
[----:B------:R-:W3:Y:S03]  /*6f5a0*/  LDC R252, c[0x0][0x22c] ;  /* 0x00008b00fffc7b82 */ /* 0x000ee60000000800 */
[----:B------:R1:W-:Y:S01]  /*6f5b0*/  @P4 STG.E.U16 desc[UR4][R34.64], R23 ;  /* 0x0000001722004986 */ /* 0x0003e2000c101504 */
[----:B--2---:R-:W-:Y:S01]  /*6f5c0*/  ISETP.LT.AND P1, PT, R0, R5, !P0 ;  /* 0x000000050000720c */ /* 0x004fe20004721270 */
[----:B------:R-:W-:-:S03]  /*6f5d0*/  VIADD R0, R3, 0x97 ;  /* 0x0000009703007836 */ /* 0x000fc60000000000 */
[----:B------:R-:W2:Y:S01]  /*6f5e0*/  LDC R5, c[0x0][0x22c] ;  /* 0x00008b00ff057b82 */ /* 0x000ea20000000800 */
[----:B-1----:R-:W2:Y:S04]  /*6f5f0*/  LDL.LU.64 R34, [R1+0xa40] ;  /* 0x000a400001227983 */ /* 0x002ea80000300a00 */
[----:B------:R-:W2:Y:S01]  /*6f600*/  LDL.LU R22, [R1+0x234] ;  /* 0x0002340001167983 */ /* 0x000ea20000300800 */
[----:B0-----:R-:W-:Y:S02]  /*6f610*/  ISETP.LT.AND P3, PT, R2, R8, !P0 ;  /* 0x000000080200720c */ /* 0x001fe40004761270 */
[----:B------:R-:W0:Y:S01]  /*6f620*/  LDC R8, c[0x0][0x22c] ;  /* 0x00008b00ff087b82 */ /* 0x000e220000000800 */
[----:B------:R1:W-:Y:S01]  /*6f630*/  @P2 STG.E.U16 desc[UR4][R40.64], R4 ;  /* 0x0000000428002986 */ /* 0x0003e2000c101504 */
[----:B------:R-:W-:Y:S01]  /*6f640*/  ISETP.LT.AND P2, PT, R0, R10, !P0 ;  /* 0x0000000a0000720c */ /* 0x000fe20004741270 */
[----:B------:R-:W-:-:S05]  /*6f650*/  VIADD R0, R3, 0x99 ;  /* 0x0000009903007836 */ /* 0x000fca0000000000 */
[----:B------:R-:W0:Y:S01]  /*6f660*/  LDC R10, c[0x0][0x22c] ;  /* 0x00008b00ff0a7b82 */ /* 0x000e220000000800 */
[----:B-1----:R-:W2:Y:S01]  /*6f670*/  LDL.LU.64 R40, [R1+0xa38] ;  /* 0x000a380001287983 */ /* 0x002ea20000300a00 */
[----:B------:R-:W-:-:S06]  /*6f680*/  ISETP.LT.AND P4, PT, R0, R9, !P0 ;  /* 0x000000090000720c */ /* 0x000fcc0004781270 */
[----:B------:R-:W1:Y:S01]  /*6f690*/  LDC R4, c[0x0][0x22c] ;  /* 0x00008b00ff047b82 */ /* 0x000e620000000800 */
[----:B----4-:R-:W-:Y:S01]  /*6f6a0*/  PRMT R2, R43, 0x7632, R2 ;  /* 0x000076322b027816 */ /* 0x010fe20000000002 */
[----:B------:R4:W-:Y:S01]  /*6f6b0*/  @P1 STG.E.U16 desc[UR4][R16.64], R43 ;  /* 0x0000002b10001986 */ /* 0x0009e2000c101504 */
[----:B------:R-:W-:-:S05]  /*6f6c0*/  VIADD R0, R3, 0x9a ;  /* 0x0000009a03007836 */ /* 0x000fca0000000000 */
[----:B------:R-:W1:Y:S01]  /*6f6d0*/  LDC R9, c[0x0][0x22c] ;  /* 0x00008b00ff097b82 */ /* 0x000e620000000800 */
[----:B----4-:R-:W4:Y:S04]  /*6f6e0*/  LDL.LU R43, [R1+0x238] ;  /* 0x00023800012b7983 */ /* 0x010f280000300800 */
[----:B------:R-:W4:Y:S04]  /*6f6f0*/  LDL.LU.64 R16, [R1+0xa30] ;  /* 0x000a300001107983 */ /* 0x000f280000300a00 */
[----:B------:R0:W-:Y:S04]  /*6f700*/  @P2 STG.E.U16 desc[UR4][R20.64], R2 ;  /* 0x0000000214002986 */ /* 0x0001e8000c101504 */
[----:B0-----:R-:W4:Y:S01]  /*6f710*/  LDL.LU.64 R20, [R1+0xa28] ;  /* 0x000a280001147983 */ /* 0x001f220000300a00 */
        /* <DEDUP_REMOVED lines=9> */
[----:B------:R-:W-:-:S03]  /*6f7b0*/  VIADD R2, R3, 0x9c ;  /* 0x0000009c03027836 */ /* 0x000fc60000000000 */
[----:B--2---:R-:W-:Y:S01]  /*6f7c0*/  ISETP.LT.AND P2, PT, R0, R5, !P0 ;  /* 0x000000050000720c */ /* 0x004fe20004741270 */
[----:B------:R-:W-:-:S03]  /*6f7d0*/  VIADD R0, R3, 0x9d ;  /* 0x0000009d03007836 */ /* 0x000fc60000000000 */
[----:B------:R-:W2:Y:S03]  /*6f7e0*/  LDC R5, c[0x0][0x22c] ;  /* 0x00008b00ff057b82 */ /* 0x000ea60000000800 */
[----:B------:R1:W-:Y:S01]  /*6f7f0*/  @P1 STG.E.U16 desc[UR4][R34.64], R22 ;  /* 0x0000001622001986 */ /* 0x0003e2000c101504 */
[----:B------:R-:W-:Y:S02]  /*6f800*/  ISETP.LT.AND P1, PT, R2, R8, !P0 ;  /* 0x000000080200720c */ /* 0x000fe40004721270 */
[----:B-1----:R-:W-:Y:S01]  /*6f810*/  ISETP.LT.AND P3, PT, R0, R4, !P0 ;  /* 0x000000040000720c */ /* 0x002fe20004761270 */
[C---:B------:R-:W-:Y:S01]  /*6f820*/  VIADD R2, R3.reuse, 0x9e ;  /* 0x0000009e03027836 */ /* 0x040fe20000000000 */
[----:B------:R-:W-:Y:S01]  /*6f830*/  PRMT R4, R22, 0x7632, R4 ;  /* 0x0000763216047816 */ /* 0x000fe20000000004 */
[----:B------:R-:W2:Y:S01]  /*6f840*/  LDL.LU.64 R34, [R1+0xa10] ;  /* 0x000a100001227983 */ /* 0x000ea20000300a00 */
[----:B------:R-:W1:Y:S03]  /*6f850*/  LDC R8, c[0x0][0x22c] ;  /* 0x00008b00ff087b82 */ /* 0x000e660000000800 */
[----:B------:R-:W2:Y:S01]  /*6f860*/  LDL.LU R23, [R1+0x210] ;  /* 0x0002100001177983 */ /* 0x000ea20000300800 */
[----:B------:R-:W-:-:S05]  /*6f870*/  VIADD R0, R3, 0x9f ;  /* 0x0000009f03007836 */ /* 0x000fca0000000000 */
[----:B0-----:R-:W-:Y:S01]  /*6f880*/  ISETP.LT.AND P4, PT, R0, R252, !P0 ;  /* 0x000000fc0000720c */ /* 0x001fe20004781270 */
[----:B------:R0:W-:Y:S01]  /*6f890*/  @P2 STG.E.U16 desc[UR4][R40.64], R4 ;  /* 0x0000000428002986 */ /* 0x0001e2000c101504 */
[----:B------:R-:W-:Y:S01]  /*6f8a0*/  ISETP.LT.AND P2, PT, R2, R9, !P0 ;  /* 0x000000090200720c */ /* 0x000fe20004741270 */
[----:B------:R-:W-:Y:S01]  /*6f8b0*/  VIADD R0, R3, 0xa0 ;  /* 0x000000a003007836 */ /* 0x000fe20000000000 */
[----:B------:R-:W1:Y:S08]  /*6f8c0*/  LDC R9, c[0x0][0x22c] ;  /* 0x00008b00ff097b82 */ /* 0x000e700000000800 */
[----:B------:R-:W1:Y:S01]  /*6f8d0*/  LDC R252, c[0x0][0x22c] ;  /* 0x00008b00fffc7b82 */ /* 0x000e620000000800 */
[----:B0-----:R-:W2:Y:S04]  /*6f8e0*/  LDL.LU.64 R40, [R1+0xa08] ;  /* 0x000a080001287983 */ /* 0x001ea80000300a00 */
[----:B------:R-:W2:Y:S01]  /*6f8f0*/  LDL.LU.64 R18, [R1+0xa00] ;  /* 0x000a000001127983 */ /* 0x000ea20000300a00 */
[----:B----4-:R-:W-:-:S03]  /*6f900*/  PRMT R2, R43, 0x7632, R2 ;  /* 0x000076322b027816 */ /* 0x010fc60000000002 */
[----:B------:R0:W-:Y:S04]  /*6f910*/  @P1 STG.E.U16 desc[UR4][R16.64], R43 ;  /* 0x0000002b10001986 */ /* 0x0001e8000c101504 */
[----:B0-----:R-:W4:Y:S04]  /*6f920*/  LDL.LU R43, [R1+0x214] ;  /* 0x00021400012b7983 */ /* 0x001f280000300800 */
[----:B------:R0:W-:Y:S04]  /*6f930*/  @P3 STG.E.U16 desc[UR4][R20.64], R2 ;  /* 0x0000000214003986 */ /* 0x0001e8000c101504 */
[----:B0-----:R-:W4:Y:S04]  /*6f940*/  LDL.LU.64 R20, [R1+0x9f8] ;  /* 0x0009f80001147983 */ /* 0x001f280000300a00 */
[----:B------:R-:W4:Y:S01]  /*6f950*/  LDL.LU.64 R16, [R1+0x9f0] ;  /* 0x0009f00001107983 */ /* 0x000f220000300a00 */
[----:B------:R-:W-:-:S03]  /*6f960*/  PRMT R2, R42, 0x7632, R2 ;  /* 0x000076322a027816 */ /* 0x000fc60000000002 */
[----:B------:R-:W4:Y:S04]  /*6f970*/  LDL.LU R22, [R1+0x218] ;  /* 0x0002180001167983 */ /* 0x000f280000300800 */
[----:B------:R-:W-:Y:S04]  /*6f980*/  @P2 STG.E.U16 desc[UR4][R48.64], R42 ;  /* 0x0000002a30002986 */ /* 0x000fe8000c101504 */
[----:B---3--:R0:W-:Y:S04]  /*6f990*/  @P4 STG.E.U16 desc[UR4][R32.64], R2 ;  /* 0x0000000220004986 */ /* 0x0081e8000c101504 */
[----:B0-----:R-:W3:Y:S01]  /*6f9a0*/  LDL.LU.64 R32, [R1+0x9e8] ;  /* 0x0009e80001207983 */ /* 0x001ee20000300a00 */
[----:B--2---:R-:W-:Y:S01]  /*6f9b0*/  ISETP.LT.AND P1, PT, R0, R5, !P0 ;  /* 0x000000050000720c */ /* 0x004fe20004721270 */
[C---:B------:R-:W-:Y:S01]  /*6f9c0*/  VIADD R0, R3.reuse, 0xa1 ;  /* 0x000000a103007836 */ /* 0x040fe20000000000 */
[----:B------:R-:W0:Y:S01]  /*6f9d0*/  LDC R5, c[0x0][0x22c] ;  /* 0x00008b00ff057b82 */ /* 0x000e220000000800 */
[----:B------:R-:W-:-:S03]  /*6f9e0*/  VIADD R4, R3, 0xa2 ;  /* 0x000000a203047836 */ /* 0x000fc60000000000 */
[----:B-1----:R-:W-:Y:S01]  /*6f9f0*/  ISETP.LT.AND P2, PT, R0, R8, !P0 ;  /* 0x000000080000720c */ /* 0x002fe20004741270 */
[C---:B------:R-:W-:Y:S02]  /*6fa00*/  VIADD R2, R3.reuse, 0xa3 ;  /* 0x000000a303027836 */ /* 0x040fe40000000000 */
[----:B------:R-:W-:Y:S01]  /*6fa10*/  VIADD R0, R3, 0xa4 ;  /* 0x000000a403007836 */ /* 0x000fe20000000000 */
[----:B------:R-:W1:Y:S02]  /*6fa20*/  LDC R8, c[0x0][0x22c] ;  /* 0x00008b00ff087b82 */ /* 0x000e640000000800 */
[----:B------:R-:W-:Y:S01]  /*6fa30*/  ISETP.LT.AND P3, PT, R2, R9, !P0 ;  /* 0x000000090200720c */ /* 0x000fe20004761270 */
[----:B------:R2:W-:Y:S01]  /*6fa40*/  @P1 STG.E.U16 desc[UR4][R34.64], R23 ;  /* 0x0000001722001986 */ /* 0x0005e2000c101504 */
[----:B------:R-:W-:-:S04]  /*6fa50*/  ISETP.LT.AND P1, PT, R4, R10, !P0 ;  /* 0x0000000a0400720c */ /* 0x000fc80004721270 */
[----:B------:R-:W1:Y:S01]  /*6fa60*/  LDC R9, c[0x0][0x22c] ;  /* 0x00008b00ff097b82 */ /* 0x000e620000000800 */
[----:B------:R-:W-:Y:S02]  /*6fa70*/  PRMT R2, R23, 0x7632, R2 ;  /* 0x0000763217027816 */ /* 0x000fe40000000002 */
[----:B------:R-:W-:Y:S01]  /*6fa80*/  ISETP.LT.AND P4, PT, R0, R252, !P0 ;  /* 0x000000fc0000720c */ /* 0x000fe20004781270 */
[----:B--2---:R-:W2:Y:S01]  /*6fa90*/  LDL.LU.64 R34, [R1+0x9e0] ;  /* 0x0009e00001227983 */ /* 0x004ea20000300a00 */
[----:B------:R-:W-:-:S03]  /*6faa0*/  VIADD R0, R3, 0xa5 ;  /* 0x000000a503007836 */ /* 0x000fc60000000000 */
[----:B------:R-:W1:Y:S01]  /*6fab0*/  LDC R10, c[0x0][0x22c] ;  /* 0x00008b00ff0a7b82 */ /* 0x000e620000000800 */
[----:B------:R-:W2:Y:S07]  /*6fac0*/  LDL.LU R42, [R1+0x21c] ;  /* 0x00021c00012a7983 */ /* 0x000eae0000300800 */
[----:B------:R-:W1:Y:S01]  /*6fad0*/  LDC R252, c[0x0][0x22c] ;  /* 0x00008b00fffc7b82 */ /* 0x000e620000000800 */
[----:B------:R1:W-:Y:S01]  /*6fae0*/  @P2 STG.E.U16 desc[UR4][R40.64], R2 ;  /* 0x0000000228002986 */ /* 0x0003e2000c101504 */
[----:B0-----:R-:W-:-:S03]  /*6faf0*/  ISETP.LT.AND P2, PT, R0, R5, !P0 ;  /* 0x000000050000720c */ /* 0x001fc60004741270 */
[----:B-1----:R-:W2:Y:S04]  /*6fb00*/  LDL.LU.64 R40, [R1+0x9d8] ;  /* 0x0009d80001287983 */ /* 0x002ea80000300a00 */
[----:B----4-:R0:W-:Y:S01]  /*6fb10*/  @P1 STG.E.U16 desc[UR4][R18.64], R43 ;  /* 0x0000002b12001986 */ /* 0x0101e2000c101504 */
[----:B------:R-:W-:Y:S02]  /*6fb20*/  PRMT R2, R43, 0x7632, R2 ;  /* 0x000076322b027816 */ /* 0x000fe40000000002 */
[----:B------:R-:W-:Y:S01]  /*6fb30*/  PRMT R4, R22, 0x7632, R4 ;  /* 0x0000763216047816 */ /* 0x000fe20000000004 */
[----:B0-----:R-:W4:Y:S01]  /*6fb40*/  LDL.LU.64 R18, [R1+0x9d0] ;  /* 0x0009d00001127983 */ /* 0x001f220000300a00 */
[C---:B------:R-:W-:Y:S01]  /*6fb50*/  VIADD R0, R3.reuse, 0xa6 ;  /* 0x000000a603007836 */ /* 0x040fe20000000000 */
[----:B------:R-:W0:Y:S02]  /*6fb60*/  LDC R5, c[0x0][0x22c] ;  /* 0x00008b00ff057b82 */ /* 0x000e240000000800 */
[----:B------:R-:W4:Y:S04]  /*6fb70*/  LDL.LU R43, [R1+0x200] ;  /* 0x00020000012b7983 */ /* 0x000f280000300800 */
[----:B------:R1:W-:Y:S04]  /*6fb80*/  @P3 STG.E.U16 desc[UR4][R20.64], R2 ;  /* 0x0000000214003986 */ /* 0x0003e8000c101504 */
[----:B------:R3:W-:Y:S04]  /*6fb90*/  @P4 STG.E.U16 desc[UR4][R16.64], R22 ;  /* 0x0000001610004986 */ /* 0x0007e8000c101504 */
[----:B-1----:R-:W4:Y:S04]  /*6fba0*/  LDL.LU.64 R20, [R1+0x9c8] ;  /* 0x0009c80001147983 */ /* 0x002f280000300a00 */
[----:B---3--:R-:W3:Y:S04]  /*6fbb0*/  LDL.LU.64 R16, [R1+0x9c0] ;  /* 0x0009c00001107983 */ /* 0x008ee80000300a00 */
[----:B------:R-:W3:Y:S04]  /*6fbc0*/  LDL.LU R23, [R1+0x204] ;  /* 0x0002040001177983 */ /* 0x000ee80000300800 */
[----:B------:R1:W-:Y:S04]  /*6fbd0*/  @P2 STG.E.U16 desc[UR4][R32.64], R4 ;  /* 0x0000000420002986 */ /* 0x0003e8000c101504 */
[----:B-1----:R-:W3:Y:S01]  /*6fbe0*/  LDL.LU.64 R32, [R1+0x9b8] ;  /* 0x0009b80001207983 */ /* 0x002ee20000300a00 */
[----:B------:R-:W-:Y:S01]  /*6fbf0*/  ISETP.LT.AND P1, PT, R0, R8, !P0 ;  /* 0x000000080000720c */ /* 0x000fe20004721270 */
[C---:B------:R-:W-:Y:S01]  /*6fc00*/  VIADD R0, R3.reuse, 0xa7 ;  /* 0x000000a703007836 */ /* 0x040fe20000000000 */
[----:B------:R-:W1:Y:S01]  /*6fc10*/  LDC R8, c[0x0][0x22c] ;  /* 0x00008b00ff087b82 */ /* 0x000e620000000800 */
[----:B------:R-:W-:-:S03]  /*6fc20*/  VIADD R2, R3, 0xa8 ;  /* 0x000000a803027836 */ /* 0x000fc60000000000 */
[----:B------:R-:W-:Y:S01]  /*6fc30*/  ISETP.LT.AND P2, PT, R0, R10, !P0 ;  /* 0x0000000a0000720c */ /* 0x000fe20004741270 */
[C---:B------:R-:W-:Y:S01]  /*6fc40*/  VIADD R0, R3.reuse, 0xa9 ;  /* 0x000000a903007836 */ /* 0x040fe20000000000 */
[----:B------:R-:W-:Y:S02]  /*6fc50*/  ISETP.LT.AND P3, PT, R2, R252, !P0 ;  /* 0x000000fc0200720c */ /* 0x000fe40004761270 */
[----:B------:R-:W4:Y:S01]  /*6fc60*/  LDC R4, c[0x0][0x22c] ;  /* 0x00008b00ff047b82 */ /* 0x000f220000000800 */
[----:B--2---:R-:W-:Y:S02]  /*6fc70*/  PRMT R2, R42, 0x7632, R2 ;  /* 0x000076322a027816 */ /* 0x004fe40000000002 */
[----:B------:R2:W-:Y:S01]  /*6fc80*/  @P1 STG.E.U16 desc[UR4][R34.64], R42 ;  /* 0x0000002a22001986 */ /* 0x0005e2000c101504 */
[----:B------:R-:W-:Y:S01]  /*6fc90*/  ISETP.LT.AND P4, PT, R0, R9, !P0 ;  /* 0x000000090000720c */ /* 0x000fe20004781270 */
[----:B------:R-:W-:-:S03]  /*6fca0*/  VIADD R0, R3, 0xaa ;  /* 0x000000aa03007836 */ /* 0x000fc60000000000 */
[----:B------:R-:W3:Y:S08]  /*6fcb0*/  LDC R252, c[0x0][0x22c] ;  /* 0x00008b00fffc7b82 */ /* 0x000ef00000000800 */
[----:B------:R-:W3:Y:S01]  /*6fcc0*/  LDC R10, c[0x0][0x22c] ;  /* 0x00008b00ff0a7b82 */ /* 0x000ee20000000800 */
[----:B--2---:R-:W2:Y:S04]  /*6fcd0*/  LDL.LU R42, [R1+0x208] ;  /* 0x00020800012a7983 */ /* 0x004ea80000300800 */
[----:B------:R-:W2:Y:S01]  /*6fce0*/  LDL.LU.64 R34, [R1+0x9b0] ;  /* 0x0009b00001227983 */ /* 0x000ea20000300a00 */
[----:B0-----:R-:W-:Y:S01]  /*6fcf0*/  ISETP.LT.AND P1, PT, R0, R5, !P0 ;  /* 0x000000050000720c */ /* 0x001fe20004721270 */
[----:B------:R-:W-:Y:S01]  /*6fd00*/  VIADD R0, R3, 0xab ;  /* 0x000000ab03007836 */ /* 0x000fe20000000000 */
[----:B------:R-:W0:Y:S08]  /*6fd10*/  LDC R9, c[0x0][0x22c] ;  /* 0x00008b00ff097b82 */ /* 0x000e300000000800 */
[----:B------:R-:W2:Y:S01]  /*6fd20*/  LDC R5, c[0x0][0x22c] ;  /* 0x00008b00ff057b82 */ /* 0x000ea20000000800 */
[----:B------:R0:W-:Y:S01]  /*6fd30*/  @P2 STG.E.U16 desc[UR4][R40.64], R2 ;  /* 0x0000000228002986 */ /* 0x0001e2000c101504 */
[----:B-1----:R-:W-:-:S03]  /*6fd40*/  ISETP.LT.AND P2, PT, R0, R8, !P0 ;  /* 0x000000080000720c */ /* 0x002fc60004741270 */
[----:B0-----:R-:W2:Y:S01]  /*6fd50*/  LDL.LU.64 R40, [R1+0x9a8] ;  /* 0x0009a80001287983 */ /* 0x001ea20000300a00 */
[----:B------:R-:W-:Y:S02]  /*6fd60*/  VIADD R0, R3, 0xad ;  /* 0x000000ad03007836 */ /* 0x000fe40000000000 */
[----:B------:R-:W0:Y:S01]  /*6fd70*/  LDC R8, c[0x0][0x22c] ;  /* 0x00008b00ff087b82 */ /* 0x000e220000000800 */
[----:B------:R-:W2:Y:S01]  /*6fd80*/  LDL.LU.64 R48, [R1+0x9a0] ;  /* 0x0009a00001307983 */ /* 0x000ea20000300a00 */
[----:B----4-:R-:W-:-:S03]  /*6fd90*/  PRMT R2, R43, 0x7632, R2 ;  /* 0x000076322b027816 */ /* 0x010fc60000000002 */
[----:B------:R1:W-:Y:S04]  /*6fda0*/  @P3 STG.E.U16 desc[UR4][R18.64], R43 ;  /* 0x0000002b12003986 */ /* 0x0003e8000c101504 */
[----:B-1----:R-:W4:Y:S04]  /*6fdb0*/  LDL.LU R43, [R1+0x20c] ;  /* 0x00020c00012b7983 */ /* 0x002f280000300800 */
[----:B------:R1:W-:Y:S01]  /*6fdc0*/  @P4 STG.E.U16 desc[UR4][R20.64], R2 ;  /* 0x0000000214004986 */ /* 0x0003e2000c101504 */
[----:B------:R-:W-:-:S03]  /*6fdd0*/  ISETP.LT.AND P3, PT, R0, R4, !P0 ;  /* 0x000000040000720c */ /* 0x000fc60004761270 */
[----:B---3--:R3:W-:Y:S04]  /*6fde0*/  @P1 STG.E.U16 desc[UR4][R16.64], R23 ;  /* 0x0000001710001986 */ /* 0x0087e8000c101504 */
[----:B-1----:R-:W4:Y:S01]  /*6fdf0*/  LDL.LU.64 R20, [R1+0x998] ;  /* 0x0009980001147983 */ /* 0x002f220000300a00 */
[----:B------:R-:W-:-:S03]  /*6fe00*/  PRMT R4, R23, 0x7632, R4 ;  /* 0x0000763217047816 */ /* 0x000fc60000000004 */
[----:B---3--:R-:W3:Y:S04]  /*6fe10*/  LDL.LU.64 R16, [R1+0x990] ;  /* 0x0009900001107983 */ /* 0x008ee80000300a00 */
[----:B------:R-:W3:Y:S04]  /*6fe20*/  LDL.LU R22, [R1+0x1f0] ;  /* 0x0001f00001167983 */ /* 0x000ee80000300800 */
[----:B------:R1:W-:Y:S04]  /*6fe30*/  @P2 STG.E.U16 desc[UR4][R32.64], R4 ;  /* 0x0000000420002986 */ /* 0x0003e8000c101504 */
[----:B-1----:R-:W3:Y:S01]  /*6fe40*/  LDL.LU.64 R32, [R1+0x988] ;  /* 0x0009880001207983 */ /* 0x002ee20000300a00 */
[----:B------:R-:W-:-:S05]  /*6fe50*/  VIADD R2, R3, 0xac ;  /* 0x000000ac03027836 */ /* 0x000fca0000000000 */
[----:B------:R-:W-:Y:S01]  /*6fe60*/  ISETP.LT.AND P1, PT, R2, R252, !P0 ;  /* 0x000000fc0200720c */ /* 0x000fe20004721270 */
[C---:B------:R-:W-:Y:S01]  /*6fe70*/  VIADD R2, R3.reuse, 0xae ;  /* 0x000000ae03027836 */ /* 0x040fe20000000000 */
[----:B------:R-:W1:Y:S01]  /*6fe80*/  LDC R252, c[0x0][0x22c] ;  /* 0x00008b00fffc7b82 */ /* 0x000e620000000800 */
[----:B------:R-:W-:-:S03]  /*6fe90*/  VIADD R0, R3, 0xaf ;  /* 0x000000af03007836 */ /* 0x000fc60000000000 */
[----:B------:R-:W-:Y:S02]  /*6fea0*/  ISETP.LT.AND P2, PT, R2, R9, !P0 ;  /* 0x000000090200720c */ /* 0x000fe40004741270 */
[----:B--2---:R-:W-:Y:S02]  /*6feb0*/  PRMT R2, R42, 0x7632, R2 ;  /* 0x000076322a027816 */ /* 0x004fe40000000002 */
[----:B------:R-:W2:Y:S03]  /*6fec0*/  LDC R9, c[0x0][0x22c] ;  /* 0x00008b00ff097b82 */ /* 0x000ea60000000800 */
[----:B------:R0:W-:Y:S01]  /*6fed0*/  @P1 STG.E.U16 desc[UR4][R34.64], R42 ;  /* 0x0000002a22001986 */ /* 0x0001e2000c101504 */
[----:B------:R-:W-:Y:S01]  /*6fee0*/  ISETP.LT.AND P4, PT, R0, R5, !P0 ;  /* 0x000000050000720c */ /* 0x000fe20004781270 */
[----:B------:R-:W-:-:S03]  /*6fef0*/  VIADD R0, R3, 0xb0 ;  /* 0x000000b003007836 */ /* 0x000fc60000000000 */
[----:B------:R-:W2:Y:S01]  /*6ff00*/  LDC R5, c[0x0][0x22c] ;  /* 0x00008b00ff057b82 */ /* 0x000ea20000000800 */
[----:B0-----:R-:W2:Y:S04]  /*6ff10*/  LDL.LU R42, [R1+0x1f4] ;  /* 0x0001f400012a7983 */ /* 0x001ea80000300800 */
[----:B------:R-:W2:Y:S01]  /*6ff20*/  LDL.LU.64 R18, [R1+0x980] ;  /* 0x0009800001127983 */ /* 0x000ea20000300a00 */
[----:B------:R-:W-:Y:S01]  /*6ff30*/  ISETP.LT.AND P1, PT, R0, R8, !P0 ;  /* 0x000000080000720c */ /* 0x000fe20004721270 */
[----:B------:R-:W-:Y:S01]  /*6ff40*/  VIADD R0, R3, 0xb1 ;  /* 0x000000b103007836 */ /* 0x000fe20000000000 */
[----:B------:R-:W0:Y:S01]  /*6ff50*/  LDC R8, c[0x0][0x22c] ;  /* 0x00008b00ff087b82 */ /* 0x000e220000000800 */
[----:B------:R1:W-:Y:S04]  /*6ff60*/  @P3 STG.E.U16 desc[UR4][R40.64], R2 ;  /* 0x0000000228003986 */ /* 0x0003e8000c101504 */
[----:B-1----:R-:W2:Y:S04]  /*6ff70*/  LDL.LU.64 R40, [R1+0x978] ;  /* 0x0009780001287983 */ /* 0x002ea80000300a00 */
[----:B------:R-:W2:Y:S04]  /*6ff80*/  LDL.LU.64 R34, [R1+0x970] ;  /* 0x0009700001227983 */ /* 0x000ea80000300a00 */
[----:B------:R-:W2:Y:S01]  /*6ff90*/  LDL.LU R23, [R1+0x1f8] ;  /* 0x0001f80001177983 */ /* 0x000ea20000300800 */
[----:B----4-:R-:W-:-:S03]  /*6ffa0*/  PRMT R2, R43, 0x7632, R2 ;  /* 0x000076322b027816 */ /* 0x010fc60000000002 */
[----:B------:R1:W-:Y:S01]  /*6ffb0*/  @P2 STG.E.U16 desc[UR4][R48.64], R43 ;  /* 0x0000002b30002986 */ /* 0x0003e2000c101504 */
[----:B------:R-:W-:Y:S01]  /*6ffc0*/  ISETP.LT.AND P2, PT, R0, R252, !P0 ;  /* 0x000000fc0000720c */ /* 0x000fe20004741270 */
[C---:B------:R-:W-:Y:S01]  /*6ffd0*/  VIADD R4, R3.reuse, 0xb2 ;  /* 0x000000b203047836 */ /* 0x040fe20000000000 */
[----:B------:R-:W4:Y:S01]  /*6ffe0*/  LDC R252, c[0x0][0x22c] ;  /* 0x00008b00fffc7b82 */ /* 0x000f220000000800 */
[----:B-1----:R-:W4:Y:S04]  /*6fff0*/  LDL.LU.64 R48, [R1+0x2240] ;  /* 0x0022400001307983 */ /* 0x002f280000300a00 */
[----:B------:R1:W-:Y:S04]  /*70000*/  @P4 STG.E.U16 desc[UR4][R20.64], R2 ;  /* 0x0000000214004986 */ /* 0x0003e8000c101504 */
[----:B-1----:R-:W4:Y:S01]  /*70010*/  LDL.LU.64 R20, [R1+0x968] ;  /* 0x0009680001147983 */ /* 0x002f220000300a00 */
[----:B------:R-:W-:-:S03]  /*70020*/  VIADD R2, R3, 0xb3 ;  /* 0x000000b303027836 */ /* 0x000fc60000000000 */
[----:B---3--:R1:W-:Y:S02]  /*70030*/  @P1 STG.E.U16 desc[UR4][R16.64], R22 ;  /* 0x0000001610001986 */ /* 0x0083e4000c101504 */
[----:B--2---:R-:W-:Y:S02]  /*70040*/  ISETP.LT.AND P3, PT, R2, R9, !P0 ;  /* 0x000000090200720c */ /* 0x004fe40004761270 */
[----:B------:R-:W-:Y:S01]  /*70050*/  PRMT R2, R22, 0x7632, R2 ;  /* 0x0000763216027816 */ /* 0x000fe20000000002 */
[C---:B------:R-:W-:Y:S01]  /*70060*/  VIADD R0, R3.reuse, 0xb4 ;  /* 0x000000b403007836 */ /* 0x040fe20000000000 */
[----:B-1----:R-:W2:Y:S01]  /*70070*/  LDL.LU.64 R16, [R1+0x960] ;  /* 0x0009600001107983 */ /* 0x002ea20000300a00 */
[----:B------:R-:W-:Y:S01]  /*70080*/  ISETP.LT.AND P1, PT, R4, R10, !P0 ;  /* 0x0000000a0400720c */ /* 0x000fe20004721270 */
[----:B------:R-:W1:Y:S02]  /*70090*/  LDC R9, c[0x0][0x22c] ;  /* 0x00008b00ff097b82 */ /* 0x000e640000000800 */
[----:B------:R-:W3:Y:S04]  /*700a0*/  LDL.LU R43, [R1+0x1fc] ;  /* 0x0001fc00012b7983 */ /* 0x000ee80000300800 */
[----:B------:R0:W-:Y:S02]  /*700b0*/  @P2 STG.E.U16 desc[UR4][R32.64], R2 ;  /* 0x0000000220002986 */ /* 0x0001e4000c101504 */
[----:B------:R-:W1:Y:S02]  /*700c0*/  LDC R10, c[0x0][0x22c] ;  /* 0x00008b00ff0a7b82 */ /* 0x000e640000000800 */
[----:B0-----:R-:W2:Y:S01]  /*700d0*/  LDL.LU.64 R32, [R1+0x958] ;  /* 0x0009580001207983 */ /* 0x001ea20000300a00 */
[----:B------:R-:W-:Y:S01]  /*700e0*/  ISETP.LT.AND P4, PT, R0, R5, !P0 ;  /* 0x000000050000720c */ /* 0x000fe20004781270 */
[----:B------:R-:W-:-:S04]  /*700f0*/  VIADD R0, R3, 0xb5 ;  /* 0x000000b503007836 */ /* 0x000fc80000000000 */
[----:B------:R-:W0:Y:S01]  /*70100*/  LDC R5, c[0x0][0x22c] ;  /* 0x00008b00ff057b82 */ /* 0x000e220000000800 */
[----:B------:R-:W-:Y:S02]  /*70110*/  ISETP.LT.AND P2, PT, R0, R8, !P0 ;  /* 0x000000080000720c */ /* 0x000fe40004741270 */
[----:B------:R-:W-:Y:S01]  /*70120*/  PRMT R2, R42, 0x7632, R2 ;  /* 0x000076322a027816 */ /* 0x000fe20000000002 */
[----:B------:R4:W-:Y:S01]  /*70130*/  @P1 STG.E.U16 desc[UR4][R18.64], R42 ;  /* 0x0000002a12001986 */ /* 0x0009e2000c101504 */
[----:B------:R-:W-:-:S03]  /*70140*/  VIADD R0, R3, 0xb6 ;  /* 0x000000b603007836 */ /* 0x000fc60000000000 */
[----:B------:R-:W2:Y:S01]  /*70150*/  LDC R8, c[0x0][0x22c] ;  /* 0x00008b00ff087b82 */ /* 0x000ea20000000800 */
[----:B----4-:R-:W4:Y:S04]  /*70160*/  LDL.LU.64 R18, [R1+0x950] ;  /* 0x0009500001127983 */ /* 0x010f280000300a00 */
[----:B------:R-:W4:Y:S01]  /*70170*/  LDL.LU R42, [R1+0x1e0] ;  /* 0x0001e000012a7983 */ /* 0x000f220000300800 */
[----:B------:R-:W-:Y:S01]  /*70180*/  ISETP.LT.AND P1, PT, R0, R252, !P0 ;  /* 0x000000fc0000720c */ /* 0x000fe20004721270 */
[----:B------:R-:W-:Y:S01]  /*70190*/  VIADD R0, R3, 0xb7 ;  /* 0x000000b703007836 */ /* 0x000fe20000000000 */
[----:B------:R-:W4:Y:S01]  /*701a0*/  LDC R252, c[0x0][0x22c] ;  /* 0x00008b00fffc7b82 */ /* 0x000f220000000800 */
[----:B------:R1:W-:Y:S04]  /*701b0*/  @P3 STG.E.U16 desc[UR4][R40.64], R2 ;  /* 0x0000000228003986 */ /* 0x0003e8000c101504 */
[----:B------:R0:W-:Y:S04]  /*701c0*/  @P4 STG.E.U16 desc[UR4][R34.64], R23 ;  /* 0x0000001722004986 */ /* 0x0001e8000c101504 */
[----:B-1----:R-:W4:Y:S01]  /*701d0*/  LDL.LU.64 R40, [R1+0x948] ;  /* 0x0009480001287983 */ /* 0x002f220000300a00 */
[----:B------:R-:W-:-:S03]  /*701e0*/  PRMT R4, R23, 0x7632, R4 ;  /* 0x0000763217047816 */ /* 0x000fc60000000004 */
[----:B0-----:R-:W4:Y:S04]  /*701f0*/  LDL.LU.64 R34, [R1+0x940] ;  /* 0x0009400001227983 */ /* 0x001f280000300a00 */
[----:B------:R-:W4:Y:S01]  /*70200*/  LDL.LU R22, [R1+0x1e4] ;  /* 0x0001e40001167983 */ /* 0x000f220000300800 */
[----:B------:R-:W-:-:S05]  /*70210*/  VIADD R2, R3, 0xb8 ;  /* 0x000000b803027836 */ /* 0x000fca0000000000 */
[----:B------:R-:W-:Y:S02]  /*70220*/  ISETP.LT.AND P3, PT, R2, R5, !P0 ;  /* 0x000000050200720c */ /* 0x000fe40004761270 */
[----:B------:R-:W0:Y:S01]  /*70230*/  LDC R5, c[0x0][0x22c] ;  /* 0x00008b00ff057b82 */ /* 0x000e220000000800 */
[----:B------:R1:W-:Y:S01]  /*70240*/  @P2 STG.E.U16 desc[UR4][R20.64], R4 ;  /* 0x0000000414002986 */ /* 0x0003e2000c101504 */
[----:B------:R-:W-:-:S03]  /*70250*/  ISETP.LT.AND P2, PT, R0, R10, !P0 ;  /* 0x0000000a0000720c */ /* 0x000fc60004741270 */
[----:B-1----:R-:W4:Y:S03]  /*70260*/  LDL.LU.64 R20, [R1+0x938] ;  /* 0x0009380001147983 */ /* 0x002f260000300a00 */
[----:B------:R-:W1:Y:S01]  /*70270*/  LDC R4, c[0x0][0x22c] ;  /* 0x00008b00ff047b82 */ /* 0x000e620000000800 */
[----:B---3--:R-:W-:Y:S01]  /*70280*/  PRMT R2, R43, 0x7632, R2 ;  /* 0x000076322b027816 */ /* 0x008fe20000000002 */
[----:B--2---:R2:W-:Y:S04]  /*70290*/  @P1 STG.E.U16 desc[UR4][R16.64], R43 ;  /* 0x0000002b10001986 */ /* 0x0045e8000c101504 */
[----:B--2---:R-:W2:Y:S04]  /*702a0*/  LDL.LU R43, [R1+0x1e8] ;  /* 0x0001e800012b7983 */ /* 0x004ea80000300800 */
[----:B------:R-:W3:Y:S04]  /*702b0*/  LDL.LU.64 R16, [R1+0x930] ;  /* 0x0009300001107983 */ /* 0x000ee80000300a00 */
[----:B------:R0:W-:Y:S04]  /*702c0*/  @P2 STG.E.U16 desc[UR4][R32.64], R2 ;  /* 0x0000000220002986 */ /* 0x0001e8000c101504 */
[----:B0-----:R-:W3:Y:S01]  /*702d0*/  LDL.LU.64 R32, [R1+0x928] ;  /* 0x0009280001207983 */ /* 0x001ee20000300a00 */
[----:B------:R-:W-:-:S03]  /*702e0*/  VIADD R0, R3, 0xb9 ;  /* 0x000000b903007836 */ /* 0x000fc60000000000 */
[----:B------:R-:W3:Y:S02]  /*702f0*/  LDL.LU.64 R10, [R1+0x920] ;  /* 0x00092000010a7983 */ /* 0x000ee40000300a00 */
[----:B------:R-:W-:Y:S01]  /*70300*/  ISETP.LT.AND P4, PT, R0, R9, !P0 ;  /* 0x000000090000720c */ /* 0x000fe20004781270 */
[C---:B------:R-:W-:Y:S01]  /*70310*/  VIADD R0, R3.reuse, 0xba ;  /* 0x000000ba03007836 */ /* 0x040fe20000000000 */
[----:B------:R-:W0:Y:S01]  /*70320*/  LDC R9, c[0x0][0x22c] ;  /* 0x00008b00ff097b82 */ /* 0x000e220000000800 */
[----:B------:R-:W3:Y:S03]  /*70330*/  LDL.LU R23, [R1+0x1ec] ;  /* 0x0001ec0001177983 */ /* 0x000ee60000300800 */
[----:B------:R-:W-:Y:S02]  /*70340*/  ISETP.LT.AND P1, PT, R0, R8, !P0 ;  /* 0x000000080000720c */ /* 0x000fe40004721270 */
[----:B----4-:R-:W-:Y:S01]  /*70350*/  PRMT R2, R42, 0x7632, R2 ;  /* 0x000076322a027816 */ /* 0x010fe20000000002 */
[C---:B------:R-:W-:Y:S01]  /*70360*/  VIADD R0, R3.reuse, 0xbb ;  /* 0x000000bb03007836 */ /* 0x040fe20000000000 */
[----:B------:R-:W4:Y:S01]  /*70370*/  LDC R8, c[0x0][0x22c] ;  /* 0x00008b00ff087b82 */ /* 0x000f220000000800 */
[----:B------:R-:W-:Y:S03]  /*70380*/  @P3 STG.E.U16 desc[UR4][R18.64], R42 ;  /* 0x0000002a12003986 */ /* 0x000fe6000c101504 */
[----:B------:R-:W-:Y:S01]  /*70390*/  ISETP.LT.AND P2, PT, R0, R252, !P0 ;  /* 0x000000fc0000720c */ /* 0x000fe20004741270 */
[----:B------:R-:W-:-:S03]  /*703a0*/  VIADD R0, R3, 0xbd ;  /* 0x000000bd03007836 */ /* 0x000fc60000000000 */
[----:B------:R-:W3:Y:S02]  /*703b0*/  LDC R252, c[0x0][0x22c] ;  /* 0x00008b00fffc7b82 */ /* 0x000ee40000000800 */
[----:B-1----:R-:W-:Y:S01]  /*703c0*/  ISETP.LT.AND P3, PT, R0, R4, !P0 ;  /* 0x000000040000720c */ /* 0x002fe20004761270 */
[C---:B------:R-:W-:Y:S01]  /*703d0*/  VIADD R0, R3.reuse, 0xbf ;  /* 0x000000bf03007836 */ /* 0x040fe20000000000 */
[----:B------:R1:W-:Y:S02]  /*703e0*/  @P4 STG.E.U16 desc[UR4][R40.64], R2 ;  /* 0x0000000228004986 */ /* 0x0003e4000c101504 */
[C---:B-1----:R-:W-:Y:S02]  /*703f0*/  VIADD R2, R3.reuse, 0xbc ;  /* 0x000000bc03027836 */ /* 0x042fe40000000000 */
[----:B------:R1:W-:Y:S04]  /*70400*/  @P1 STG.E.U16 desc[UR4][R34.64], R22 ;  /* 0x0000001622001986 */ /* 0x0003e8000c101504 */
[----:B------:R-:W3:Y:S01]  /*70410*/  LDL.LU.64 R40, [R1+0x918] ;  /* 0x0009180001287983 */ /* 0x000ee20000300a00 */
[----:B------:R-:W-:Y:S01]  /*70420*/  ISETP.LT.AND P1, PT, R2, R5, !P0 ;  /* 0x000000050200720c */ /* 0x000fe20004721270 */
[----:B------:R-:W-:Y:S01]  /*70430*/  VIADD R2, R3, 0xbe ;  /* 0x000000be03027836 */ /* 0x000fe20000000000 */
[----:B------:R-:W-:Y:S01]  /*70440*/  PRMT R4, R22, 0x7632, R4 ;  /* 0x0000763216047816 */ /* 0x000fe20000000004 */
[----:B------:R-:W3:Y:S01]  /*70450*/  LDC R5, c[0x0][0x22c] ;  /* 0x00008b00ff057b82 */ /* 0x000ee20000000800 */
[----:B-1----:R-:W3:Y:S04]  /*70460*/  LDL.LU.64 R34, [R1+0x910] ;  /* 0x0009100001227983 */ /* 0x002ee80000300a00 */
[----:B------:R-:W3:Y:S01]  /*70470*/  LDL.LU R42, [R1+0x1d0] ;  /* 0x0001d000012a7983 */ /* 0x000ee20000300800 */
[----:B----4-:R-:W-:-:S02]  /*70480*/  ISETP.LT.AND P4, PT, R0, R8, !P0 ;  /* 0x000000080000720c */ /* 0x010fc40004781270 */
[----:B------:R-:W1:Y:S01]  /*70490*/  LDC R22, c[0x0][0x22c] ;  /* 0x00008b00ff167b82 */ /* 0x000e620000000800 */
[----:B------:R-:W4:Y:S04]  /*704a0*/  LDL.LU.64 R18, [R1+0x908] ;  /* 0x0009080001127983 */ /* 0x000f280000300a00 */
[----:B------:R1:W-:Y:S01]  /*704b0*/  @P2 STG.E.U16 desc[UR4][R20.64], R4 ;  /* 0x0000000414002986 */ /* 0x0003e2000c101504 */
[----:B0-----:R-:W-:Y:S01]  /*704c0*/  ISETP.LT.AND P2, PT, R2, R9, !P0 ;  /* 0x000000090200720c */ /* 0x001fe20004741270 */
[----:B------:R-:W-:Y:S01]  /*704d0*/  VIADD R0, R3, 0xc0 ;  /* 0x000000c003007836 */ /* 0x000fe20000000000 */
[----:B-1----:R-:W0:Y:S08]  /*704e0*/  LDC R21, c[0x0][0x22c] ;  /* 0x00008b00ff157b82 */ /* 0x002e300000000800 */
[----:B------:R-:W1:Y:S01]  /*704f0*/  LDC R20, c[0x0][0x22c] ;  /* 0x00008b00ff147b82 */ /* 0x000e620000000800 */
[----:B--2---:R-:W-:Y:S01]  /*70500*/  PRMT R2, R43, 0x7632, R2 ;  /* 0x000076322b027816 */ /* 0x004fe20000000002 */
[----:B---3--:R2:W-:Y:S04]  /*70510*/  @P1 STG.E.U16 desc[UR4][R16.64], R43 ;  /* 0x0000002b10001986 */ /* 0x0085e8000c101504 */
[----:B--2---:R-:W2:Y:S04]  /*70520*/  LDL.LU R43, [R1+0x1d4] ;  /* 0x0001d400012b7983 */ /* 0x004ea80000300800 */
[----:B------:R-:W3:Y:S04]  /*70530*/  LDL.LU.64 R8, [R1+0x900] ;  /* 0x0009000001087983 */ /* 0x000ee80000300a00 */
[----:B------:R0:W-:Y:S04]  /*70540*/  @P3 STG.E.U16 desc[UR4][R32.64], R2 ;  /* 0x0000000220003986 */ /* 0x0001e8000c101504 */
[----:B0-----:R-:W3:Y:S01]  /*70550*/  LDL.LU.64 R32, [R1+0x8f8] ;  /* 0x0008f80001207983 */ /* 0x001ee20000300a00 */
[----:B------:R-:W-:Y:S01]  /*70560*/  ISETP.LT.AND P1, PT, R0, R252, !P0 ;  /* 0x000000fc0000720c */ /* 0x000fe20004721270 */
[----:B------:R-:W-:Y:S01]  /*70570*/  VIADD R0, R3, 0xc1 ;  /* 0x000000c103007836 */ /* 0x000fe20000000000 */
[----:B------:R-:W-:Y:S01]  /*70580*/  PRMT R2, R23, 0x7632, R2 ;  /* 0x0000763217027816 */ /* 0x000fe20000000002 */
[----:B------:R0:W-:Y:S01]  /*70590*/  @P2 STG.E.U16 desc[UR4][R10.64], R23 ;  /* 0x000000170a002986 */ /* 0x0001e2000c101504 */
[C---:B------:R-:W-:Y:S01]  /*705a0*/  VIADD R4, R3.reuse, 0xc2 ;  /* 0x000000c203047836 */ /* 0x040fe20000000000 */
[----:B------:R-:W3:Y:S01]  /*705b0*/  LDC R252, c[0x0][0x22c] ;  /* 0x00008b00fffc7b82 */ /* 0x000ee20000000800 */
[----:B------:R-:W-:Y:S01]  /*705c0*/  ISETP.LT.AND P2, PT, R0, R5, !P0 ;  /* 0x000000050000720c */ /* 0x000fe20004741270 */
[C---:B------:R-:W-:Y:S01]  /*705d0*/  VIADD R0, R3.reuse, 0xc4 ;  /* 0x000000c403007836 */ /* 0x040fe20000000000 */
[----:B------:R-:W3:Y:S05]  /*705e0*/  LDL.LU.64 R16, [R1+0x8f0] ;  /* 0x0008f00001107983 */ /* 0x000eea0000300a00 */
[----:B------:R-:W3:Y:S01]  /*705f0*/  LDC R5, c[0x0][0x22c] ;  /* 0x00008b00ff057b82 */ /* 0x000ee20000000800 */
[----:B0-----:R-:W3:Y:S07]  /*70600*/  LDL.LU.64 R10, [R1+0x2238] ;  /* 0x00223800010a7983 */ /* 0x001eee0000300a00 */
[----:B------:R-:W0:Y:S01]  /*70610*/  LDC R23, c[0x0][0x22c] ;  /* 0x00008b00ff177b82 */ /* 0x000e220000000800 */
[----:B------:R1:W-:Y:S02]  /*70620*/  @P4 STG.E.U16 desc[UR4][R40.64], R2 ;  /* 0x0000000228004986 */ /* 0x0003e4000c101504 */
[----:B-1----:R-:W-:-:S02]  /*70630*/  VIADD R2, R3, 0xc3 ;  /* 0x000000c303027836 */ /* 0x002fc40000000000 */
[----:B------:R1:W-:Y:S01]  /*70640*/  @P1 STG.E.U16 desc[UR4][R34.64], R42 ;  /* 0x0000002a22001986 */ /* 0x0003e2000c101504 */
[----:B------:R-:W-:Y:S02]  /*70650*/  ISETP.LT.AND P1, PT, R4, R22, !P0 ;  /* 0x000000160400720c */ /* 0x000fe40004721270 */
[----:B------:R-:W-:Y:S01]  /*70660*/  ISETP.LT.AND P4, PT, R0, R20, !P0 ;  /* 0x000000140000720c */ /* 0x000fe20004781270 */
[----:B------:R-:W3:Y:S01]  /*70670*/  LDL.LU.64 R40, [R1+0x8e8] ;  /* 0x0008e80001287983 */ /* 0x000ee20000300a00 */
[----:B------:R-:W-:Y:S01]  /*70680*/  ISETP.LT.AND P3, PT, R2, R21, !P0 ;  /* 0x000000150200720c */ /* 0x000fe20004761270 */
[----:B------:R-:W0:Y:S01]  /*70690*/  LDC R22, c[0x0][0x22c] ;  /* 0x00008b00ff167b82 */ /* 0x000e220000000800 */
[----:B------:R-:W-:-:S05]  /*706a0*/  PRMT R2, R42, 0x7632, R2 ;  /* 0x000076322a027816 */ /* 0x000fca0000000002 */
[----:B----4-:R4:W-:Y:S02]  /*706b0*/  @P2 STG.E.U16 desc[UR4][R18.64], R2 ;  /* 0x0000000212002986 */ /* 0x0109e4000c101504 */
[----:B-1----:R-:W1:Y:S02]  /*706c0*/  LDC R34, c[0x0][0x22c] ;  /* 0x00008b00ff227b82 */ /* 0x002e640000000800 */
[----:B------:R-:W3:Y:S04]  /*706d0*/  LDL.LU R35, [R1+0x1dc] ;  /* 0x0001dc0001237983 */ /* 0x000ee80000300800 */
[----:B------:R-:W3:Y:S04]  /*706e0*/  LDL.LU.64 R20, [R1+0x8e0] ;  /* 0x0008e00001147983 */ /* 0x000ee80000300a00 */
[----:B----4-:R-:W4:Y:S01]  /*706f0*/  LDL.LU.64 R18, [R1+0x8d0] ;  /* 0x0008d00001127983 */ /* 0x010f220000300a00 */
[----:B--2---:R-:W-:-:S03]  /*70700*/  PRMT R2, R43, 0x7632, R2 ;  /* 0x000076322b027816 */ /* 0x004fc60000000002 */
[----:B---3--:R2:W-:Y:S04]  /*70710*/  @P1 STG.E.U16 desc[UR4][R8.64], R43 ;  /* 0x0000002b08001986 */ /* 0x0085e8000c101504 */
[----:B--2---:R-:W2:Y:S04]  /*70720*/  LDL.LU.64 R8, [R1+0x2230] ;  /* 0x0022300001087983 */ /* 0x004ea80000300a00 */
[----:B------:R-:W3:Y:S04]  /*70730*/  LDL.LU.64 R42, [R1+0x8c8] ;  /* 0x0008c800012a7983 */ /* 0x000ee80000300a00 */
[----:B------:R0:W-:Y:S04]  /*70740*/  @P3 STG.E.U16 desc[UR4][R32.64], R2 ;  /* 0x0000000220003986 */ /* 0x0001e8000c101504 */
[----:B0-----:R-:W2:Y:S04]  /*70750*/  LDL.LU.64 R32, [R1+0x2228] ;  /* 0x0022280001207983 */ /* 0x001ea80000300a00 */
[----:B------:R-:W4:Y:S01]  /*70760*/  LDL.LU R2, [R1+0x1d8] ;  /* 0x0001d80001027983 */ /* 0x000f220000300800 */
[----:B------:R-:W-:-:S05]  /*70770*/  VIADD R0, R3, 0xc5 ;  /* 0x000000c503007836 */ /* 0x000fca0000000000 */
[----:B------:R-:W-:Y:S01]  /*70780*/  ISETP.LT.AND P2, PT, R0, R252, !P0 ;  /* 0x000000fc0000720c */ /* 0x000fe20004741270 */
[C---:B------:R-:W-:Y:S01]  /*70790*/  VIADD R0, R3.reuse, 0xc6 ;  /* 0x000000c603007836 */ /* 0x040fe20000000000 */
[----:B------:R-:W0:Y:S04]  /*707a0*/  LDC R252, c[0x0][0x22c] ;  /* 0x00008b00fffc7b82 */ /* 0x000e280000000800 */
[----:B------:R-:W-:Y:S02]  /*707b0*/  ISETP.LT.AND P1, PT, R0, R5, !P0 ;  /* 0x000000050000720c */ /* 0x000fe40004721270 */
[----:B----4-:R-:W-:Y:S01]  /*707c0*/  PRMT R4, R2, 0x7632, R4 ;  /* 0x0000763202047816 */ /* 0x010fe20000000004 */
[----:B------:R4:W-:Y:S01]  /*707d0*/  @P4 STG.E.U16 desc[UR4][R16.64], R2 ;  /* 0x0000000210004986 */ /* 0x0009e2000c101504 */
[C---:B------:R-:W-:Y:S01]  /*707e0*/  VIADD R0, R3.reuse, 0xc7 ;  /* 0x000000c703007836 */ /* 0x040fe20000000000 */
[----:B------:R-:W2:Y:S02]  /*707f0*/  LDC R5, c[0x0][0x22c] ;  /* 0x00008b00ff057b82 */ /* 0x000ea40000000800 */
[----:B------:R1:W-:Y:S04]  /*70800*/  @P2 STG.E.U16 desc[UR4][R40.64], R4 ;  /* 0x0000000428002986 */ /* 0x0003e8000c101504 */
[----:B----4-:R-:W4:Y:S04]  /*70810*/  LDL.LU.64 R16, [R1+0x8c0] ;  /* 0x0008c00001107983 */ /* 0x010f280000300a00 */
[----:B-1----:R-:W3:Y:S01]  /*70820*/  LDL.LU.64 R40, [R1+0x2220] ;  /* 0x0022200001287983 */ /* 0x002ee20000300a00 */
[----:B------:R-:W-:Y:S01]  /*70830*/  ISETP.LT.AND P2, PT, R0, R34, !P0 ;  /* 0x000000220000720c */ /* 0x000fe20004741270 */
[----:B------:R-:W-:Y:S01]  /*70840*/  VIADD R2, R3, 0xc8 ;  /* 0x000000c803027836 */ /* 0x000fe20000000000 */
[----:B------:R-:W1:Y:S04]  /*70850*/  LDC R4, c[0x0][0x22c] ;  /* 0x00008b00ff047b82 */ /* 0x000e680000000800 */
[----:B------:R-:W-:-:S02]  /*70860*/  ISETP.LT.AND P3, PT, R2, R23, !P0 ;  /* 0x000000170200720c */ /* 0x000fc40004761270 */
[----:B------:R-:W-:Y:S01]  /*70870*/  PRMT R2, R35, 0x7632, R2 ;  /* 0x0000763223027816 */ /* 0x000fe20000000002 */
[----:B------:R0:W-:Y:S01]  /*70880*/  @P1 STG.E.U16 desc[UR4][R20.64], R35 ;  /* 0x0000002314001986 */ /* 0x0001e2000c101504 */
[C---:B------:R-:W-:Y:S01]  /*70890*/  VIADD R0, R3.reuse, 0xc9 ;  /* 0x000000c903007836 */ /* 0x040fe20000000000 */
[----:B------:R-:W1:Y:S02]  /*708a0*/  LDC R23, c[0x0][0x22c] ;  /* 0x00008b00ff177b82 */ /* 0x000e640000000800 */
[----:B0-----:R-:W4:Y:S04]  /*708b0*/  LDL.LU.64 R34, [R1+0x8b0] ;  /* 0x0008b00001227983 */ /* 0x001f280000300a00 */
[----:B------:R-:W4:Y:S04]  /*708c0*/  LDL.LU.64 R20, [R1+0x8a8] ;  /* 0x0008a80001147983 */ /* 0x000f280000300a00 */
[----:B---3--:R0:W-:Y:S04]  /*708d0*/  @P2 STG.E.U16 desc[UR4][R40.64], R2 ;  /* 0x0000000228002986 */ /* 0x0081e8000c101504 */
[----:B0-----:R-:W3:Y:S01]  /*708e0*/  LDL.LU.64 R40, [R1+0x2218] ;  /* 0x0022180001287983 */ /* 0x001ee20000300a00 */
[----:B------:R-:W-:Y:S01]  /*708f0*/  ISETP.LT.AND P4, PT, R0, R22, !P0 ;  /* 0x000000160000720c */ /* 0x000fe20004781270 */
[C---:B------:R-:W-:Y:S01]  /*70900*/  VIADD R0, R3.reuse, 0xca ;  /* 0x000000ca03007836 */ /* 0x040fe20000000000 */
[----:B------:R-:W0:Y:S04]  /*70910*/  LDC R22, c[0x0][0x22c] ;  /* 0x00008b00ff167b82 */ /* 0x000e280000000800 */
[----:B------:R-:W-:Y:S01]  /*70920*/  ISETP.LT.AND P1, PT, R0, R252, !P0 ;  /* 0x000000fc0000720c */ /* 0x000fe20004721270 */
[----:B------:R-:W-:-:S03]  /*70930*/  VIADD R0, R3, 0xcb ;  /* 0x000000cb03007836 */ /* 0x000fc60000000000 */
[----:B------:R-:W0:Y:S01]  /*70940*/  LDC R252, c[0x0][0x22c] ;  /* 0x00008b00fffc7b82 */ /* 0x000e220000000800 */
[----:B---3--:R-:W-:Y:S01]  /*70950*/  PRMT R2, R40, 0x7632, R2 ;  /* 0x0000763228027816 */ /* 0x008fe20000000002 */
[----:B------:R3:W-:Y:S04]  /*70960*/  @P3 STG.E.U16 desc[UR4][R18.64], R40 ;  /* 0x0000002812003986 */ /* 0x0007e8000c101504 */
[----:B------:R1:W-:Y:S04]  /*70970*/  @P4 STG.E.U16 desc[UR4][R42.64], R2 ;  /* 0x000000022a004986 */ /* 0x0003e8000c101504 */
[----:B---3--:R-:W3:Y:S01]  /*70980*/  LDL.LU.64 R18, [R1+0x898] ;  /* 0x0008980001127983 */ /* 0x008ee20000300a00 */
[----:B--2---:R-:W-:Y:S01]  /*70990*/  ISETP.LT.AND P2, PT, R0, R5, !P0 ;  /* 0x000000050000720c */ /* 0x004fe20004741270 */
[----:B------:R-:W2:Y:S02]  /*709a0*/  LDC R40, c[0x0][0x22c] ;  /* 0x00008b00ff287b82 */ /* 0x000ea40000000800 */
[----:B-1----:R-:W2:Y:S04]  /*709b0*/  LDL.LU.64 R42, [R1+0x2210] ;  /* 0x00221000012a7983 */ /* 0x002ea80000300a00 */
[----:B----4-:R1:W-:Y:S01]  /*709c0*/  @P1 STG.E.U16 desc[UR4][R16.64], R41 ;  /* 0x0000002910001986 */ /* 0x0103e2000c101504 */
[----:B------:R-:W-:Y:S01]  /*709d0*/  VIADD R2, R3, 0xcc ;  /* 0x000000cc03027836 */ /* 0x000fe20000000000 */
[----:B------:R-:W4:Y:S01]  /*709e0*/  LDC R5, c[0x0][0x22c] ;  /* 0x00008b00ff057b82 */ /* 0x000f220000000800 */
[----:B-1----:R-:W-:Y:S01]  /*709f0*/  PRMT R41, R41, 0x7632, R41 ;  /* 0x0000763229297816 */ /* 0x002fe20000000029 */
[----:B------:R-:W3:Y:S04]  /*70a00*/  LDL.LU.64 R16, [R1+0x890] ;  /* 0x0008900001107983 */ /* 0x000ee80000300a00 */
[----:B--2---:R1:W-:Y:S04]  /*70a10*/  @P2 STG.E.U16 desc[UR4][R42.64], R41 ;  /* 0x000000292a002986 */ /* 0x0043e8000c101504 */
[----:B-1----:R-:W2:Y:S01]  /*70a20*/  LDL.LU.64 R42, [R1+0x2208] ;  /* 0x00220800012a7983 */ /* 0x002ea20000300a00 */
[C---:B------:R-:W-:Y:S01]  /*70a30*/  VIADD R0, R3.reuse, 0xcd ;  /* 0x000000cd03007836 */ /* 0x040fe20000000000 */
[----:B------:R-:W-:Y:S01]  /*70a40*/  ISETP.LT.AND P1, PT, R2, R23, !P0 ;  /* 0x000000170200720c */ /* 0x000fe20004721270 */
[----:B------:R-:W-:Y:S01]  /*70a50*/  VIADD R2, R3, 0xce ;  /* 0x000000ce03027836 */ /* 0x000fe20000000000 */
[----:B------:R-:W1:Y:S02]  /*70a60*/  LDC R41, c[0x0][0x22c] ;  /* 0x00008b00ff297b82 */ /* 0x000e640000000800 */
[----:B------:R-:W-:-:S02]  /*70a70*/  ISETP.LT.AND P3, PT, R0, R4, !P0 ;  /* 0x000000040000720c */ /* 0x000fc40004761270 */
[----:B0-----:R-:W-:Y:S02]  /*70a80*/  ISETP.LT.AND P2, PT, R2, R22, !P0 ;  /* 0x000000160200720c */ /* 0x001fe40004741270 */
[----:B------:R-:W3:Y:S01]  /*70a90*/  LDL.LU.64 R22, [R1+0x888] ;  /* 0x0008880001167983 */ /* 0x000ee20000300a00 */
[----:B------:R-:W-:Y:S01]  /*70aa0*/  VIADD R0, R3, 0xcf ;  /* 0x000000cf03007836 */ /* 0x000fe20000000000 */
[----:B------:R-:W0:Y:S04]  /*70ab0*/  LDC R4, c[0x0][0x22c] ;  /* 0x00008b00ff047b82 */ /* 0x000e280000000800 */
[----:B------:R-:W-:-:S04]  /*70ac0*/  ISETP.LT.AND P4, PT, R0, R252, !P0 ;  /* 0x000000fc0000720c */ /* 0x000fc80004781270 */
[----:B------:R-:W1:Y:S01]  /*70ad0*/  LDC R252, c[0x0][0x22c] ;  /* 0x00008b00fffc7b82 */ /* 0x000e620000000800 */
[----:B--2---:R-:W-:Y:S01]  /*70ae0*/  PRMT R2, R42, 0x7632, R2 ;  /* 0x000076322a027816 */ /* 0x004fe20000000002 */
[----:B------:R2:W-:Y:S04]  /*70af0*/  @P1 STG.E.U16 desc[UR4][R34.64], R42 ;  /* 0x0000002a22001986 */ /* 0x0005e8000c101504 */
[----:B------:R4:W-:Y:S04]  /*70b00*/  @P3 STG.E.U16 desc[UR4][R20.64], R2 ;  /* 0x0000000214003986 */ /* 0x0009e8000c101504 */
[----:B------:R0:W-:Y:S04]  /*70b10*/  @P2 STG.E.U16 desc[UR4][R32.64], R43 ;  /* 0x0000002b20002986 */ /* 0x0001e8000c101504 */
[----:B--2---:R-:W2:Y:S01]  /*70b20*/  LDL.LU.64 R34, [R1+0x880] ;  /* 0x0008800001227983 */ /* 0x004ea20000300a00 */
[C---:B------:R-:W-:Y:S01]  /*70b30*/  VIADD R0, R3.reuse, 0xd0 ;  /* 0x000000d003007836 */ /* 0x040fe20000000000 */
[----:B------:R-:W1:Y:S02]  /*70b40*/  LDC R42, c[0x0][0x22c] ;  /* 0x00008b00ff2a7b82 */ /* 0x000e640000000800 */
[----:B----4-:R-:W4:Y:S04]  /*70b50*/  LDL.LU.64 R20, [R1+0x870] ;  /* 0x0008700001147983 */ /* 0x010f280000300a00 */
[----:B0-----:R-:W2:Y:S01]  /*70b60*/  LDL.LU.64 R32, [R1+0x2200] ;  /* 0x0022000001207983 */ /* 0x001ea20000300a00 */
[----:B------:R-:W-:Y:S01]  /*70b70*/  ISETP.LT.AND P1, PT, R0, R5, !P0 ;  /* 0x000000050000720c */ /* 0x000fe20004721270 */
[----:B------:R-:W-:Y:S01]  /*70b80*/  VIADD R0, R3, 0xd1 ;  /* 0x000000d103007836 */ /* 0x000fe20000000000 */
[----:B------:R-:W-:Y:S01]  /*70b90*/  PRMT R2, R43, 0x7632, R2 ;  /* 0x000076322b027816 */ /* 0x000fe20000000002 */
[----:B------:R-:W0:Y:S03]  /*70ba0*/  LDC R5, c[0x0][0x22c] ;  /* 0x00008b00ff057b82 */ /* 0x000e260000000800 */
[----:B------:R-:W-:Y:S01]  /*70bb0*/  ISETP.LT.AND P2, PT, R0, R4, !P0 ;  /* 0x000000040000720c */ /* 0x000fe20004741270 */
[C---:B------:R-:W-:Y:S01]  /*70bc0*/  VIADD R4, R3.reuse, 0xd2 ;  /* 0x000000d203047836 */ /* 0x040fe20000000000 */
[----:B---3--:R3:W-:Y:S01]  /*70bd0*/  @P4 STG.E.U16 desc[UR4][R18.64], R2 ;  /* 0x0000000212004986 */ /* 0x0087e2000c101504 */
[----:B------:R-:W-:-:S05]  /*70be0*/  VIADD R0, R3, 0xd4 ;  /* 0x000000d403007836 */ /* 0x000fca0000000000 */
[----:B------:R-:W-:Y:S01]  /*70bf0*/  ISETP.LT.AND P4, PT, R0, R40, !P0 ;  /* 0x000000280000720c */ /* 0x000fe20004781270 */
[C---:B------:R-:W-:Y:S01]  /*70c00*/  VIADD R0, R3.reuse, 0xd5 ;  /* 0x000000d503007836 */ /* 0x040fe20000000000 */
[----:B------:R-:W0:Y:S01]  /*70c10*/  LDC R40, c[0x0][0x22c] ;  /* 0x00008b00ff287b82 */ /* 0x000e220000000800 */
[----:B---3--:R-:W3:Y:S04]  /*70c20*/  LDL.LU.64 R18, [R1+0x860] ;  /* 0x0008600001127983 */ /* 0x008ee80000300a00 */
[----:B--2---:R2:W-:Y:S01]  /*70c30*/  @P1 STG.E.U16 desc[UR4][R16.64], R32 ;  /* 0x0000002010001986 */ /* 0x0045e2000c101504 */
[----:B-1----:R-:W-:Y:S01]  /*70c40*/  ISETP.LT.AND P1, PT, R4, R252, !P0 ;  /* 0x000000fc0400720c */ /* 0x002fe20004721270 */
[----:B------:R-:W-:Y:S01]  /*70c50*/  VIADD R2, R3, 0xd3 ;  /* 0x000000d303027836 */ /* 0x000fe20000000000 */
[----:B------:R-:W1:Y:S01]  /*70c60*/  LDC R4, c[0x0][0x22c] ;  /* 0x00008b00ff047b82 */ /* 0x000e620000000800 */
[----:B--2---:R-:W-:Y:S01]  /*70c70*/  PRMT R32, R32, 0x7632, R32 ;  /* 0x0000763220207816 */ /* 0x004fe20000000020 */
[----:B------:R-:W2:Y:S04]  /*70c80*/  LDL.LU.64 R16, [R1+0x858] ;  /* 0x0008580001107983 */ /* 0x000ea80000300a00 */
[----:B------:R0:W-:Y:S01]  /*70c90*/  @P2 STG.E.U16 desc[UR4][R22.64], R32 ;  /* 0x0000002016002986 */ /* 0x0001e2000c101504 */
[----:B------:R-:W-:-:S04]  /*70ca0*/  ISETP.LT.AND P2, PT, R0, R42, !P0 ;  /* 0x0000002a0000720c */ /* 0x000fc80004741270 */
[----:B------:R4:W-:Y:S04]  /*70cb0*/  @P1 STG.E.U16 desc[UR4][R34.64], R33 ;  /* 0x0000002122001986 */ /* 0x0009e8000c101504 */
[----:B0-----:R-:W2:Y:S01]  /*70cc0*/  LDL.LU.64 R22, [R1+0x850] ;  /* 0x0008500001167983 */ /* 0x001ea20000300a00 */
[----:B------:R-:W-:Y:S01]  /*70cd0*/  ISETP.LT.AND P3, PT, R2, R41, !P0 ;  /* 0x000000290200720c */ /* 0x000fe20004761270 */
[----:B------:R-:W0:Y:S02]  /*70ce0*/  LDC R32, c[0x0][0x22c] ;  /* 0x00008b00ff207b82 */ /* 0x000e240000000800 */
[----:B------:R-:W2:Y:S04]  /*70cf0*/  LDL.LU.64 R42, [R1+0x848] ;  /* 0x00084800012a7983 */ /* 0x000ea80000300a00 */
[----:B----4-:R-:W4:Y:S01]  /*70d00*/  LDL.LU.64 R34, [R1+0x21f8] ;  /* 0x0021f80001227983 */ /* 0x010f220000300a00 */
[----:B------:R-:W-:Y:S01]  /*70d10*/  PRMT R2, R33, 0x7632, R2 ;  /* 0x0000763221027816 */ /* 0x000fe20000000002 */
[----:B------:R-:W0:Y:S01]  /*70d20*/  LDC R41, c[0x0][0x22c] ;  /* 0x00008b00ff297b82 */ /* 0x000e220000000800 */
[----:B------:R-:W-:-:S07]  /*70d30*/  VIADD R0, R3, 0xd6 ;  /* 0x000000d603007836 */ /* 0x000fce0000000000 */
[----:B------:R-:W2:Y:S01]  /*70d40*/  LDC R33, c[0x0][0x22c] ;  /* 0x00008b00ff217b82 */ /* 0x000ea20000000800 */
[----:B----4-:R4:W-:Y:S04]  /*70d50*/  @P3 STG.E.U16 desc[UR4][R34.64], R2 ;  /* 0x0000000222003986 */ /* 0x0109e8000c101504 */
[----:B----4-:R-:W4:Y:S04]  /*70d60*/  LDL.LU.64 R34, [R1+0x21f0] ;  /* 0x0021f00001227983 */ /* 0x010f280000300a00 */
[----:B----4-:R4:W-:Y:S04]  /*70d70*/  @P4 STG.E.U16 desc[UR4][R20.64], R34 ;  /* 0x0000002214004986 */ /* 0x0109e8000c101504 */
[----:B----4-:R-:W4:Y:S01]  /*70d80*/  LDL.LU.64 R20, [R1+0x21e8] ;  /* 0x0021e80001147983 */ /* 0x010f220000300a00 */
[----:B------:R-:W-:-:S02]  /*70d90*/  PRMT R34, R34, 0x7632, R34 ;  /* 0x0000763222227816 */ /* 0x000fc40000000022 */
[----:B------:R-:W-:Y:S01]  /*70da0*/  ISETP.LT.AND P1, PT, R0, R5, !P0 ;  /* 0x000000050000720c */ /* 0x000fe20004721270 */
[C---:B------:R-:W-:Y:S01]  /*70db0*/  VIADD R0, R3.reuse, 0xd7 ;  /* 0x000000d703007836 */ /* 0x040fe20000000000 */
[----:B------:R-:W2:Y:S01]  /*70dc0*/  LDC R5, c[0x0][0x22c] ;  /* 0x00008b00ff057b82 */ /* 0x000ea20000000800 */
[----:B------:R-:W-:-:S05]  /*70dd0*/  VIADD R2, R3, 0xd8 ;  /* 0x000000d803027836 */ /* 0x000fca0000000000 */
[----:B-1----:R-:W-:Y:S01]  /*70de0*/  ISETP.LT.AND P3, PT, R2, R4, !P0 ;  /* 0x000000040200720c */ /* 0x002fe20004761270 */
[----:B----4-:R1:W-:Y:S01]  /*70df0*/  @P2 STG.E.U16 desc[UR4][R20.64], R34 ;  /* 0x0000002214002986 */ /* 0x0103e2000c101504 */
[----:B------:R-:W-:Y:S01]  /*70e00*/  PRMT R2, R35, 0x7632, R2 ;  /* 0x0000763223027816 */ /* 0x000fe20000000002 */
[----:B------:R-:W4:Y:S02]  /*70e10*/  LDC R4, c[0x0][0x22c] ;  /* 0x00008b00ff047b82 */ /* 0x000f240000000800 */
[----:B-1----:R-:W4:Y:S01]  /*70e20*/  LDL.LU.64 R20, [R1+0x21e0] ;  /* 0x0021e00001147983 */ /* 0x002f220000300a00 */
[----:B------:R-:W-:Y:S01]  /*70e30*/  ISETP.LT.AND P2, PT, R0, R40, !P0 ;  /* 0x000000280000720c */ /* 0x000fe20004741270 */
[----:B------:R-:W-:-:S04]  /*70e40*/  VIADD R0, R3, 0xd9 ;  /* 0x000000d903007836 */ /* 0x000fc80000000000 */
[----:B------:R-:W1:Y:S01]  /*70e50*/  LDC R34, c[0x0][0x22c] ;  /* 0x00008b00ff227b82 */ /* 0x000e620000000800 */
[----:B---3--:R3:W-:Y:S01]  /*70e60*/  @P1 STG.E.U16 desc[UR4][R18.64], R35 ;  /* 0x0000002312001986 */ /* 0x0087e2000c101504 */
[----:B0-----:R-:W-:-:S06]  /*70e70*/  ISETP.LT.AND P4, PT, R0, R41, !P0 ;  /* 0x000000290000720c */ /* 0x001fcc0004781270 */
[----:B--2---:R0:W-:Y:S04]  /*70e80*/  @P2 STG.E.U16 desc[UR4][R16.64], R2 ;  /* 0x0000000210002986 */ /* 0x0041e8000c101504 */
[----:B---3--:R-:W2:Y:S04]  /*70e90*/  LDL.LU.64 R18, [R1+0x830] ;  /* 0x0008300001127983 */ /* 0x008ea80000300a00 */
[----:B------:R-:W3:Y:S04]  /*70ea0*/  LDL.LU.64 R40, [R1+0x828] ;  /* 0x0008280001287983 */ /* 0x000ee80000300a00 */
[----:B0-----:R-:W3:Y:S04]  /*70eb0*/  LDL.LU.64 R16, [R1+0x820] ;  /* 0x0008200001107983 */ /* 0x001ee80000300a00 */
[----:B----4-:R0:W-:Y:S04]  /*70ec0*/  @P3 STG.E.U16 desc[UR4][R22.64], R20 ;  /* 0x0000001416003986 */ /* 0x0101e8000c101504 */
[----:B0-----:R-:W4:Y:S01]  /*70ed0*/  LDL.LU.64 R22, [R1+0x21d8] ;  /* 0x0021d80001167983 */ /* 0x001f220000300a00 */
[----:B------:R-:W-:Y:S01]  /*70ee0*/  VIADD R0, R3, 0xda ;  /* 0x000000da03007836 */ /* 0x000fe20000000000 */
[----:B------:R-:W-:-:S02]  /*70ef0*/  PRMT R2, R20, 0x7632, R2 ;  /* 0x0000763214027816 */ /* 0x000fc40000000002 */
[----:B------:R-:W0:Y:S02]  /*70f00*/  LDC R20, c[0x0][0x22c] ;  /* 0x00008b00ff147b82 */ /* 0x000e240000000800 */
[----:B------:R-:W-:Y:S01]  /*70f10*/  ISETP.LT.AND P1, PT, R0, R32, !P0 ;  /* 0x000000200000720c */ /* 0x000fe20004721270 */
[----:B------:R1:W-:Y:S01]  /*70f20*/  @P4 STG.E.U16 desc[UR4][R42.64], R2 ;  /* 0x000000022a004986 */ /* 0x0003e2000c101504 */
[----:B------:R-:W-:-:S04]  /*70f30*/  VIADD R0, R3, 0xdb ;  /* 0x000000db03007836 */ /* 0x000fc80000000000 */
[----:B------:R-:W0:Y:S01]  /*70f40*/  LDC R32, c[0x0][0x22c] ;  /* 0x00008b00ff207b82 */ /* 0x000e220000000800 */
[----:B-1----:R-:W-:Y:S01]  /*70f50*/  VIADD R2, R3, 0xdc ;  /* 0x000000dc03027836 */ /* 0x002fe20000000000 */
[----:B------:R-:W3:Y:S05]  /*70f60*/  LDL.LU.64 R42, [R1+0x810] ;  /* 0x00081000012a7983 */ /* 0x000eea0000300a00 */
[----:B----4-:R1:W-:Y:S01]  /*70f70*/  @P1 STG.E.U16 desc[UR4][R22.64], R21 ;  /* 0x0000001516001986 */ /* 0x0103e2000c101504 */
[----:B------:R-:W-:-:S03]  /*70f80*/  ISETP.LT.AND P1, PT, R2, R34, !P0 ;  /* 0x000000220200720c */ /* 0x000fc60004721270 */
[----:B-1----:R-:W4:Y:S04]  /*70f90*/  LDL.LU.64 R22, [R1+0x21d0] ;  /* 0x0021d00001167983 */ /* 0x002f280000300a00 */
[----:B------:R-:W2:Y:S01]  /*70fa0*/  LDL.LU.64 R34, [R1+0x838] ;  /* 0x0008380001227983 */ /* 0x000ea20000300a00 */
[----:B------:R-:W-:Y:S01]  /*70fb0*/  ISETP.LT.AND P2, PT, R0, R5, !P0 ;  /* 0x000000050000720c */ /* 0x000fe20004741270 */
[----:B------:R-:W-:Y:S01]  /*70fc0*/  VIADD R0, R3, 0xdd ;  /* 0x000000dd03007836 */ /* 0x000fe20000000000 */
[----:B------:R-:W-:Y:S01]  /*70fd0*/  PRMT R21, R21, 0x7632, R21 ;  /* 0x0000763215157816 */ /* 0x000fe20000000015 */
[----:B------:R-:W-:Y:S01]  /*70fe0*/  VIADD R2, R3, 0xde ;  /* 0x000000de03027836 */ /* 0x000fe20000000000 */
[----:B------:R-:W1:Y:S02]  /*70ff0*/  LDC R5, c[0x0][0x22c] ;  /* 0x00008b00ff057b82 */ /* 0x000e640000000800 */
[----:B------:R-:W-:-:S07]  /*71000*/  ISETP.LT.AND P3, PT, R0, R4, !P0 ;  /* 0x000000040000720c */ /* 0x000fce0004761270 */
[----:B--2---:R2:W-:Y:S01]  /*71010*/  @P2 STG.E.U16 desc[UR4][R34.64], R21 ;  /* 0x0000001522002986 */ /* 0x0045e2000c101504 */
[----:B------:R-:W-:Y:S01]  /*71020*/  ISETP.LT.AND P2, PT, R2, R33, !P0 ;  /* 0x000000210200720c */ /* 0x000fe20004741270 */
[----:B------:R-:W-:Y:S01]  /*71030*/  VIADD R0, R3, 0xdf ;  /* 0x000000df03007836 */ /* 0x000fe20000000000 */
[----:B----4-:R-:W-:Y:S01]  /*71040*/  PRMT R2, R22, 0x7632, R2 ;  /* 0x0000763216027816 */ /* 0x010fe20000000002 */
[----:B------:R4:W-:Y:S01]  /*71050*/  @P1 STG.E.U16 desc[UR4][R18.64], R22 ;  /* 0x0000001612001986 */ /* 0x0009e2000c101504 */
[----:B------:R-:W1:Y:S03]  /*71060*/  LDC R4, c[0x0][0x22c] ;  /* 0x00008b00ff047b82 */ /* 0x000e660000000800 */
[----:B---3--:R3:W-:Y:S04]  /*71070*/  @P3 STG.E.U16 desc[UR4][R40.64], R2 ;  /* 0x0000000228003986 */ /* 0x0087e8000c101504 */
[----:B--2---:R-:W2:Y:S01]  /*71080*/  LDL.LU.64 R34, [R1+0x808] ;  /* 0x0008080001227983 */ /* 0x004ea20000300a00 */
[----:B------:R-:W2:Y:S03]  /*71090*/  LDC R21, c[0x0][0x22c] ;  /* 0x00008b00ff157b82 */ /* 0x000ea60000000800 */
[----:B----4-:R-:W4:Y:S04]  /*710a0*/  LDL.LU.64 R18, [R1+0x21c8] ;  /* 0x0021c80001127983 */ /* 0x010f280000300a00 */
[----:B---3--:R-:W3:Y:S01]  /*710b0*/  LDL.LU.64 R40, [R1+0x7f0] ;  /* 0x0007f00001287983 */ /* 0x008ee20000300a00 */
[----:B0-----:R-:W-:Y:S01]  /*710c0*/  ISETP.LT.AND P4, PT, R0, R32, !P0 ;  /* 0x000000200000720c */ /* 0x001fe20004781270 */
[----:B------:R-:W0:Y:S02]  /*710d0*/  LDC R22, c[0x0][0x22c] ;  /* 0x00008b00ff167b82 */ /* 0x000e240000000800 */
[----:B------:R1:W-:Y:S01]  /*710e0*/  @P2 STG.E.U16 desc[UR4][R16.64], R23 ;  /* 0x0000001710002986 */ /* 0x0003e2000c101504 */
[----:B------:R-:W-:-:S05]  /*710f0*/  PRMT R2, R23, 0x7632, R2 ;  /* 0x0000763217027816 */ /* 0x000fca0000000002 */
[----:B------:R-:W0:Y:S01]  /*71100*/  LDC R32, c[0x0][0x22c] ;  /* 0x00008b00ff207b82 */ /* 0x000e220000000800 */
[----:B-1----:R-:W2:Y:S01]  /*71110*/  LDL.LU.64 R16, [R1+0x21c0] ;  /* 0x0021c00001107983 */ /* 0x002ea20000300a00 */
[----:B------:R-:W-:-:S05]  /*71120*/  VIADD R0, R3, 0xe0 ;  /* 0x000000e003007836 */ /* 0x000fca0000000000 */
[----:B------:R-:W-:Y:S01]  /*71130*/  ISETP.LT.AND P1, PT, R0, R5, !P0 ;  /* 0x000000050000720c */ /* 0x000fe20004721270 */
[C---:B------:R-:W-:Y:S01]  /*71140*/  VIADD R0, R3.reuse, 0xe1 ;  /* 0x000000e103007836 */ /* 0x040fe20000000000 */
[----:B------:R-:W1:Y:S01]  /*71150*/  LDC R5, c[0x0][0x22c] ;  /* 0x00008b00ff057b82 */ /* 0x000e620000000800 */
[----:B--2---:R2:W-:Y:S04]  /*71160*/  @P4 STG.E.U16 desc[UR4][R16.64], R2 ;  /* 0x0000000210004986 */ /* 0x0045e8000c101504 */
[----:B--2---:R-:W2:Y:S01]  /*71170*/  LDL.LU.64 R16, [R1+0x21b8] ;  /* 0x0021b80001107983 */ /* 0x004ea20000300a00 */
[----:B------:R-:W-:Y:S01]  /*71180*/  ISETP.LT.AND P2, PT, R0, R4, !P0 ;  /* 0x000000040000720c */ /* 0x000fe20004741270 */
[C---:B------:R-:W-:Y:S02]  /*71190*/  VIADD R4, R3.reuse, 0xe2 ;  /* 0x000000e203047836 */ /* 0x040fe40000000000 */
[----:B------:R-:W-:-:S02]  /*711a0*/  VIADD R2, R3, 0xe3 ;  /* 0x000000e303027836 */ /* 0x000fc40000000000 */
[----:B------:R-:W-:-:S03]  /*711b0*/  VIADD R0, R3, 0xe4 ;  /* 0x000000e403007836 */ /* 0x000fc60000000000 */
[----:B------:R-:W-:Y:S01]  /*711c0*/  ISETP.LT.AND P3, PT, R2, R21, !P0 ;  /* 0x000000150200720c */ /* 0x000fe20004761270 */
[----:B--2---:R2:W-:Y:S01]  /*711d0*/  @P1 STG.E.U16 desc[UR4][R42.64], R16 ;  /* 0x000000102a001986 */ /* 0x0045e2000c101504 */
[----:B0-----:R-:W-:Y:S01]  /*711e0*/  ISETP.LT.AND P1, PT, R4, R32, !P0 ;  /* 0x000000200400720c */ /* 0x001fe20004721270 */
[----:B------:R-:W0:Y:S01]  /*711f0*/  LDC R21, c[0x0][0x22c] ;  /* 0x00008b00ff157b82 */ /* 0x000e220000000800 */
[----:B------:R-:W-:Y:S01]  /*71200*/  ISETP.LT.AND P4, PT, R0, R20, !P0 ;  /* 0x000000140000720c */ /* 0x000fe20004781270 */
[----:B--2---:R-:W2:Y:S01]  /*71210*/  LDL.LU.64 R42, [R1+0x7e0] ;  /* 0x0007e000012a7983 */ /* 0x004ea20000300a00 */
[----:B------:R-:W-:Y:S01]  /*71220*/  PRMT R16, R16, 0x7632, R16 ;  /* 0x0000763210107816 */ /* 0x000fe20000000010 */
[----:B------:R-:W-:Y:S01]  /*71230*/  VIADD R0, R3, 0xe5 ;  /* 0x000000e503007836 */ /* 0x000fe20000000000 */
[----:B------:R-:W-:Y:S01]  /*71240*/  PRMT R2, R17, 0x7632, R2 ;  /* 0x0000763211027816 */ /* 0x000fe20000000002 */
[----:B------:R-:W4:Y:S02]  /*71250*/  LDL.LU.64 R32, [R1+0x800] ;  /* 0x0008000001207983 */ /* 0x000f240000300a00 */
[----:B------:R-:W0:Y:S02]  /*71260*/  LDC R20, c[0x0][0x22c] ;  /* 0x00008b00ff147b82 */ /* 0x000e240000000800 */
[----:B------:R1:W-:Y:S01]  /*71270*/  @P2 STG.E.U16 desc[UR4][R34.64], R16 ;  /* 0x0000001022002986 */ /* 0x0003e2000c101504 */
[----:B------:R-:W-:-:S05]  /*71280*/  ISETP.LT.AND P2, PT, R0, R22, !P0 ;  /* 0x000000160000720c */ /* 0x000fca0004741270 */
[----:B------:R-:W0:Y:S01]  /*71290*/  LDC R4, c[0x0][0x22c] ;  /* 0x00008b00ff047b82 */ /* 0x000e220000000800 */
[----:B-1----:R-:W2:Y:S07]  /*712a0*/  LDL.LU.64 R34, [R1+0x7d0] ;  /* 0x0007d00001227983 */ /* 0x002eae0000300a00 */
[----:B------:R-:W1:Y:S01]  /*712b0*/  LDC R16, c[0x0][0x22c] ;  /* 0x00008b00ff107b82 */ /* 0x000e620000000800 */
[----:B------:R-:W2:Y:S04]  /*712c0*/  LDL.LU.64 R22, [R1+0x7d8] ;  /* 0x0007d80001167983 */ /* 0x000ea80000300a00 */
[----:B----4-:R4:W-:Y:S04]  /*712d0*/  @P1 STG.E.U16 desc[UR4][R32.64], R17 ;  /* 0x0000001120001986 */ /* 0x0109e8000c101504 */
[----:B------:R3:W-:Y:S04]  /*712e0*/  @P3 STG.E.U16 desc[UR4][R18.64], R2 ;  /* 0x0000000212003986 */ /* 0x0007e8000c101504 */
[----:B----4-:R-:W4:Y:S01]  /*712f0*/  LDL.LU.64 R32, [R1+0x7c8] ;  /* 0x0007c80001207983 */ /* 0x010f220000300a00 */
[C---:B------:R-:W-:Y:S01]  /*71300*/  VIADD R0, R3.reuse, 0xe6 ;  /* 0x000000e603007836 */ /* 0x040fe20000000000 */
[----:B------:R-:W4:Y:S02]  /*71310*/  LDC R17, c[0x0][0x22c] ;  /* 0x00008b00ff117b82 */ /* 0x000f240000000800 */
[----:B---3--:R-:W3:Y:S02]  /*71320*/  LDL.LU.64 R18, [R1+0x21b0] ;  /* 0x0021b00001127983 */ /* 0x008ee40000300a00 */
[----:B------:R-:W-:Y:S01]  /*71330*/  ISETP.LT.AND P1, PT, R0, R5, !P0 ;  /* 0x000000050000720c */ /* 0x000fe20004721270 */
[----:B------:R-:W-:-:S02]  /*71340*/  VIADD R0, R3, 0xe7 ;  /* 0x000000e703007836 */ /* 0x000fc40000000000 */
[----:B------:R-:W-:Y:S01]  /*71350*/  VIADD R2, R3, 0xe8 ;  /* 0x000000e803027836 */ /* 0x000fe20000000000 */
[----:B------:R-:W4:Y:S01]  /*71360*/  LDC R5, c[0x0][0x22c] ;  /* 0x00008b00ff057b82 */ /* 0x000f220000000800 */
[----:B---3--:R3:W-:Y:S02]  /*71370*/  @P4 STG.E.U16 desc[UR4][R40.64], R18 ;  /* 0x0000001228004986 */ /* 0x0087e4000c101504 */
[----:B---3--:R-:W-:-:S05]  /*71380*/  PRMT R18, R18, 0x7632, R18 ;  /* 0x0000763212127816 */ /* 0x008fca0000000012 */
[----:B------:R3:W-:Y:S04]  /*71390*/  @P2 STG.E.U16 desc[UR4][R8.64], R18 ;  /* 0x0000001208002986 */ /* 0x0007e8000c101504 */
[----:B---3--:R-:W3:Y:S01]  /*713a0*/  LDL.LU.64 R8, [R1+0x21a8] ;  /* 0x0021a80001087983 */ /* 0x008ee20000300a00 */
[----:B0-----:R-:W-:Y:S01]  /*713b0*/  ISETP.LT.AND P2, PT, R0, R20, !P0 ;  /* 0x000000140000720c */ /* 0x001fe20004741270 */
[C---:B------:R-:W-:Y:S01]  /*713c0*/  VIADD R0, R3.reuse, 0xe9 ;  /* 0x000000e903007836 */ /* 0x040fe20000000000 */
[----:B------:R-:W-:Y:S01]  /*713d0*/  ISETP.LT.AND P3, PT, R2, R4, !P0 ;  /* 0x000000040200720c */ /* 0x000fe20004761270 */
[----:B--2---:R0:W-:Y:S01]  /*713e0*/  @P1 STG.E.U16 desc[UR4][R42.64], R19 ;  /* 0x000000132a001986 */ /* 0x0041e2000c101504 */
[----:B------:R-:W2:Y:S02]  /*713f0*/  LDC R18, c[0x0][0x22c] ;  /* 0x00008b00ff127b82 */ /* 0x000ea40000000800 */
[----:B------:R-:W-:Y:S01]  /*71400*/  ISETP.LT.AND P4, PT, R0, R21, !P0 ;  /* 0x000000150000720c */ /* 0x000fe20004781270 */
[----:B------:R-:W-:Y:S01]  /*71410*/  VIADD R0, R3, 0xea ;  /* 0x000000ea03007836 */ /* 0x000fe20000000000 */
[----:B------:R-:W-:Y:S01]  /*71420*/  PRMT R2, R19, 0x7632, R2 ;  /* 0x0000763213027816 */ /* 0x000fe20000000002 */
[----:B------:R-:W2:Y:S03]  /*71430*/  LDL.LU.64 R40, [R1+0x7b8] ;  /* 0x0007b80001287983 */ /* 0x000ea60000300a00 */
[----:B-1----:R-:W-:Y:S01]  /*71440*/  ISETP.LT.AND P1, PT, R0, R16, !P0 ;  /* 0x000000100000720c */ /* 0x002fe20004721270 */
[----:B------:R1:W-:Y:S01]  /*71450*/  @P2 STG.E.U16 desc[UR4][R22.64], R2 ;  /* 0x0000000216002986 */ /* 0x0003e2000c101504 */
[----:B------:R-:W2:Y:S03]  /*71460*/  LDC R4, c[0x0][0x22c] ;  /* 0x00008b00ff047b82 */ /* 0x000ea60000000800 */
[----:B0-----:R-:W2:Y:S01]  /*71470*/  LDL.LU.64 R42, [R1+0x7b0] ;  /* 0x0007b000012a7983 */ /* 0x001ea20000300a00 */
[----:B------:R-:W-:-:S04]  /*71480*/  VIADD R0, R3, 0xeb ;  /* 0x000000eb03007836 */ /* 0x000fc80000000000 */
[----:B------:R-:W0:Y:S01]  /*71490*/  LDC R16, c[0x0][0x22c] ;  /* 0x00008b00ff107b82 */ /* 0x000e220000000800 */
[----:B-1----:R-:W2:Y:S01]  /*714a0*/  LDL.LU.64 R22, [R1+0x7a0] ;  /* 0x0007a00001167983 */ /* 0x002ea20000300a00 */
[----:B---3--:R-:W-:-:S03]  /*714b0*/  PRMT R2, R8, 0x7632, R2 ;  /* 0x0000763208027816 */ /* 0x008fc60000000002 */
[----:B------:R1:W-:Y:S04]  /*714c0*/  @P3 STG.E.U16 desc[UR4][R34.64], R8 ;  /* 0x0000000822003986 */ /* 0x0003e8000c101504 */
[----:B----4-:R-:W-:Y:S04]  /*714d0*/  @P4 STG.E.U16 desc[UR4][R32.64], R2 ;  /* 0x0000000220004986 */ /* 0x010fe8000c101504 */
[----:B------:R3:W-:Y:S04]  /*714e0*/  @P1 STG.E.U16 desc[UR4][R10.64], R9 ;  /* 0x000000090a001986 */ /* 0x0007e8000c101504 */
[----:B-1----:R-:W4:Y:S01]  /*714f0*/  LDL.LU.64 R34, [R1+0x798] ;  /* 0x0007980001227983 */ /* 0x002f220000300a00 */
[----:B------:R-:W-:Y:S01]  /*71500*/  ISETP.LT.AND P2, PT, R0, R5, !P0 ;  /* 0x000000050000720c */ /* 0x000fe20004741270 */
[----:B------:R-:W1:Y:S02]  /*71510*/  LDC R8, c[0x0][0x22c] ;  /* 0x00008b00ff087b82 */ /* 0x000e640000000800 */
[----:B---3--:R-:W3:Y:S01]  /*71520*/  LDL.LU.64 R10, [R1+0x21a0] ;  /* 0x0021a000010a7983 */ /* 0x008ee20000300a00 */
[----:B------:R-:W-:Y:S01]  /*71530*/  VIADD R2, R3, 0xec ;  /* 0x000000ec03027836 */ /* 0x000fe20000000000 */
[----:B------:R-:W-:Y:S01]  /*71540*/  PRMT R9, R9, 0x7632, R9 ;  /* 0x0000763209097816 */ /* 0x000fe20000000009 */
[----:B------:R-:W-:-:S03]  /*71550*/  VIADD R0, R3, 0xed ;  /* 0x000000ed03007836 */ /* 0x000fc60000000000 */
[----:B------:R-:W1:Y:S01]  /*71560*/  LDC R5, c[0x0][0x22c] ;  /* 0x00008b00ff057b82 */ /* 0x000e620000000800 */
[----:B--2---:R-:W-:Y:S02]  /*71570*/  ISETP.LT.AND P1, PT, R2, R18, !P0 ;  /* 0x000000120200720c */ /* 0x004fe40004721270 */
[----:B------:R-:W-:Y:S01]  /*71580*/  ISETP.LT.AND P3, PT, R0, R4, !P0 ;  /* 0x000000040000720c */ /* 0x000fe20004761270 */
[C---:B------:R-:W-:Y:S01]  /*71590*/  VIADD R2, R3.reuse, 0xee ;  /* 0x000000ee03027836 */ /* 0x040fe20000000000 */
[----:B------:R2:W-:Y:S01]  /*715a0*/  @P2 STG.E.U16 desc[UR4][R40.64], R9 ;  /* 0x0000000928002986 */ /* 0x0005e2000c101504 */
[----:B------:R-:W-:Y:S02]  /*715b0*/  VIADD R0, R3, 0xef ;  /* 0x000000ef03007836 */ /* 0x000fe40000000000 */
[----:B------:R-:W4:Y:S01]  /*715c0*/  LDC R4, c[0x0][0x22c] ;  /* 0x00008b00ff047b82 */ /* 0x000f220000000800 */
[----:B------:R-:W-:Y:S01]  /*715d0*/  ISETP.LT.AND P2, PT, R2, R17, !P0 ;  /* 0x000000110200720c */ /* 0x000fe20004741270 */
[----:B--2---:R-:W2:Y:S06]  /*715e0*/  LDL.LU.64 R40, [R1+0x788] ;  /* 0x0007880001287983 */ /* 0x004eac0000300a00 */
[----:B------:R-:W2:Y:S01]  /*715f0*/  LDC R9, c[0x0][0x22c] ;  /* 0x00008b00ff097b82 */ /* 0x000ea20000000800 */
[----:B------:R-:W2:Y:S04]  /*71600*/  LDL.LU.64 R32, [R1+0x780] ;  /* 0x0007800001207983 */ /* 0x000ea80000300a00 */
[----:B---3--:R3:W-:Y:S01]  /*71610*/  @P1 STG.E.U16 desc[UR4][R42.64], R10 ;  /* 0x0000000a2a001986 */ /* 0x0087e2000c101504 */
[----:B------:R-:W-:-:S02]  /*71620*/  PRMT R2, R10, 0x7632, R2 ;  /* 0x000076320a027816 */ /* 0x000fc40000000002 */
[----:B------:R-:W2:Y:S03]  /*71630*/  LDC R17, c[0x0][0x22c] ;  /* 0x00008b00ff117b82 */ /* 0x000ea60000000800 */
[----:B------:R1:W-:Y:S01]  /*71640*/  @P3 STG.E.U16 desc[UR4][R48.64], R2 ;  /* 0x0000000230003986 */ /* 0x0003e2000c101504 */
[----:B0-----:R-:W-:-:S04]  /*71650*/  ISETP.LT.AND P4, PT, R0, R16, !P0 ;  /* 0x000000100000720c */ /* 0x001fc80004781270 */
[----:B---3--:R-:W0:Y:S01]  /*71660*/  LDC R10, c[0x0][0x22c] ;  /* 0x00008b00ff0a7b82 */ /* 0x008e220000000800 */
[----:B-1----:R-:W3:Y:S01]  /*71670*/  LDL.LU.64 R48, [R1+0x2198] ;  /* 0x0021980001307983 */ /* 0x002ee20000300a00 */
[----:B------:R-:W-:Y:S01]  /*71680*/  VIADD R0, R3, 0xf0 ;  /* 0x000000f003007836 */ /* 0x000fe20000000000 */
[----:B------:R-:W-:-:S05]  /*71690*/  PRMT R2, R11, 0x7632, R2 ;  /* 0x000076320b027816 */ /* 0x000fca0000000002 */
[----:B------:R-:W1:Y:S01]  /*716a0*/  LDC R16, c[0x0][0x22c] ;  /* 0x00008b00ff107b82 */ /* 0x000e620000000800 */
[----:B------:R4:W-:Y:S01]  /*716b0*/  @P2 STG.E.U16 desc[UR4][R22.64], R11 ;  /* 0x0000000b16002986 */ /* 0x0009e2000c101504 */
[----:B------:R-:W-:-:S03]  /*716c0*/  ISETP.LT.AND P1, PT, R0, R5, !P0 ;  /* 0x000000050000720c */ /* 0x000fc60004721270 */
[----:B------:R-:W2:Y:S04]  /*716d0*/  LDL.LU.64 R20, [R1+0x778] ;  /* 0x0007780001147983 */ /* 0x000ea80000300a00 */
[----:B----4-:R-:W-:Y:S01]  /*716e0*/  @P4 STG.E.U16 desc[UR4][R34.64], R2 ;  /* 0x0000000222004986 */ /* 0x010fe2000c101504 */
[C---:B------:R-:W-:Y:S01]  /*716f0*/  VIADD R0, R3.reuse, 0xf1 ;  /* 0x000000f103007836 */ /* 0x040fe20000000000 */
[----:B------:R-:W4:Y:S02]  /*71700*/  LDC R5, c[0x0][0x22c] ;  /* 0x00008b00ff057b82 */ /* 0x000f240000000800 */
[----:B------:R-:W4:Y:S02]  /*71710*/  LDL.LU.64 R42, [R1+0x770] ;  /* 0x00077000012a7983 */ /* 0x000f240000300a00 */
[----:B------:R-:W-:Y:S01]  /*71720*/  ISETP.LT.AND P2, PT, R0, R4, !P0 ;  /* 0x000000040000720c */ /* 0x000fe20004741270 */
[----:B------:R-:W-:-:S03]  /*71730*/  VIADD R4, R3, 0xf2 ;  /* 0x000000f203047836 */ /* 0x000fc60000000000 */
[----:B------:R-:W0:Y:S01]  /*71740*/  LDC R11, c[0x0][0x22c] ;  /* 0x00008b00ff0b7b82 */ /* 0x000e220000000800 */
[----:B---3--:R3:W-:Y:S04]  /*71750*/  @P1 STG.E.U16 desc[UR4][R50.64], R48 ;  /* 0x0000003032001986 */ /* 0x0087e8000c101504 */
[----:B---3--:R-:W4:Y:S01]  /*71760*/  LDL.LU.64 R50, [R1+0x2190] ;  /* 0x0021900001327983 */ /* 0x008f220000300a00 */
[C---:B------:R-:W-:Y:S02]  /*71770*/  VIADD R2, R3.reuse, 0xf3 ;  /* 0x000000f303027836 */ /* 0x040fe40000000000 */
[C---:B------:R-:W-:Y:S01]  /*71780*/  VIADD R0, R3.reuse, 0xf4 ;  /* 0x000000f403007836 */ /* 0x040fe20000000000 */
[----:B--2---:R-:W-:Y:S01]  /*71790*/  ISETP.LT.AND P1, PT, R4, R17, !P0 ;  /* 0x000000110400720c */ /* 0x004fe20004721270 */
[----:B------:R-:W2:Y:S01]  /*717a0*/  LDL.LU.64 R34, [R1+0x760] ;  /* 0x0007600001227983 */ /* 0x000ea20000300a00 */
[----:B-1----:R-:W-:Y:S01]  /*717b0*/  ISETP.LT.AND P3, PT, R2, R16, !P0 ;  /* 0x000000100200720c */ /* 0x002fe20004761270 */
[----:B------:R-:W1:Y:S01]  /*717c0*/  LDC R4, c[0x0][0x22c] ;  /* 0x00008b00ff047b82 */ /* 0x000e620000000800 */
[----:B------:R-:W-:Y:S01]  /*717d0*/  ISETP.LT.AND P4, PT, R0, R9, !P0 ;  /* 0x000000090000720c */ /* 0x000fe20004781270 */
[----:B------:R-:W-:Y:S01]  /*717e0*/  VIADD R0, R3, 0xf5 ;  /* 0x000000f503007836 */ /* 0x000fe20000000000 */
[----:B------:R-:W-:Y:S01]  /*717f0*/  PRMT R48, R48, 0x7632, R48 ;  /* 0x0000763230307816 */ /* 0x000fe20000000030 */
[----:B------:R-:W3:Y:S01]  /*71800*/  LDL.LU.64 R22, [R1+0x758] ;  /* 0x0007580001167983 */ /* 0x000ee20000300a00 */
[----:B------:R-:W-:-:S03]  /*71810*/  PRMT R2, R49, 0x7632, R2 ;  /* 0x0000763231027816 */ /* 0x000fc60000000002 */
[----:B------:R0:W-:Y:S01]  /*71820*/  @P2 STG.E.U16 desc[UR4][R40.64], R48 ;  /* 0x0000003028002986 */ /* 0x0001e2000c101504 */
[----:B------:R-:W-:Y:S01]  /*71830*/  ISETP.LT.AND P2, PT, R0, R8, !P0 ;  /* 0x000000080000720c */ /* 0x000fe20004741270 */
[----:B------:R-:W1:Y:S02]  /*71840*/  LDC R9, c[0x0][0x22c] ;  /* 0x00008b00ff097b82 */ /* 0x000e640000000800 */
[----:B------:R0:W-:Y:S04]  /*71850*/  @P1 STG.E.U16 desc[UR4][R32.64], R49 ;  /* 0x0000003120001986 */ /* 0x0001e8000c101504 */
[----:B------:R-:W-:Y:S04]  /*71860*/  @P3 STG.E.U16 desc[UR4][R20.64], R2 ;  /* 0x0000000214003986 */ /* 0x000fe8000c101504 */
[----:B0-----:R-:W3:Y:S01]  /*71870*/  LDL.LU.64 R40, [R1+0x750] ;  /* 0x0007500001287983 */ /* 0x001ee20000300a00 */
[----:B------:R-:W0:Y:S03]  /*71880*/  LDC R8, c[0x0][0x22c] ;  /* 0x00008b00ff087b82 */ /* 0x000e260000000800 */
[----:B------:R-:W3:Y:S04]  /*71890*/  LDL.LU.64 R32, [R1+0x748] ;  /* 0x0007480001207983 */ /* 0x000ee80000300a00 */
[----:B----4-:R4:W-:Y:S02]  /*718a0*/  @P4 STG.E.U16 desc[UR4][R42.64], R50 ;  /* 0x000000322a004986 */ /* 0x0109e4000c101504 */
[----:B----4-:R-:W-:-:S05]  /*718b0*/  PRMT R50, R50, 0x7632, R50 ;  /* 0x0000763232327816 */ /* 0x010fca0000000032 */
[----:B------:R4:W-:Y:S04]  /*718c0*/  @P2 STG.E.U16 desc[UR4][R12.64], R50 ;  /* 0x000000320c002986 */ /* 0x0009e8000c101504 */
[----:B----4-:R-:W4:Y:S01]  /*718d0*/  LDL.LU.64 R12, [R1+0x2188] ;  /* 0x00218800010c7983 */ /* 0x010f220000300a00 */
[C---:B------:R-:W-:Y:S02]  /*718e0*/  VIADD R0, R3.reuse, 0xf6 ;  /* 0x000000f603007836 */ /* 0x040fe40000000000 */
[C---:B------:R-:W-:Y:S01]  /*718f0*/  VIADD R2, R3.reuse, 0xf8 ;  /* 0x000000f803027836 */ /* 0x040fe20000000000 */
[----:B------:R-:W4:Y:S02]  /*71900*/  LDL.LU.64 R42, [R1+0x738] ;  /* 0x00073800012a7983 */ /* 0x000f240000300a00 */
[----:B------:R-:W-:Y:S01]  /*71910*/  ISETP.LT.AND P1, PT, R0, R5, !P0 ;  /* 0x000000050000720c */ /* 0x000fe20004721270 */
[C---:B------:R-:W-:Y:S01]  /*71920*/  VIADD R0, R3.reuse, 0xf7 ;  /* 0x000000f703007836 */ /* 0x040fe20000000000 */
[----:B-1----:R-:W-:Y:S01]  /*71930*/  ISETP.LT.AND P3, PT, R2, R4, !P0 ;  /* 0x000000040200720c */ /* 0x002fe20004761270 */
[----:B------:R-:W1:Y:S03]  /*71940*/  LDC R5, c[0x0][0x22c] ;  /* 0x00008b00ff057b82 */ /* 0x000e660000000800 */
[----:B------:R-:W-:Y:S01]  /*71950*/  ISETP.LT.AND P2, PT, R0, R9, !P0 ;  /* 0x000000090000720c */ /* 0x000fe20004741270 */
[----:B------:R-:W-:Y:S01]  /*71960*/  VIADD R0, R3, 0xf9 ;  /* 0x000000f903007836 */ /* 0x000fe20000000000 */
[----:B------:R-:W-:-:S03]  /*71970*/  PRMT R2, R51, 0x7632, R2 ;  /* 0x0000763233027816 */ /* 0x000fc60000000002 */
[----:B------:R-:W1:Y:S01]  /*71980*/  LDC R4, c[0x0][0x22c] ;  /* 0x00008b00ff047b82 */ /* 0x000e620000000800 */
[----:B------:R-:W-:Y:S01]  /*71990*/  ISETP.LT.AND P4, PT, R0, R11, !P0 ;  /* 0x0000000b0000720c */ /* 0x000fe20004781270 */
[C---:B------:R-:W-:Y:S01]  /*719a0*/  VIADD R0, R3.reuse, 0xfa ;  /* 0x000000fa03007836 */ /* 0x040fe20000000000 */
[----:B--2---:R2:W-:Y:S04]  /*719b0*/  @P1 STG.E.U16 desc[UR4][R34.64], R51 ;  /* 0x0000003322001986 */ /* 0x0045e8000c101504 */
[----:B0-----:R-:W-:Y:S01]  /*719c0*/  ISETP.LT.AND P1, PT, R0, R8, !P0 ;  /* 0x000000080000720c */ /* 0x001fe20004721270 */
[----:B---3--:R0:W-:Y:S01]  /*719d0*/  @P2 STG.E.U16 desc[UR4][R22.64], R2 ;  /* 0x0000000216002986 */ /* 0x0081e2000c101504 */
[----:B------:R-:W3:Y:S03]  /*719e0*/  LDC R9, c[0x0][0x22c] ;  /* 0x00008b00ff097b82 */ /* 0x000ee60000000800 */
[----:B--2---:R-:W2:Y:S01]  /*719f0*/  LDL.LU.64 R34, [R1+0x730] ;  /* 0x0007300001227983 */ /* 0x004ea20000300a00 */
[----:B------:R-:W-:-:S04]  /*71a00*/  VIADD R0, R3, 0xfb ;  /* 0x000000fb03007836 */ /* 0x000fc80000000000 */
[----:B------:R-:W2:Y:S01]  /*71a10*/  LDC R8, c[0x0][0x22c] ;  /* 0x00008b00ff087b82 */ /* 0x000ea20000000800 */
[----:B0-----:R-:W2:Y:S07]  /*71a20*/  LDL.LU.64 R22, [R1+0x720] ;  /* 0x0007200001167983 */ /* 0x001eae0000300a00 */
[----:B------:R-:W0:Y:S01]  /*71a30*/  LDC R11, c[0x0][0x22c] ;  /* 0x00008b00ff0b7b82 */ /* 0x000e220000000800 */
[----:B----4-:R-:W-:Y:S01]  /*71a40*/  PRMT R2, R12, 0x7632, R2 ;  /* 0x000076320c027816 */ /* 0x010fe20000000002 */
[----:B------:R4:W-:Y:S04]  /*71a50*/  @P3 STG.E.U16 desc[UR4][R40.64], R12 ;  /* 0x0000000c28003986 */ /* 0x0009e8000c101504 */
[----:B------:R-:W-:Y:S04]  /*71a60*/  @P4 STG.E.U16 desc[UR4][R32.64], R2 ;  /* 0x0000000220004986 */ /* 0x000fe8000c101504 */
[----:B------:R1:W-:Y:S04]  /*71a70*/  @P1 STG.E.U16 desc[UR4][R14.64], R13 ;  /* 0x0000000d0e001986 */ /* 0x0003e8000c101504 */
[----:B----4-:R-:W4:Y:S04]  /*71a80*/  LDL.LU.64 R40, [R1+0x718] ;  /* 0x0007180001287983 */ /* 0x010f280000300a00 */
[----:B-1----:R-:W2:Y:S01]  /*71a90*/  LDL.LU.64 R14, [R1+0x2180] ;  /* 0x00218000010e7983 */ /* 0x002ea20000300a00 */
[----:B------:R-:W-:Y:S01]  /*71aa0*/  ISETP.LT.AND P2, PT, R0, R5, !P0 ;  /* 0x000000050000720c */ /* 0x000fe20004741270 */
[----:B------:R-:W-:Y:S01]  /*71ab0*/  VIADD R2, R3, 0xfc ;  /* 0x000000fc03027836 */ /* 0x000fe20000000000 */
[----:B------:R-:W-:Y:S01]  /*71ac0*/  PRMT R13, R13, 0x7632, R13 ;  /* 0x000076320d0d7816 */ /* 0x000fe2000000000d */
[----:B------:R-:W-:Y:S01]  /*71ad0*/  VIADD R0, R3, 0xfd ;  /* 0x000000fd03007836 */ /* 0x000fe20000000000 */
[----:B------:R-:W1:Y:S02]  /*71ae0*/  LDC R5, c[0x0][0x22c] ;  /* 0x00008b00ff057b82 */ /* 0x000e640000000800 */
[----:B------:R-:W-:-:S02]  /*71af0*/  ISETP.LT.AND P1, PT, R2, R10, !P0 ;  /* 0x0000000a0200720c */ /* 0x000fc40004721270 */
[----:B------:R-:W-:Y:S01]  /*71b00*/  ISETP.LT.AND P3, PT, R0, R4, !P0 ;  /* 0x000000040000720c */ /* 0x000fe20004761270 */
[----:B------:R-:W-:-:S04]  /*71b10*/  VIADD R2, R3, 0xfe ;  /* 0x000000fe03027836 */ /* 0x000fc80000000000 */
[----:B------:R0:W-:Y:S01]  /*71b20*/  @P2 STG.E.U16 desc[UR4][R42.64], R13 ;  /* 0x0000000d2a002986 */ /* 0x0001e2000c101504 */
[----:B---3--:R-:W-:Y:S01]  /*71b30*/  ISETP.LT.AND P2, PT, R2, R9, !P0 ;  /* 0x000000090200720c */ /* 0x008fe20004741270 */
[----:B------:R-:W-:Y:S01]  /*71b40*/  VIADD R0, R3, 0xff ;  /* 0x000000ff03007836 */ /* 0x000fe20000000000 */
[----:B------:R-:W3:Y:S08]  /*71b50*/  LDC R4, c[0x0][0x22c] ;  /* 0x00008b00ff047b82 */ /* 0x000ef00000000800 */
[----:B------:R-:W3:Y:S01]  /*71b60*/  LDC R10, c[0x0][0x22c] ;  /* 0x00008b00ff0a7b82 */ /* 0x000ee20000000800 */
[----:B0-----:R-:W3:Y:S04]  /*71b70*/  LDL.LU.64 R42, [R1+0x708] ;  /* 0x00070800012a7983 */ /* 0x001ee80000300a00 */
[----:B------:R-:W3:Y:S01]  /*71b80*/  LDL.LU.64 R32, [R1+0x700] ;  /* 0x0007000001207983 */ /* 0x000ee20000300a00 */
[----:B--2---:R-:W-:-:S03]  /*71b90*/  PRMT R2, R14, 0x7632, R2 ;  /* 0x000076320e027816 */ /* 0x004fc60000000002 */
[----:B------:R-:W-:Y:S01]  /*71ba0*/  @P1 STG.E.U16 desc[UR4][R34.64], R14 ;  /* 0x0000000e22001986 */ /* 0x000fe2000c101504 */
[----:B------:R-:W0:Y:S03]  /*71bb0*/  LDC R9, c[0x0][0x22c] ;  /* 0x00008b00ff097b82 */ /* 0x000e260000000800 */
[----:B------:R2:W-:Y:S04]  /*71bc0*/  @P3 STG.E.U16 desc[UR4][R24.64], R2 ;  /* 0x0000000218003986 */ /* 0x0005e8000c101504 */
[----:B--2---:R-:W2:Y:S01]  /*71bd0*/  LDL.LU.64 R24, [R1+0x2178] ;  /* 0x0021780001187983 */ /* 0x004ea20000300a00 */
[----:B------:R-:W-:Y:S01]  /*71be0*/  ISETP.LT.AND P4, PT, R0, R8, !P0 ;  /* 0x000000080000720c */ /* 0x000fe20004781270 */
[----:B------:R-:W-:Y:S01]  /*71bf0*/  VIADD R0, R3, 0x100 ;  /* 0x0000010003007836 */ /* 0x000fe20000000000 */
[----:B------:R-:W-:Y:S01]  /*71c00*/  PRMT R2, R15, 0x7632, R2 ;  /* 0x000076320f027816 */ /* 0x000fe20000000002 */
[----:B------:R-:W-:Y:S01]  /*71c10*/  @P2 STG.E.U16 desc[UR4][R22.64], R15 ;  /* 0x0000000f16002986 */ /* 0x000fe2000c101504 */
[----:B------:R-:W0:Y:S02]  /*71c20*/  LDC R8, c[0x0][0x22c] ;  /* 0x00008b00ff087b82 */ /* 0x000e240000000800 */
[----:B-1----:R-:W-:Y:S01]  /*71c30*/  ISETP.LT.AND P1, PT, R0, R5, !P0 ;  /* 0x000000050000720c */ /* 0x002fe20004721270 */
[----:B------:R-:W3:Y:S04]  /*71c40*/  LDL.LU.64 R20, [R1+0x6f8] ;  /* 0x0006f80001147983 */ /* 0x000ee80000300a00 */
[----:B------:R-:W3:Y:S04]  /*71c50*/  LDL.LU.64 R34, [R1+0x6f0] ;  /* 0x0006f00001227983 */ /* 0x000ee80000300a00 */
[----:B----4-:R-:W-:Y:S01]  /*71c60*/  @P4 STG.E.U16 desc[UR4][R40.64], R2 ;  /* 0x0000000228004986 */ /* 0x010fe2000c101504 */
[C---:B------:R-:W-:Y:S01]  /*71c70*/  VIADD R0, R3.reuse, 0x101 ;  /* 0x0000010103007836 */ /* 0x040fe20000000000 */
[----:B------:R-:W1:Y:S02]  /*71c80*/  LDC R5, c[0x0][0x22c] ;  /* 0x00008b00ff057b82 */ /* 0x000e640000000800 */
[----:B--2---:R2:W-:Y:S04]  /*71c90*/  @P1 STG.E.U16 desc[UR4][R26.64], R24 ;  /* 0x000000181a001986 */ /* 0x0045e8000c101504 */
[----:B--2---:R-:W2:Y:S01]  /*71ca0*/  LDL.LU.64 R26, [R1+0x2170] ;  /* 0x00217000011a7983 */ /* 0x004ea20000300a00 */
[----:B---3--:R-:W-:Y:S01]  /*71cb0*/  ISETP.LT.AND P2, PT, R0, R4, !P0 ;  /* 0x000000040000720c */ /* 0x008fe20004741270 */
[----:B------:R-:W-:-:S02]  /*71cc0*/  VIADD R4, R3, 0x102 ;  /* 0x0000010203047836 */ /* 0x000fc40000000000 */
[C---:B------:R-:W-:Y:S01]  /*71cd0*/  VIADD R2, R3.reuse, 0x103 ;  /* 0x0000010303027836 */ /* 0x040fe20000000000 */
[----:B------:R-:W-:Y:S01]  /*71ce0*/  PRMT R24, R24, 0x7632, R24 ;  /* 0x0000763218187816 */ /* 0x000fe20000000018 */
[C---:B------:R-:W-:Y:S01]  /*71cf0*/  VIADD R0, R3.reuse, 0x104 ;  /* 0x0000010403007836 */ /* 0x040fe20000000000 */
[----:B------:R-:W-:Y:S01]  /*71d00*/  ISETP.LT.AND P1, PT, R4, R11, !P0 ;  /* 0x0000000b0400720c */ /* 0x000fe20004721270 */
[----:B------:R-:W3:Y:S01]  /*71d10*/  LDL.LU.64 R40, [R1+0x6e0] ;  /* 0x0006e00001287983 */ /* 0x000ee20000300a00 */
[----:B------:R-:W-:Y:S01]  /*71d20*/  ISETP.LT.AND P3, PT, R2, R10, !P0 ;  /* 0x0000000a0200720c */ /* 0x000fe20004761270 */
[----:B------:R-:W4:Y:S01]  /*71d30*/  LDC R11, c[0x0][0x22c] ;  /* 0x00008b00ff0b7b82 */ /* 0x000f220000000800 */
[----:B0-----:R-:W-:Y:S01]  /*71d40*/  ISETP.LT.AND P4, PT, R0, R9, !P0 ;  /* 0x000000090000720c */ /* 0x001fe20004781270 */
[----:B------:R-:W-:Y:S02]  /*71d50*/  VIADD R0, R3, 0x105 ;  /* 0x0000010503007836 */ /* 0x000fe40000000000 */
[----:B------:R0:W-:Y:S01]  /*71d60*/  @P2 STG.E.U16 desc[UR4][R42.64], R24 ;  /* 0x000000182a002986 */ /* 0x0001e2000c101504 */
[----:B------:R-:W-:-:S02]  /*71d70*/  PRMT R2, R25, 0x7632, R2 ;  /* 0x0000763219027816 */ /* 0x000fc40000000002 */
[----:B------:R-:W-:Y:S01]  /*71d80*/  ISETP.LT.AND P2, PT, R0, R8, !P0 ;  /* 0x000000080000720c */ /* 0x000fe20004741270 */
[----:B------:R-:W3:Y:S01]  /*71d90*/  LDL.LU.64 R22, [R1+0x6d8] ;  /* 0x0006d80001167983 */ /* 0x000ee20000300a00 */
[----:B------:R-:W4:Y:S03]  /*71da0*/  LDC R9, c[0x0][0x22c] ;  /* 0x00008b00ff097b82 */ /* 0x000f260000000800 */
[----:B------:R1:W-:Y:S04]  /*71db0*/  @P1 STG.E.U16 desc[UR4][R32.64], R25 ;  /* 0x0000001920001986 */ /* 0x0003e8000c101504 */
[----:B------:R-:W-:Y:S01]  /*71dc0*/  @P3 STG.E.U16 desc[UR4][R20.64], R2 ;  /* 0x0000000214003986 */ /* 0x000fe2000c101504 */
[----:B------:R-:W4:Y:S03]  /*71dd0*/  LDC R4, c[0x0][0x22c] ;  /* 0x00008b00ff047b82 */ /* 0x000f260000000800 */
[----:B0-----:R-:W3:Y:S04]  /*71de0*/  LDL.LU.64 R42, [R1+0x6d0] ;  /* 0x0006d000012a7983 */ /* 0x001ee80000300a00 */
[----:B-1----:R-:W3:Y:S01]  /*71df0*/  LDL.LU.64 R32, [R1+0x6c8] ;  /* 0x0006c80001207983 */ /* 0x002ee20000300a00 */
[----:B------:R-:W0:Y:S08]  /*71e00*/  LDC R8, c[0x0][0x22c] ;  /* 0x00008b00ff087b82 */ /* 0x000e300000000800 */
[----:B------:R-:W1:Y:S01]  /*71e10*/  LDC R10, c[0x0][0x22c] ;  /* 0x00008b00ff0a7b82 */ /* 0x000e620000000800 */
[----:B--2---:R2:W-:Y:S02]  /*71e20*/  @P4 STG.E.U16 desc[UR4][R34.64], R26 ;  /* 0x0000001a22004986 */ /* 0x0045e4000c101504 */
[----:B--2---:R-:W-:-:S05]  /*71e30*/  PRMT R26, R26, 0x7632, R26 ;  /* 0x000076321a1a7816 */ /* 0x004fca000000001a */
[----:B------:R2:W-:Y:S04]  /*71e40*/  @P2 STG.E.U16 desc[UR4][R28.64], R26 ;  /* 0x0000001a1c002986 */ /* 0x0005e8000c101504 */
[----:B--2---:R-:W2:Y:S01]  /*71e50*/  LDL.LU.64 R28, [R1+0x2168] ;  /* 0x00216800011c7983 */ /* 0x004ea20000300a00 */
[C---:B------:R-:W-:Y:S02]  /*71e60*/  VIADD R0, R3.reuse, 0x106 ;  /* 0x0000010603007836 */ /* 0x040fe40000000000 */
[C---:B------:R-:W-:Y:S01]  /*71e70*/  VIADD R2, R3.reuse, 0x108 ;  /* 0x0000010803027836 */ /* 0x040fe20000000000 */
[----:B------:R-:W2:Y:S02]  /*71e80*/  LDL.LU.64 R34, [R1+0x6b8] ;  /* 0x0006b80001227983 */ /* 0x000ea40000300a00 */
[----:B------:R-:W-:Y:S01]  /*71e90*/  ISETP.LT.AND P1, PT, R0, R5, !P0 ;  /* 0x000000050000720c */ /* 0x000fe20004721270 */
[C---:B------:R-:W-:Y:S01]  /*71ea0*/  VIADD R0, R3.reuse, 0x107 ;  /* 0x0000010703007836 */ /* 0x040fe20000000000 */
[----:B----4-:R-:W-:Y:S01]  /*71eb0*/  ISETP.LT.AND P3, PT, R2, R4, !P0 ;  /* 0x000000040200720c */ /* 0x010fe20004761270 */
[----:B------:R-:W4:Y:S03]  /*71ec0*/  LDC R5, c[0x0][0x22c] ;  /* 0x00008b00ff057b82 */ /* 0x000f260000000800 */
[----:B------:R-:W-:Y:S01]  /*71ed0*/  ISETP.LT.AND P2, PT, R0, R9, !P0 ;  /* 0x000000090000720c */ /* 0x000fe20004741270 */
[----:B------:R-:W-:Y:S01]  /*71ee0*/  VIADD R0, R3, 0x109 ;  /* 0x0000010903007836 */ /* 0x000fe20000000000 */
[----:B------:R-:W-:-:S03]  /*71ef0*/  PRMT R2, R27, 0x7632, R2 ;  /* 0x000076321b027816 */ /* 0x000fc60000000002 */
[----:B------:R-:W1:Y:S01]  /*71f00*/  LDC R4, c[0x0][0x22c] ;  /* 0x00008b00ff047b82 */ /* 0x000e620000000800 */
[----:B------:R-:W-:Y:S01]  /*71f10*/  ISETP.LT.AND P4, PT, R0, R11, !P0 ;  /* 0x0000000b0000720c */ /* 0x000fe20004781270 */
[C---:B------:R-:W-:Y:S01]  /*71f20*/  VIADD R0, R3.reuse, 0x10a ;  /* 0x0000010a03007836 */ /* 0x040fe20000000000 */
[----:B---3--:R3:W-:Y:S04]  /*71f30*/  @P1 STG.E.U16 desc[UR4][R40.64], R27 ;  /* 0x0000001b28001986 */ /* 0x0087e8000c101504 */
[----:B0-----:R-:W-:Y:S01]  /*71f40*/  ISETP.LT.AND P1, PT, R0, R8, !P0 ;  /* 0x000000080000720c */ /* 0x001fe20004721270 */
[----:B------:R0:W-:Y:S01]  /*71f50*/  @P2 STG.E.U16 desc[UR4][R22.64], R2 ;  /* 0x0000000216002986 */ /* 0x0001e2000c101504 */
[----:B------:R-:W1:Y:S03]  /*71f60*/  LDC R9, c[0x0][0x22c] ;  /* 0x00008b00ff097b82 */ /* 0x000e660000000800 */
[----:B---3--:R-:W3:Y:S01]  /*71f70*/  LDL.LU.64 R40, [R1+0x6b0] ;  /* 0x0006b00001287983 */ /* 0x008ee20000300a00 */
[----:B------:R-:W-:-:S04]  /*71f80*/  VIADD R0, R3, 0x10b ;  /* 0x0000010b03007836 */ /* 0x000fc80000000000 */
[----:B------:R-:W3:Y:S01]  /*71f90*/  LDC R8, c[0x0][0x22c] ;  /* 0x00008b00ff087b82 */ /* 0x000ee20000000800 */
[----:B0-----:R-:W3:Y:S07]  /*71fa0*/  LDL.LU.64 R22, [R1+0x6a0] ;  /* 0x0006a00001167983 */ /* 0x001eee0000300a00 */
[----:B------:R-:W0:Y:S01]  /*71fb0*/  LDC R11, c[0x0][0x22c] ;  /* 0x00008b00ff0b7b82 */ /* 0x000e220000000800 */
[----:B--2---:R-:W-:Y:S01]  /*71fc0*/  PRMT R2, R28, 0x7632, R2 ;  /* 0x000076321c027816 */ /* 0x004fe20000000002 */
[----:B------:R2:W-:Y:S04]  /*71fd0*/  @P3 STG.E.U16 desc[UR4][R42.64], R28 ;  /* 0x0000001c2a003986 */ /* 0x0005e8000c101504 */
[----:B------:R-:W-:Y:S04]  /*71fe0*/  @P4 STG.E.U16 desc[UR4][R32.64], R2 ;  /* 0x0000000220004986 */ /* 0x000fe8000c101504 */
[----:B------:R4:W-:Y:S04]  /*71ff0*/  @P1 STG.E.U16 desc[UR4][R30.64], R29 ;  /* 0x0000001d1e001986 */ /* 0x0009e8000c101504 */
[----:B--2---:R-:W2:Y:S04]  /*72000*/  LDL.LU.64 R42, [R1+0x698] ;  /* 0x00069800012a7983 */ /* 0x004ea80000300a00 */
[----:B----4-:R-:W4:Y:S01]  /*72010*/  LDL.LU.64 R30, [R1+0x2160] ;  /* 0x00216000011e7983 */ /* 0x010f220000300a00 */
[----:B------:R-:W-:Y:S01]  /*72020*/  ISETP.LT.AND P2, PT, R0, R5, !P0 ;  /* 0x000000050000720c */ /* 0x000fe20004741270 */
[----:B------:R-:W-:Y:S01]  /*72030*/  VIADD R2, R3, 0x10c ;  /* 0x0000010c03027836 */ /* 0x000fe20000000000 */
[----:B------:R-:W-:Y:S01]  /*72040*/  PRMT R29, R29, 0x7632, R29 ;  /* 0x000076321d1d7816 */ /* 0x000fe2000000001d */
[----:B------:R-:W-:Y:S01]  /*72050*/  VIADD R0, R3, 0x10d ;  /* 0x0000010d03007836 */ /* 0x000fe20000000000 */
[----:B------:R-:W0:Y:S02]  /*72060*/  LDC R5, c[0x0][0x22c] ;  /* 0x00008b00ff057b82 */ /* 0x000e240000000800 */
[----:B-1----:R-:W-:-:S02]  /*72070*/  ISETP.LT.AND P1, PT, R2, R10, !P0 ;  /* 0x0000000a0200720c */ /* 0x002fc40004721270 */
[----:B------:R-:W-:Y:S01]  /*72080*/  ISETP.LT.AND P3, PT, R0, R4, !P0 ;  /* 0x000000040000720c */ /* 0x000fe20004761270 */
[----:B------:R-:W-:-:S04]  /*72090*/  VIADD R2, R3, 0x10e ;  /* 0x0000010e03027836 */ /* 0x000fc80000000000 */
[----:B------:R1:W-:Y:S01]  /*720a0*/  @P2 STG.E.U16 desc[UR4][R34.64], R29 ;  /* 0x0000001d22002986 */ /* 0x0003e2000c101504 */
[----:B------:R-:W-:Y:S01]  /*720b0*/  ISETP.LT.AND P2, PT, R2, R9, !P0 ;  /* 0x000000090200720c */ /* 0x000fe20004741270 */
[----:B------:R-:W-:Y:S01]  /*720c0*/  VIADD R0, R3, 0x10f ;  /* 0x0000010f03007836 */ /* 0x000fe20000000000 */
[----:B------:R-:W2:Y:S08]  /*720d0*/  LDC R4, c[0x0][0x22c] ;  /* 0x00008b00ff047b82 */ /* 0x000eb00000000800 */
[----:B------:R-:W2:Y:S01]  /*720e0*/  LDC R10, c[0x0][0x22c] ;  /* 0x00008b00ff0a7b82 */ /* 0x000ea20000000800 */
[----:B-1----:R-:W2:Y:S04]  /*720f0*/  LDL.LU.64 R34, [R1+0x688] ;  /* 0x0006880001227983 */ /* 0x002ea80000300a00 */
[----:B------:R-:W2:Y:S01]  /*72100*/  LDL.LU.64 R32, [R1+0x680] ;  /* 0x0006800001207983 */ /* 0x000ea20000300a00 */
[----:B----4-:R-:W-:-:S03]  /*72110*/  PRMT R2, R30, 0x7632, R2 ;  /* 0x000076321e027816 */ /* 0x010fc60000000002 */
[----:B---3--:R-:W-:Y:S01]  /*72120*/  @P1 STG.E.U16 desc[UR4][R40.64], R30 ;  /* 0x0000001e28001986 */ /* 0x008fe2000c101504 */
[----:B------:R-:W1:Y:S03]  /*72130*/  LDC R9, c[0x0][0x22c] ;  /* 0x00008b00ff097b82 */ /* 0x000e660000000800 */
[----:B------:R3:W-:Y:S04]  /*72140*/  @P3 STG.E.U16 desc[UR4][R36.64], R2 ;  /* 0x0000000224003986 */ /* 0x0007e8000c101504 */
[----:B---3--:R-:W3:Y:S01]  /*72150*/  LDL.LU.64 R36, [R1+0x2158] ;  /* 0x0021580001247983 */ /* 0x008ee20000300a00 */
[----:B------:R-:W-:Y:S01]  /*72160*/  ISETP.LT.AND P4, PT, R0, R8, !P0 ;  /* 0x000000080000720c */ /* 0x000fe20004781270 */
[----:B------:R-:W-:Y:S01]  /*72170*/  VIADD R0, R3, 0x110 ;  /* 0x0000011003007836 */ /* 0x000fe20000000000 */
[----:B------:R-:W-:Y:S01]  /*72180*/  PRMT R2, R31, 0x7632, R2 ;  /* 0x000076321f027816 */ /* 0x000fe20000000002 */
[----:B------:R-:W-:Y:S01]  /*72190*/  @P2 STG.E.U16 desc[UR4][R22.64], R31 ;  /* 0x0000001f16002986 */ /* 0x000fe2000c101504 */
[----:B------:R-:W4:Y:S02]  /*721a0*/  LDC R8, c[0x0][0x22c] ;  /* 0x00008b00ff087b82 */ /* 0x000f240000000800 */
[----:B0-----:R-:W-:Y:S01]  /*721b0*/  ISETP.LT.AND P1, PT, R0, R5, !P0 ;  /* 0x000000050000720c */ /* 0x001fe20004721270 */
[----:B------:R-:W4:Y:S04]  /*721c0*/  LDL.LU.64 R20, [R1+0x678] ;  /* 0x0006780001147983 */ /* 0x000f280000300a00 */
[----:B------:R-:W4:Y:S04]  /*721d0*/  LDL.LU.64 R40, [R1+0x670] ;  /* 0x0006700001287983 */ /* 0x000f280000300a00 */
[----:B--2---:R-:W-:Y:S01]  /*721e0*/  @P4 STG.E.U16 desc[UR4][R42.64], R2 ;  /* 0x000000022a004986 */ /* 0x004fe2000c101504 */
[C---:B------:R-:W-:Y:S01]  /*721f0*/  VIADD R0, R3.reuse, 0x111 ;  /* 0x0000011103007836 */ /* 0x040fe20000000000 */
[----:B------:R-:W0:Y:S02]  /*72200*/  LDC R5, c[0x0][0x22c] ;  /* 0x00008b00ff057b82 */ /* 0x000e240000000800 */
[----:B---3--:R2:W-:Y:S04]  /*72210*/  @P1 STG.E.U16 desc[UR4][R38.64], R36 ;  /* 0x0000002426001986 */ /* 0x0085e8000c101504 */
[----:B--2---:R-:W2:Y:S01]  /*72220*/  LDL.LU.64 R38, [R1+0x2150] ;  /* 0x0021500001267983 */ /* 0x004ea20000300a00 */
[----:B------:R-:W-:Y:S01]  /*72230*/  ISETP.LT.AND P2, PT, R0, R4, !P0 ;  /* 0x000000040000720c */ /* 0x000fe20004741270 */
[----:B------:R-:W-:-:S02]  /*72240*/  VIADD R4, R3, 0x112 ;  /* 0x0000011203047836 */ /* 0x000fc40000000000 */
[C---:B------:R-:W-:Y:S01]  /*72250*/  VIADD R2, R3.reuse, 0x113 ;  /* 0x0000011303027836 */ /* 0x040fe20000000000 */
[----:B------:R-:W-:Y:S01]  /*72260*/  PRMT R36, R36, 0x7632, R36 ;  /* 0x0000763224247816 */ /* 0x000fe20000000024 */
[C---:B------:R-:W-:Y:S01]  /*72270*/  VIADD R0, R3.reuse, 0x114 ;  /* 0x0000011403007836 */ /* 0x040fe20000000000 */
[----:B------:R-:W-:Y:S01]  /*72280*/  ISETP.LT.AND P1, PT, R4, R11, !P0 ;  /* 0x0000000b0400720c */ /* 0x000fe20004721270 */
[----:B------:R-:W3:Y:S01]  /*72290*/  LDL.LU.64 R42, [R1+0x660] ;  /* 0x00066000012a7983 */ /* 0x000ee20000300a00 */
[----:B------:R-:W-:Y:S01]  /*722a0*/  ISETP.LT.AND P3, PT, R2, R10, !P0 ;  /* 0x0000000a0200720c */ /* 0x000fe20004761270 */
[----:B------:R-:W0:Y:S01]  /*722b0*/  LDC R11, c[0x0][0x22c] ;  /* 0x00008b00ff0b7b82 */ /* 0x000e220000000800 */
[----:B-1----:R-:W-:Y:S01]  /*722c0*/  ISETP.LT.AND P4, PT, R0, R9, !P0 ;  /* 0x000000090000720c */ /* 0x002fe20004781270 */
[----:B------:R-:W-:Y:S02]  /*722d0*/  VIADD R0, R3, 0x115 ;  /* 0x0000011503007836 */ /* 0x000fe40000000000 */
[----:B------:R1:W-:Y:S01]  /*722e0*/  @P2 STG.E.U16 desc[UR4][R34.64], R36 ;  /* 0x0000002422002986 */ /* 0x0003e2000c101504 */
[----:B------:R-:W-:-:S02]  /*722f0*/  PRMT R2, R37, 0x7632, R2 ;  /* 0x0000763225027816 */ /* 0x000fc40000000002 */
[----:B----4-:R-:W-:Y:S01]  /*72300*/  ISETP.LT.AND P2, PT, R0, R8, !P0 ;  /* 0x000000080000720c */ /* 0x010fe20004741270 */
[----:B------:R-:W4:Y:S01]  /*72310*/  LDL.LU.64 R22, [R1+0x658] ;  /* 0x0006580001167983 */ /* 0x000f220000300a00 */
[----:B------:R-:W0:Y:S03]  /*72320*/  LDC R9, c[0x0][0x22c] ;  /* 0x00008b00ff097b82 */ /* 0x000e260000000800 */
[----:B------:R1:W-:Y:S04]  /*72330*/  @P1 STG.E.U16 desc[UR4][R32.64], R37 ;  /* 0x0000002520001986 */ /* 0x0003e8000c101504 */
[----:B------:R-:W-:Y:S01]  /*72340*/  @P3 STG.E.U16 desc[UR4][R20.64], R2 ;  /* 0x0000000214003986 */ /* 0x000fe2000c101504 */
[----:B------:R-:W0:Y:S03]  /*72350*/  LDC R4, c[0x0][0x22c] ;  /* 0x00008b00ff047b82 */ /* 0x000e260000000800 */
[----:B-1----:R-:W4:Y:S04]  /*72360*/  LDL.LU.64 R34, [R1+0x650] ;  /* 0x0006500001227983 */ /* 0x002f280000300a00 */
[----:B------:R-:W4:Y:S01]  /*72370*/  LDL.LU.64 R32, [R1+0x648] ;  /* 0x0006480001207983 */ /* 0x000f220000300a00 */
[----:B------:R-:W1:Y:S08]  /*72380*/  LDC R8, c[0x0][0x22c] ;  /* 0x00008b00ff087b82 */ /* 0x000e700000000800 */
[----:B------:R-:W4:Y:S01]  /*72390*/  LDC R10, c[0x0][0x22c] ;  /* 0x00008b00ff0a7b82 */ /* 0x000f220000000800 */
[----:B--2---:R2:W-:Y:S02]  /*723a0*/  @P4 STG.E.U16 desc[UR4][R40.64], R38 ;  /* 0x0000002628004986 */ /* 0x0045e4000c101504 */
[----:B--2---:R-:W-:-:S05]  /*723b0*/  PRMT R38, R38, 0x7632, R38 ;  /* 0x0000763226267816 */ /* 0x004fca0000000026 */
[----:B------:R2:W-:Y:S04]  /*723c0*/  @P2 STG.E.U16 desc[UR4][R44.64], R38 ;  /* 0x000000262c002986 */ /* 0x0005e8000c101504 */
[----:B--2---:R-:W2:Y:S01]  /*723d0*/  LDL.LU.64 R44, [R1+0x2148] ;  /* 0x00214800012c7983 */ /* 0x004ea20000300a00 */
[C---:B------:R-:W-:Y:S02]  /*723e0*/  VIADD R0, R3.reuse, 0x116 ;  /* 0x0000011603007836 */ /* 0x040fe40000000000 */
[C---:B------:R-:W-:Y:S01]  /*723f0*/  VIADD R2, R3.reuse, 0x118 ;  /* 0x0000011803027836 */ /* 0x040fe20000000000 */
[----:B------:R-:W2:Y:S02]  /*72400*/  LDL.LU.64 R40, [R1+0x638] ;  /* 0x0006380001287983 */ /* 0x000ea40000300a00 */
[----:B0-----:R-:W-:Y:S01]  /*72410*/  ISETP.LT.AND P1, PT, R0, R5, !P0 ;  /* 0x000000050000720c */ /* 0x001fe20004721270 */
[C---:B------:R-:W-:Y:S01]  /*72420*/  VIADD R0, R3.reuse, 0x117 ;  /* 0x0000011703007836 */ /* 0x040fe20000000000 */
[----:B------:R-:W-:Y:S01]  /*72430*/  ISETP.LT.AND P3, PT, R2, R4, !P0 ;  /* 0x000000040200720c */ /* 0x000fe20004761270 */
[----:B------:R-:W0:Y:S03]  /*72440*/  LDC R5, c[0x0][0x22c] ;  /* 0x00008b00ff057b82 */ /* 0x000e260000000800 */
[----:B------:R-:W-:Y:S01]  /*72450*/  ISETP.LT.AND P2, PT, R0, R9, !P0 ;  /* 0x000000090000720c */ /* 0x000fe20004741270 */
[----:B------:R-:W-:Y:S01]  /*72460*/  VIADD R0, R3, 0x119 ;  /* 0x0000011903007836 */ /* 0x000fe20000000000 */
[----:B------:R-:W-:-:S03]  /*72470*/  PRMT R2, R39, 0x7632, R2 ;  /* 0x0000763227027816 */ /* 0x000fc60000000002 */
[----:B------:R-:W0:Y:S01]  /*72480*/  LDC R4, c[0x0][0x22c] ;  /* 0x00008b00ff047b82 */ /* 0x000e220000000800 */
[----:B------:R-:W-:Y:S01]  /*72490*/  ISETP.LT.AND P4, PT, R0, R11, !P0 ;  /* 0x0000000b0000720c */ /* 0x000fe20004781270 */
[C---:B------:R-:W-:Y:S01]  /*724a0*/  VIADD R0, R3.reuse, 0x11a ;  /* 0x0000011a03007836 */ /* 0x040fe20000000000 */
[----:B---3--:R3:W-:Y:S04]  /*724b0*/  @P1 STG.E.U16 desc[UR4][R42.64], R39 ;  /* 0x000000272a001986 */ /* 0x0087e8000c101504 */
[----:B-1----:R-:W-:Y:S01]  /*724c0*/  ISETP.LT.AND P1, PT, R0, R8, !P0 ;  /* 0x000000080000720c */ /* 0x002fe20004721270 */
[----:B----4-:R1:W-:Y:S01]  /*724d0*/  @P2 STG.E.U16 desc[UR4][R22.64], R2 ;  /* 0x0000000216002986 */ /* 0x0103e2000c101504 */
[----:B------:R-:W4:Y:S03]  /*724e0*/  LDC R9, c[0x0][0x22c] ;  /* 0x00008b00ff097b82 */ /* 0x000f260000000800 */
[----:B---3--:R-:W3:Y:S01]  /*724f0*/  LDL.LU.64 R42, [R1+0x630] ;  /* 0x00063000012a7983 */ /* 0x008ee20000300a00 */
[----:B------:R-:W-:-:S04]  /*72500*/  VIADD R0, R3, 0x11b ;  /* 0x0000011b03007836 */ /* 0x000fc80000000000 */
[----:B------:R-:W3:Y:S01]  /*72510*/  LDC R8, c[0x0][0x22c] ;  /* 0x00008b00ff087b82 */ /* 0x000ee20000000800 */
[----:B-1----:R-:W3:Y:S07]  /*72520*/  LDL.LU.64 R22, [R1+0x620] ;  /* 0x0006200001167983 */ /* 0x002eee0000300a00 */
[----:B------:R-:W1:Y:S01]  /*72530*/  LDC R11, c[0x0][0x22c] ;  /* 0x00008b00ff0b7b82 */ /* 0x000e620000000800 */
[----:B--2---:R-:W-:Y:S01]  /*72540*/  PRMT R2, R44, 0x7632, R2 ;  /* 0x000076322c027816 */ /* 0x004fe20000000002 */
[----:B------:R2:W-:Y:S04]  /*72550*/  @P3 STG.E.U16 desc[UR4][R34.64], R44 ;  /* 0x0000002c22003986 */ /* 0x0005e8000c101504 */
[----:B------:R-:W-:Y:S04]  /*72560*/  @P4 STG.E.U16 desc[UR4][R32.64], R2 ;  /* 0x0000000220004986 */ /* 0x000fe8000c101504 */
[----:B------:R0:W-:Y:S04]  /*72570*/  @P1 STG.E.U16 desc[UR4][R46.64], R45 ;  /* 0x0000002d2e001986 */ /* 0x0001e8000c101504 */
[----:B--2---:R-:W2:Y:S04]  /*72580*/  LDL.LU.64 R34, [R1+0x618] ;  /* 0x0006180001227983 */ /* 0x004ea80000300a00 */
[----:B0-----:R-:W3:Y:S01]  /*72590*/  LDL.LU.64 R46, [R1+0x2140] ;  /* 0x00214000012e7983 */ /* 0x001ee20000300a00 */
[----:B------:R-:W-:Y:S01]  /*725a0*/  ISETP.LT.AND P2, PT, R0, R5, !P0 ;  /* 0x000000050000720c */ /* 0x000fe20004741270 */
[----:B------:R-:W-:Y:S01]  /*725b0*/  VIADD R2, R3, 0x11c ;  /* 0x0000011c03027836 */ /* 0x000fe20000000000 */
[----:B------:R-:W-:Y:S01]  /*725c0*/  PRMT R45, R45, 0x7632, R45 ;  /* 0x000076322d2d7816 */ /* 0x000fe2000000002d */
[----:B------:R-:W-:Y:S01]  /*725d0*/  VIADD R0, R3, 0x11d ;  /* 0x0000011d03007836 */ /* 0x000fe20000000000 */
[----:B------:R-:W0:Y:S02]  /*725e0*/  LDC R5, c[0x0][0x22c] ;  /* 0x00008b00ff057b82 */ /* 0x000e240000000800 */
[----:B------:R-:W-:-:S02]  /*725f0*/  ISETP.LT.AND P1, PT, R2, R10, !P0 ;  /* 0x0000000a0200720c */ /* 0x000fc40004721270 */
[----:B------:R-:W-:Y:S01]  /*72600*/  ISETP.LT.AND P3, PT, R0, R4, !P0 ;  /* 0x000000040000720c */ /* 0x000fe20004761270 */
[----:B------:R-:W-:-:S04]  /*72610*/  VIADD R2, R3, 0x11e ;  /* 0x0000011e03027836 */ /* 0x000fc80000000000 */
[----:B------:R1:W-:Y:S01]  /*72620*/  @P2 STG.E.U16 desc[UR4][R40.64], R45 ;  /* 0x0000002d28002986 */ /* 0x0003e2000c101504 */
[----:B----4-:R-:W-:Y:S01]  /*72630*/  ISETP.LT.AND P2, PT, R2, R9, !P0 ;  /* 0x000000090200720c */ /* 0x010fe20004741270 */
[----:B------:R-:W-:Y:S01]  /*72640*/  VIADD R0, R3, 0x11f ;  /* 0x0000011f03007836 */ /* 0x000fe20000000000 */
[----:B------:R-:W4:Y:S08]  /*72650*/  LDC R4, c[0x0][0x22c] ;  /* 0x00008b00ff047b82 */ /* 0x000f300000000800 */
[----:B------:R-:W4:Y:S01]  /*72660*/  LDC R10, c[0x0][0x22c] ;  /* 0x00008b00ff0a7b82 */ /* 0x000f220000000800 */
[----:B-1----:R-:W4:Y:S04]  /*72670*/  LDL.LU.64 R40, [R1+0x608] ;  /* 0x0006080001287983 */ /* 0x002f280000300a00 */
[----:B------:R-:W4:Y:S01]  /*72680*/  LDL.LU.64 R32, [R1+0x600] ;  /* 0x0006000001207983 */ /* 0x000f220000300a00 */
[----:B---3--:R-:W-:-:S03]  /*72690*/  PRMT R2, R46, 0x7632, R2 ;  /* 0x000076322e027816 */ /* 0x008fc60000000002 */
[----:B------:R-:W-:Y:S01]  /*726a0*/  @P1 STG.E.U16 desc[UR4][R42.64], R46 ;  /* 0x0000002e2a001986 */ /* 0x000fe2000c101504 */
[----:B------:R-:W1:Y:S03]  /*726b0*/  LDC R9, c[0x0][0x22c] ;  /* 0x00008b00ff097b82 */ /* 0x000e660000000800 */
[----:B------:R3:W-:Y:S04]  /*726c0*/  @P3 STG.E.U16 desc[UR4][R52.64], R2 ;  /* 0x0000000234003986 */ /* 0x0007e8000c101504 */
[----:B---3--:R-:W3:Y:S01]  /*726d0*/  LDL.LU.64 R52, [R1+0x2138] ;  /* 0x0021380001347983 */ /* 0x008ee20000300a00 */
[----:B------:R-:W-:Y:S01]  /*726e0*/  ISETP.LT.AND P4, PT, R0, R8, !P0 ;  /* 0x000000080000720c */ /* 0x000fe20004781270 */
[----:B------:R-:W-:Y:S01]  /*726f0*/  VIADD R0, R3, 0x120 ;  /* 0x0000012003007836 */ /* 0x000fe20000000000 */
[----:B------:R-:W-:Y:S01]  /*72700*/  PRMT R2, R47, 0x7632, R2 ;  /* 0x000076322f027816 */ /* 0x000fe20000000002 */
[----:B------:R-:W-:Y:S01]  /*72710*/  @P2 STG.E.U16 desc[UR4][R22.64], R47 ;  /* 0x0000002f16002986 */ /* 0x000fe2000c101504 */
[----:B------:R-:W1:Y:S02]  /*72720*/  LDC R8, c[0x0][0x22c] ;  /* 0x00008b00ff087b82 */ /* 0x000e640000000800 */
        /* <DEDUP_REMOVED lines=8> */
[----:B----4-:R-:W-:Y:S01]  /*727b0*/  ISETP.LT.AND P2, PT, R0, R4, !P0 ;  /* 0x000000040000720c */ /* 0x010fe20004741270 */
        /* <DEDUP_REMOVED lines=8> */
[----:B-1----:R-:W-:Y:S01]  /*72840*/  ISETP.LT.AND P4, PT, R0, R9, !P0 ;  /* 0x000000090000720c */ /* 0x002fe20004781270 */
        /* <DEDUP_REMOVED lines=9> */
[----:B-1----:R-:W3:Y:S04]  /*728e0*/  LDL.LU.64 R40, [R1+0x5d0] ;  /* 0x0005d00001287983 */ /* 0x002ee80000300a00 */
[----:B0-----:R-:W3:Y:S01]  /*728f0*/  LDL.LU.64 R32, [R1+0x5c8] ;  /* 0x0005c80001207983 */ /* 0x001ee20000300a00 */
        /* <DEDUP_REMOVED lines=501> */
[----:B------:R-:W4:Y:S01]  /*74850*/  LDL.LU.64 R42, [R1+0x2f0] ;  /* 0x0002f000012a7983 */ /* 0x000f220000300a00 */
[----:B------:R-:W0:Y:S03]  /*74860*/  LDC R5, c[0x0][0x22c] ;  /* 0x00008b00ff057b82 */ /* 0x000e260000000800 */
[----:B--2---:R-:W-:Y:S01]  /*74870*/  @P4 STG.E.U16 desc[UR4][R34.64], R2 ;  /* 0x0000000222004986 */ /* 0x004fe2000c101504 */
[----:B------:R-:W-:-:S03]  /*74880*/  VIADD R0, R3, 0x181 ;  /* 0x0000018103007836 */ /* 0x000fc60000000000 */
[----:B---3--:R2:W-:Y:S04]  /*74890*/  @P1 STG.E.U16 desc[UR4][R102.64], R100 ;  /* 0x0000006466001986 */ /* 0x0085e8000c101504 */
[----:B--2---:R-:W2:Y:S01]  /*748a0*/  LDL.LU.64 R102, [R1+0x2070] ;  /* 0x0020700001667983 */ /* 0x004ea20000300a00 */
[----:B----4-:R-:W-:Y:S01]  /*748b0*/  ISETP.LT.AND P2, PT, R0, R4, !P0 ;  /* 0x000000040000720c */ /* 0x010fe20004741270 */
[C---:B------:R-:W-:Y:S02]  /*748c0*/  VIADD R4, R3.reuse, 0x182 ;  /* 0x0000018203047836 */ /* 0x040fe40000000000 */
        /* <DEDUP_REMOVED lines=8> */
[----:B------:R-:W-:-:S02]  /*74950*/  VIADD R0, R3, 0x185 ;  /* 0x0000018503007836 */ /* 0x000fc40000000000 */
[----:B------:R1:W-:Y:S01]  /*74960*/  @P2 STG.E.U16 desc[UR4][R40.64], R100 ;  /* 0x0000006428002986 */ /* 0x0003e2000c101504 */
[----:B------:R-:W-:Y:S02]  /*74970*/  PRMT R2, R101, 0x7632, R2 ;  /* 0x0000763265027816 */ /* 0x000fe40000000002 */
[----:B0-----:R-:W-:Y:S01]  /*74980*/  ISETP.LT.AND P2, PT, R0, R5, !P0 ;  /* 0x000000050000720c */ /* 0x001fe20004741270 */
[----:B------:R-:W3:Y:S01]  /*74990*/  LDL.LU.64 R22, [R1+0x2d8] ;  /* 0x0002d80001167983 */ /* 0x000ee20000300a00 */
[----:B------:R-:W0:Y:S03]  /*749a0*/  LDC R8, c[0x0][0x22c] ;  /* 0x00008b00ff087b82 */ /* 0x000e260000000800 */
[----:B------:R1:W-:Y:S04]  /*749b0*/  @P1 STG.E.U16 desc[UR4][R32.64], R101 ;  /* 0x0000006520001986 */ /* 0x0003e8000c101504 */
[----:B------:R-:W-:Y:S01]  /*749c0*/  @P3 STG.E.U16 desc[UR4][R20.64], R2 ;  /* 0x0000000214003986 */ /* 0x000fe2000c101504 */
[----:B------:R-:W4:Y:S03]  /*749d0*/  LDC R4, c[0x0][0x22c] ;  /* 0x00008b00ff047b82 */ /* 0x000f260000000800 */
[----:B-1----:R-:W3:Y:S04]  /*749e0*/  LDL.LU.64 R40, [R1+0x2d0] ;  /* 0x0002d00001287983 */ /* 0x002ee80000300a00 */
[----:B------:R-:W3:Y:S01]  /*749f0*/  LDL.LU.64 R32, [R1+0x2c8] ;  /* 0x0002c80001207983 */ /* 0x000ee20000300a00 */
[----:B------:R-:W1:Y:S08]  /*74a00*/  LDC R5, c[0x0][0x22c] ;  /* 0x00008b00ff057b82 */ /* 0x000e700000000800 */
        /* <DEDUP_REMOVED lines=12> */
[----:B0-----:R-:W-:Y:S01]  /*74ad0*/  ISETP.LT.AND P2, PT, R0, R8, !P0 ;  /* 0x000000080000720c */ /* 0x001fe20004741270 */
[----:B------:R-:W-:Y:S01]  /*74ae0*/  VIADD R0, R3, 0x189 ;  /* 0x0000018903007836 */ /* 0x000fe20000000000 */
[----:B------:R-:W-:-:S03]  /*74af0*/  PRMT R2, R103, 0x7632, R2 ;  /* 0x0000763267027816 */ /* 0x000fc60000000002 */
[----:B------:R-:W0:Y:S01]  /*74b00*/  LDC R4, c[0x0][0x22c] ;  /* 0x00008b00ff047b82 */ /* 0x000e220000000800 */
[----:B------:R-:W-:Y:S01]  /*74b10*/  ISETP.LT.AND P4, PT, R0, R11, !P0 ;  /* 0x0000000b0000720c */ /* 0x000fe20004781270 */
[C---:B------:R-:W-:Y:S01]  /*74b20*/  VIADD R0, R3.reuse, 0x18a ;  /* 0x0000018a03007836 */ /* 0x040fe20000000000 */
[----:B---3--:R3:W-:Y:S04]  /*74b30*/  @P1 STG.E.U16 desc[UR4][R34.64], R103 ;  /* 0x0000006722001986 */ /* 0x0087e8000c101504 */
[----:B-1----:R-:W-:Y:S01]  /*74b40*/  ISETP.LT.AND P1, PT, R0, R5, !P0 ;  /* 0x000000050000720c */ /* 0x002fe20004721270 */
[----:B------:R1:W-:Y:S01]  /*74b50*/  @P2 STG.E.U16 desc[UR4][R22.64], R2 ;  /* 0x0000000216002986 */ /* 0x0003e2000c101504 */
[----:B------:R-:W0:Y:S03]  /*74b60*/  LDC R8, c[0x0][0x22c] ;  /* 0x00008b00ff087b82 */ /* 0x000e260000000800 */
        /* <DEDUP_REMOVED lines=15> */
[----:B------:R-:W1:Y:S02]  /*74c60*/  LDC R9, c[0x0][0x22c] ;  /* 0x00008b00ff097b82 */ /* 0x000e640000000800 */
[----:B------:R-:W-:-:S02]  /*74c70*/  ISETP.LT.AND P1, PT, R2, R10, !P0 ;  /* 0x0000000a0200720c */ /* 0x000fc40004721270 */
[----:B0-----:R-:W-:Y:S01]  /*74c80*/  ISETP.LT.AND P3, PT, R0, R4, !P0 ;  /* 0x000000040000720c */ /* 0x001fe20004761270 */
[----:B------:R-:W-:-:S04]  /*74c90*/  VIADD R2, R3, 0x18e ;  /* 0x0000018e03027836 */ /* 0x000fc80000000000 */
[----:B------:R0:W-:Y:S01]  /*74ca0*/  @P2 STG.E.U16 desc[UR4][R42.64], R105 ;  /* 0x000000692a002986 */ /* 0x0001e2000c101504 */
[----:B------:R-:W-:Y:S01]  /*74cb0*/  ISETP.LT.AND P2, PT, R2, R8, !P0 ;  /* 0x000000080200720c */ /* 0x000fe20004741270 */
[----:B------:R-:W-:Y:S01]  /*74cc0*/  VIADD R0, R3, 0x18f ;  /* 0x0000018f03007836 */ /* 0x000fe20000000000 */
[----:B------:R-:W2:Y:S08]  /*74cd0*/  LDC R4, c[0x0][0x22c] ;  /* 0x00008b00ff047b82 */ /* 0x000eb00000000800 */
[----:B------:R-:W2:Y:S01]  /*74ce0*/  LDC R10, c[0x0][0x22c] ;  /* 0x00008b00ff0a7b82 */ /* 0x000ea20000000800 */
[----:B0-----:R-:W2:Y:S04]  /*74cf0*/  LDL.LU.64 R42, [R1+0x268] ;  /* 0x00026800012a7983 */ /* 0x001ea80000300a00 */
[----:B------:R-:W2:Y:S01]  /*74d00*/  LDL.LU.64 R32, [R1+0x260] ;  /* 0x0002600001207983 */ /* 0x000ea20000300a00 */
[----:B----4-:R-:W-:-:S03]  /*74d10*/  PRMT R2, R106, 0x7632, R2 ;  /* 0x000076326a027816 */ /* 0x010fc60000000002 */
[----:B---3--:R-:W-:Y:S01]  /*74d20*/  @P1 STG.E.U16 desc[UR4][R34.64], R106 ;  /* 0x0000006a22001986 */ /* 0x008fe2000c101504 */
[----:B------:R-:W0:Y:S03]  /*74d30*/  LDC R8, c[0x0][0x22c] ;  /* 0x00008b00ff087b82 */ /* 0x000e260000000800 */
[----:B------:R3:W-:Y:S04]  /*74d40*/  @P3 STG.E.U16 desc[UR4][R108.64], R2 ;  /* 0x000000026c003986 */ /* 0x0007e8000c101504 */
[----:B---3--:R-:W3:Y:S01]  /*74d50*/  LDL.LU.64 R108, [R1+0x2058] ;  /* 0x00205800016c7983 */ /* 0x008ee20000300a00 */
[----:B------:R-:W-:Y:S01]  /*74d60*/  ISETP.LT.AND P4, PT, R0, R5, !P0 ;  /* 0x000000050000720c */ /* 0x000fe20004781270 */
[----:B------:R-:W-:Y:S01]  /*74d70*/  VIADD R0, R3, 0x190 ;  /* 0x0000019003007836 */ /* 0x000fe20000000000 */
[----:B------:R-:W-:Y:S01]  /*74d80*/  PRMT R2, R107, 0x7632, R2 ;  /* 0x000076326b027816 */ /* 0x000fe20000000002 */
[----:B------:R-:W-:Y:S01]  /*74d90*/  @P2 STG.E.U16 desc[UR4][R22.64], R107 ;  /* 0x0000006b16002986 */ /* 0x000fe2000c101504 */
[----:B------:R-:W4:Y:S02]  /*74da0*/  LDC R5, c[0x0][0x22c] ;  /* 0x00008b00ff057b82 */ /* 0x000f240000000800 */
[----:B-1----:R-:W-:Y:S01]  /*74db0*/  ISETP.LT.AND P1, PT, R0, R9, !P0 ;  /* 0x000000090000720c */ /* 0x002fe20004721270 */
[----:B------:R-:W4:Y:S04]  /*74dc0*/  LDL.LU.64 R20, [R1+0x248] ;  /* 0x0002480001147983 */ /* 0x000f280000300a00 */
[----:B------:R-:W4:Y:S04]  /*74dd0*/  LDL.LU.64 R34, [R1+0x240] ;  /* 0x0002400001227983 */ /* 0x000f280000300a00 */
[----:B--2---:R-:W-:Y:S01]  /*74de0*/  @P4 STG.E.U16 desc[UR4][R40.64], R2 ;  /* 0x0000000228004986 */ /* 0x004fe2000c101504 */
[C---:B------:R-:W-:Y:S01]  /*74df0*/  VIADD R0, R3.reuse, 0x191 ;  /* 0x0000019103007836 */ /* 0x040fe20000000000 */
[----:B------:R-:W1:Y:S02]  /*74e00*/  LDC R9, c[0x0][0x22c] ;  /* 0x00008b00ff097b82 */ /* 0x000e640000000800 */
        /* <DEDUP_REMOVED lines=9> */
[----:B0-----:R-:W-:Y:S01]  /*74ea0*/  ISETP.LT.AND P3, PT, R2, R8, !P0 ;  /* 0x000000080200720c */ /* 0x001fe20004761270 */
[----:B------:R-:W0:Y:S01]  /*74eb0*/  LDC R11, c[0x0][0x22c] ;  /* 0x00008b00ff0b7b82 */ /* 0x000e220000000800 */
[----:B----4-:R-:W-:Y:S01]  /*74ec0*/  ISETP.LT.AND P4, PT, R0, R5, !P0 ;  /* 0x000000050000720c */ /* 0x010fe20004781270 */
[----:B------:R-:W-:Y:S02]  /*74ed0*/  VIADD R0, R3, 0x195 ;  /* 0x0000019503007836 */ /* 0x000fe40000000000 */
[----:B------:R4:W-:Y:S01]  /*74ee0*/  @P2 STG.E.U16 desc[UR4][R42.64], R108 ;  /* 0x0000006c2a002986 */ /* 0x0009e2000c101504 */
[----:B------:R-:W-:-:S02]  /*74ef0*/  PRMT R2, R109, 0x7632, R2 ;  /* 0x000076326d027816 */ /* 0x000fc40000000002 */
[----:B------:R-:W-:Y:S01]  /*74f00*/  ISETP.LT.AND P2, PT, R0, R10, !P0 ;  /* 0x0000000a0000720c */ /* 0x000fe20004741270 */
[----:B------:R-:W3:Y:S01]  /*74f10*/  LDL.LU.64 R22, [R1+0x1c8] ;  /* 0x0001c80001167983 */ /* 0x000ee20000300a00 */
[----:B------:R-:W0:Y:S03]  /*74f20*/  LDC R8, c[0x0][0x22c] ;  /* 0x00008b00ff087b82 */ /* 0x000e260000000800 */
[----:B------:R1:W-:Y:S04]  /*74f30*/  @P1 STG.E.U16 desc[UR4][R32.64], R109 ;  /* 0x0000006d20001986 */ /* 0x0003e8000c101504 */
[----:B------:R-:W-:Y:S01]  /*74f40*/  @P3 STG.E.U16 desc[UR4][R20.64], R2 ;  /* 0x0000000214003986 */ /* 0x000fe2000c101504 */
[----:B------:R-:W0:Y:S03]  /*74f50*/  LDC R5, c[0x0][0x22c] ;  /* 0x00008b00ff057b82 */ /* 0x000e260000000800 */
[----:B----4-:R-:W4:Y:S04]  /*74f60*/  LDL.LU.64 R42, [R1+0x1c0] ;  /* 0x0001c000012a7983 */ /* 0x010f280000300a00 */
[----:B-1----:R-:W4:Y:S01]  /*74f70*/  LDL.LU.64 R32, [R1+0x1b8] ;  /* 0x0001b80001207983 */ /* 0x002f220000300a00 */
[----:B------:R-:W1:Y:S01]  /*74f80*/  LDC R4, c[0x0][0x22c] ;  /* 0x00008b00ff047b82 */ /* 0x000e620000000800 */
[----:B------:R-:W-:-:S07]  /*74f90*/  VIADD R0, R3, 0x196 ;  /* 0x0000019603007836 */ /* 0x000fce0000000000 */
[----:B------:R-:W4:Y:S01]  /*74fa0*/  LDC R10, c[0x0][0x22c] ;  /* 0x00008b00ff0a7b82 */ /* 0x000f220000000800 */
[----:B--2---:R2:W-:Y:S02]  /*74fb0*/  @P4 STG.E.U16 desc[UR4][R34.64], R110 ;  /* 0x0000006e22004986 */ /* 0x0045e4000c101504 */
[----:B--2---:R-:W-:-:S05]  /*74fc0*/  PRMT R110, R110, 0x7632, R110 ;  /* 0x000076326e6e7816 */ /* 0x004fca000000006e */
[----:B------:R2:W-:Y:S04]  /*74fd0*/  @P2 STG.E.U16 desc[UR4][R112.64], R110 ;  /* 0x0000006e70002986 */ /* 0x0005e8000c101504 */
[----:B--2---:R-:W2:Y:S01]  /*74fe0*/  LDL.LU.64 R112, [R1+0x2048] ;  /* 0x0020480001707983 */ /* 0x004ea20000300a00 */
[----:B------:R-:W-:Y:S01]  /*74ff0*/  ISETP.LT.AND P1, PT, R0, R9, !P0 ;  /* 0x000000090000720c */ /* 0x000fe20004721270 */
[C---:B------:R-:W-:Y:S01]  /*75000*/  VIADD R0, R3.reuse, 0x197 ;  /* 0x0000019703007836 */ /* 0x040fe20000000000 */
[----:B------:R-:W4:Y:S01]  /*75010*/  LDC R9, c[0x0][0x22c] ;  /* 0x00008b00ff097b82 */ /* 0x000f220000000800 */
[C---:B------:R-:W-:Y:S01]  /*75020*/  VIADD R2, R3.reuse, 0x198 ;  /* 0x0000019803027836 */ /* 0x040fe20000000000 */
[----:B------:R-:W4:Y:S02]  /*75030*/  LDL.LU.64 R34, [R1+0x1a8] ;  /* 0x0001a80001227983 */ /* 0x000f240000300a00 */
[----:B0-----:R-:W-:Y:S01]  /*75040*/  ISETP.LT.AND P2, PT, R0, R8, !P0 ;  /* 0x000000080000720c */ /* 0x001fe20004741270 */
[----:B------:R-:W-:Y:S01]  /*75050*/  VIADD R0, R3, 0x199 ;  /* 0x0000019903007836 */ /* 0x000fe20000000000 */
[----:B------:R-:W-:-:S02]  /*75060*/  ISETP.LT.AND P3, PT, R2, R5, !P0 ;  /* 0x000000050200720c */ /* 0x000fc40004761270 */
[----:B------:R-:W0:Y:S02]  /*75070*/  LDC R8, c[0x0][0x22c] ;  /* 0x00008b00ff087b82 */ /* 0x000e240000000800 */
[----:B------:R-:W-:Y:S01]  /*75080*/  ISETP.LT.AND P4, PT, R0, R11, !P0 ;  /* 0x0000000b0000720c */ /* 0x000fe20004781270 */
[----:B------:R-:W-:Y:S01]  /*75090*/  VIADD R0, R3, 0x19a ;  /* 0x0000019a03007836 */ /* 0x000fe20000000000 */
[----:B---3--:R3:W-:Y:S01]  /*750a0*/  @P1 STG.E.U16 desc[UR4][R40.64], R111 ;  /* 0x0000006f28001986 */ /* 0x0087e2000c101504 */
[----:B------:R-:W-:-:S03]  /*750b0*/  PRMT R2, R111, 0x7632, R2 ;  /* 0x000076326f027816 */ /* 0x000fc60000000002 */
[----:B-1----:R-:W-:Y:S01]  /*750c0*/  ISETP.LT.AND P1, PT, R0, R4, !P0 ;  /* 0x000000040000720c */ /* 0x002fe20004721270 */
[----:B------:R-:W1:Y:S01]  /*750d0*/  LDC R5, c[0x0][0x22c] ;  /* 0x00008b00ff057b82 */ /* 0x000e620000000800 */
[----:B------:R3:W-:Y:S04]  /*750e0*/  @P2 STG.E.U16 desc[UR4][R22.64], R2 ;  /* 0x0000000216002986 */ /* 0x0007e8000c101504 */
[----:B---3--:R-:W3:Y:S01]  /*750f0*/  LDL.LU.64 R40, [R1+0x1a0] ;  /* 0x0001a00001287983 */ /* 0x008ee20000300a00 */
[----:B------:R-:W-:Y:S02]  /*75100*/  VIADD R0, R3, 0x19b ;  /* 0x0000019b03007836 */ /* 0x000fe40000000000 */
[----:B------:R-:W3:Y:S01]  /*75110*/  LDC R4, c[0x0][0x22c] ;  /* 0x00008b00ff047b82 */ /* 0x000ee20000000800 */
[----:B------:R-:W3:Y:S01]  /*75120*/  LDL.LU.64 R22, [R1+0x190] ;  /* 0x0001900001167983 */ /* 0x000ee20000300a00 */
[----:B--2---:R-:W-:-:S03]  /*75130*/  PRMT R2, R112, 0x7632, R2 ;  /* 0x0000763270027816 */ /* 0x004fc60000000002 */
[----:B----4-:R2:W-:Y:S04]  /*75140*/  @P3 STG.E.U16 desc[UR4][R42.64], R112 ;  /* 0x000000702a003986 */ /* 0x0105e8000c101504 */
        /* <DEDUP_REMOVED lines=8> */
[----:B------:R-:W2:Y:S01]  /*751d0*/  LDL.LU.64 R32, [R1+0x178] ;  /* 0x0001780001207983 */ /* 0x000ea20000300a00 */
[----:B------:R-:W3:Y:S01]  /*751e0*/  LDC R10, c[0x0][0x22c] ;  /* 0x00008b00ff0a7b82 */ /* 0x000ee20000000800 */
[----:B------:R-:W-:-:S02]  /*751f0*/  ISETP.LT.AND P1, PT, R2, R9, !P0 ;  /* 0x000000090200720c */ /* 0x000fc40004721270 */
[----:B0-----:R-:W-:Y:S01]  /*75200*/  ISETP.LT.AND P3, PT, R0, R8, !P0 ;  /* 0x000000080000720c */ /* 0x001fe20004761270 */
[----:B------:R-:W-:-:S04]  /*75210*/  VIADD R0, R3, 0x19e ;  /* 0x0000019e03007836 */ /* 0x000fc80000000000 */
[----:B------:R0:W-:Y:S01]  /*75220*/  @P2 STG.E.U16 desc[UR4][R34.64], R113 ;  /* 0x0000007122002986 */ /* 0x0001e2000c101504 */
[----:B-1----:R-:W-:Y:S01]  /*75230*/  ISETP.LT.AND P2, PT, R0, R5, !P0 ;  /* 0x000000050000720c */ /* 0x002fe20004741270 */
[----:B------:R-:W-:Y:S01]  /*75240*/  VIADD R2, R3, 0x19f ;  /* 0x0000019f03027836 */ /* 0x000fe20000000000 */
[----:B------:R-:W1:Y:S08]  /*75250*/  LDC R9, c[0x0][0x22c] ;  /* 0x00008b00ff097b82 */ /* 0x000e700000000800 */
[----:B------:R-:W1:Y:S01]  /*75260*/  LDC R8, c[0x0][0x22c] ;  /* 0x00008b00ff087b82 */ /* 0x000e620000000800 */
[----:B0-----:R-:W2:Y:S01]  /*75270*/  LDL.LU.64 R34, [R1+0x170] ;  /* 0x0001700001227983 */ /* 0x001ea20000300a00 */
[----:B----4-:R-:W-:-:S03]  /*75280*/  PRMT R0, R114, 0x7632, R0 ;  /* 0x0000763272007816 */ /* 0x010fc60000000000 */
[----:B---3--:R-:W-:Y:S04]  /*75290*/  @P1 STG.E.U16 desc[UR4][R40.64], R114 ;  /* 0x0000007228001986 */ /* 0x008fe8000c101504 */
[----:B------:R0:W-:Y:S04]  /*752a0*/  @P3 STG.E.U16 desc[UR4][R116.64], R0 ;  /* 0x0000000074003986 */ /* 0x0001e8000c101504 */
[----:B0-----:R-:W3:Y:S01]  /*752b0*/  LDL.LU.64 R116, [R1+0x2038] ;  /* 0x0020380001747983 */ /* 0x001ee20000300a00 */
[C---:B------:R-:W-:Y:S01]  /*752c0*/  VIADD R5, R3.reuse, 0x1a0 ;  /* 0x000001a003057836 */ /* 0x040fe20000000000 */
[----:B------:R-:W-:Y:S01]  /*752d0*/  ISETP.LT.AND P4, PT, R2, R4, !P0 ;  /* 0x000000040200720c */ /* 0x000fe20004781270 */
[----:B------:R-:W-:Y:S01]  /*752e0*/  VIADD R11, R3, 0x1a2 ;  /* 0x000001a2030b7836 */ /* 0x000fe20000000000 */
[----:B------:R-:W-:Y:S01]  /*752f0*/  PRMT R12, R115, 0x7632, R12 ;  /* 0x00007632730c7816 */ /* 0x000fe2000000000c */
[----:B------:R-:W-:Y:S01]  /*75300*/  @P2 STG.E.U16 desc[UR4][R22.64], R115 ;  /* 0x0000007316002986 */ /* 0x000fe2000c101504 */
[----:B------:R-:W-:Y:S01]  /*75310*/  ISETP.LT.AND P1, PT, R5, R10, !P0 ;  /* 0x0000000a0500720c */ /* 0x000fe20004721270 */
[----:B------:R-:W0:Y:S02]  /*75320*/  LDC R2, c[0x0][0x22c] ;  /* 0x00008b00ff027b82 */ /* 0x000e240000000800 */
[----:B------:R-:W4:Y:S04]  /*75330*/  LDL.LU.64 R20, [R1+0x168] ;  /* 0x0001680001147983 */ /* 0x000f280000300a00 */
[----:B------:R-:W4:Y:S02]  /*75340*/  LDL.LU.64 R40, [R1+0x160] ;  /* 0x0001600001287983 */ /* 0x000f240000300a00 */
[----:B------:R-:W0:Y:S02]  /*75350*/  LDC R4, c[0x0][0x22c] ;  /* 0x00008b00ff047b82 */ /* 0x000e240000000800 */
[----:B--2---:R-:W-:Y:S01]  /*75360*/  @P4 STG.E.U16 desc[UR4][R42.64], R12 ;  /* 0x0000000c2a004986 */ /* 0x004fe2000c101504 */
[----:B------:R-:W-:-:S05]  /*75370*/  VIADD R10, R3, 0x1a1 ;  /* 0x000001a1030a7836 */ /* 0x000fca0000000000 */
[----:B------:R-:W2:Y:S01]  /*75380*/  LDC R5, c[0x0][0x22c] ;  /* 0x00008b00ff057b82 */ /* 0x000ea20000000800 */
[C---:B------:R-:W-:Y:S02]  /*75390*/  VIADD R13, R3.reuse, 0x1a3 ;  /* 0x000001a3030d7836 */ /* 0x040fe40000000000 */
[----:B------:R-:W-:-:S05]  /*753a0*/  VIADD R15, R3, 0x1a4 ;  /* 0x000001a4030f7836 */ /* 0x000fca0000000000 */
[----:B------:R-:W4:Y:S01]  /*753b0*/  LDC R0, c[0x0][0x22c] ;  /* 0x00008b00ff007b82 */ /* 0x000f220000000800 */
[----:B---3--:R3:W-:Y:S04]  /*753c0*/  @P1 STG.E.U16 desc[UR4][R118.64], R116 ;  /* 0x0000007476001986 */ /* 0x0087e8000c101504 */
[----:B---3--:R-:W3:Y:S01]  /*753d0*/  LDL.LU.64 R118, [R1+0x2030] ;  /* 0x0020300001767983 */ /* 0x008ee20000300a00 */
[----:B-1----:R-:W-:Y:S02]  /*753e0*/  ISETP.LT.AND P2, PT, R10, R9, !P0 ;  /* 0x000000090a00720c */ /* 0x002fe40004741270 */
[----:B------:R-:W-:Y:S01]  /*753f0*/  ISETP.LT.AND P1, PT, R11, R8, !P0 ;  /* 0x000000080b00720c */ /* 0x000fe20004721270 */
[----:B------:R-:W-:Y:S01]  /*75400*/  VIADD R8, R3, 0x1a5 ;  /* 0x000001a503087836 */ /* 0x000fe20000000000 */
[----:B------:R-:W-:Y:S01]  /*75410*/  PRMT R10, R116, 0x7632, R10 ;  /* 0x00007632740a7816 */ /* 0x000fe2000000000a */
[----:B------:R-:W3:Y:S01]  /*75420*/  LDL.LU.64 R42, [R1+0x150] ;  /* 0x00015000012a7983 */ /* 0x000ee20000300a00 */
[----:B0-----:R-:W-:Y:S01]  /*75430*/  ISETP.LT.AND P3, PT, R13, R2, !P0 ;  /* 0x000000020d00720c */ /* 0x001fe20004761270 */
[----:B------:R-:W0:Y:S01]  /*75440*/  LDC R9, c[0x0][0x22c] ;  /* 0x00008b00ff097b82 */ /* 0x000e220000000800 */
[----:B------:R-:W-:Y:S01]  /*75450*/  ISETP.LT.AND P4, PT, R15, R4, !P0 ;  /* 0x000000040f00720c */ /* 0x000fe20004781270 */
[----:B------:R-:W3:Y:S04]  /*75460*/  LDL.LU.64 R22, [R1+0x148] ;  /* 0x0001480001167983 */ /* 0x000ee80000300a00 */
[----:B------:R1:W-:Y:S01]  /*75470*/  @P2 STG.E.U16 desc[UR4][R32.64], R10 ;  /* 0x0000000a20002986 */ /* 0x0003e2000c101504 */
[----:B--2---:R-:W-:Y:S01]  /*75480*/  ISETP.LT.AND P2, PT, R8, R5, !P0 ;  /* 0x000000050800720c */ /* 0x004fe20004741270 */
[----:B------:R-:W2:Y:S01]  /*75490*/  LDC R4, c[0x0][0x22c] ;  /* 0x00008b00ff047b82 */ /* 0x000ea20000000800 */
[----:B------:R-:W-:Y:S01]  /*754a0*/  PRMT R12, R117, 0x7632, R12 ;  /* 0x00007632750c7816 */ /* 0x000fe2000000000c */
[----:B------:R1:W-:Y:S04]  /*754b0*/  @P1 STG.E.U16 desc[UR4][R34.64], R117 ;  /* 0x0000007522001986 */ /* 0x0003e8000c101504 */
[----:B----4-:R-:W-:Y:S02]  /*754c0*/  @P3 STG.E.U16 desc[UR4][R20.64], R12 ;  /* 0x0000000c14003986 */ /* 0x010fe4000c101504 */
[----:B------:R-:W4:Y:S02]  /*754d0*/  LDC R2, c[0x0][0x22c] ;  /* 0x00008b00ff027b82 */ /* 0x000f240000000800 */
[----:B-1----:R-:W2:Y:S04]  /*754e0*/  LDL.LU.64 R32, [R1+0x140] ;  /* 0x0001400001207983 */ /* 0x002ea80000300a00 */
[----:B------:R-:W2:Y:S01]  /*754f0*/  LDL.LU.64 R34, [R1+0x138] ;  /* 0x0001380001227983 */ /* 0x000ea20000300a00 */
[----:B---3--:R-:W-:-:S03]  /*75500*/  PRMT R13, R118, 0x7632, R13 ;  /* 0x00007632760d7816 */ /* 0x008fc6000000000d */
[----:B------:R-:W-:Y:S01]  /*75510*/  @P4 STG.E.U16 desc[UR4][R40.64], R118 ;  /* 0x0000007628004986 */ /* 0x000fe2000c101504 */
[----:B------:R-:W1:Y:S03]  /*75520*/  LDC R5, c[0x0][0x22c] ;  /* 0x00008b00ff057b82 */ /* 0x000e660000000800 */
[----:B------:R3:W-:Y:S04]  /*75530*/  @P2 STG.E.U16 desc[UR4][R124.64], R13 ;  /* 0x0000000d7c002986 */ /* 0x0007e8000c101504 */
[----:B---3--:R-:W3:Y:S01]  /*75540*/  LDL.LU.64 R124, [R1+0x2028] ;  /* 0x00202800017c7983 */ /* 0x008ee20000300a00 */
[C---:B------:R-:W-:Y:S02]  /*75550*/  VIADD R8, R3.reuse, 0x1a6 ;  /* 0x000001a603087836 */ /* 0x040fe40000000000 */
[----:B------:R-:W-:Y:S01]  /*75560*/  VIADD R11, R3, 0x1a8 ;  /* 0x000001a8030b7836 */ /* 0x000fe20000000000 */
[----:B------:R-:W-:Y:S01]  /*75570*/  PRMT R10, R119, 0x7632, R10 ;  /* 0x00007632770a7816 */ /* 0x000fe2000000000a */
[----:B------:R-:W3:Y:S01]  /*75580*/  LDL.LU.64 R40, [R1+0x128] ;  /* 0x0001280001287983 */ /* 0x000ee20000300a00 */
[----:B0-----:R-:W-:Y:S01]  /*75590*/  ISETP.LT.AND P1, PT, R8, R9, !P0 ;  /* 0x000000090800720c */ /* 0x001fe20004721270 */
[----:B------:R-:W-:Y:S01]  /*755a0*/  VIADD R9, R3, 0x1a7 ;  /* 0x000001a703097836 */ /* 0x000fe20000000000 */
[----:B----4-:R-:W-:Y:S01]  /*755b0*/  ISETP.LT.AND P3, PT, R11, R2, !P0 ;  /* 0x000000020b00720c */ /* 0x010fe20004761270 */
[----:B------:R-:W0:Y:S03]  /*755c0*/  LDC R8, c[0x0][0x22c] ;  /* 0x00008b00ff087b82 */ /* 0x000e260000000800 */
[----:B------:R-:W-:Y:S01]  /*755d0*/  ISETP.LT.AND P2, PT, R9, R0, !P0 ;  /* 0x000000000900720c */ /* 0x000fe20004741270 */
[----:B------:R-:W-:-:S04]  /*755e0*/  VIADD R9, R3, 0x1a9 ;  /* 0x000001a903097836 */ /* 0x000fc80000000000 */
[----:B------:R-:W4:Y:S01]  /*755f0*/  LDC R0, c[0x0][0x22c] ;  /* 0x00008b00ff007b82 */ /* 0x000f220000000800 */
[----:B--2---:R-:W-:Y:S01]  /*75600*/  ISETP.LT.AND P4, PT, R9, R4, !P0 ;  /* 0x000000040900720c */ /* 0x004fe20004781270 */
[----:B------:R-:W-:Y:S01]  /*75610*/  VIADD R4, R3, 0x1aa ;  /* 0x000001aa03047836 */ /* 0x000fe20000000000 */
[----:B------:R2:W-:Y:S04]  /*75620*/  @P1 STG.E.U16 desc[UR4][R42.64], R119 ;  /* 0x000000772a001986 */ /* 0x0005e8000c101504 */
[----:B-1----:R-:W-:Y:S01]  /*75630*/  ISETP.LT.AND P1, PT, R4, R5, !P0 ;  /* 0x000000050400720c */ /* 0x002fe20004721270 */
[----:B------:R1:W-:Y:S01]  /*75640*/  @P2 STG.E.U16 desc[UR4][R22.64], R10 ;  /* 0x0000000a16002986 */ /* 0x0003e2000c101504 */
[----:B------:R-:W4:Y:S03]  /*75650*/  LDC R2, c[0x0][0x22c] ;  /* 0x00008b00ff027b82 */ /* 0x000f260000000800 */
[----:B--2---:R-:W2:Y:S01]  /*75660*/  LDL.LU.64 R42, [R1+0x120] ;  /* 0x00012000012a7983 */ /* 0x004ea20000300a00 */
[----:B---3--:R-:W-:-:S03]  /*75670*/  PRMT R12, R124, 0x7632, R12 ;  /* 0x000076327c0c7816 */ /* 0x008fc6000000000c */
[----:B------:R3:W-:Y:S01]  /*75680*/  @P3 STG.E.U16 desc[UR4][R32.64], R124 ;  /* 0x0000007c20003986 */ /* 0x0007e2000c101504 */
[C---:B------:R-:W-:Y:S01]  /*75690*/  VIADD R9, R3.reuse, 0x1ab ;  /* 0x000001ab03097836 */ /* 0x040fe20000000000 */
[----:B------:R-:W2:Y:S02]  /*756a0*/  LDC R4, c[0x0][0x22c] ;  /* 0x00008b00ff047b82 */ /* 0x000ea40000000800 */
[----:B-1----:R-:W2:Y:S04]  /*756b0*/  LDL.LU.64 R22, [R1+0x110] ;  /* 0x0001100001167983 */ /* 0x002ea80000300a00 */
[----:B------:R-:W-:Y:S01]  /*756c0*/  @P4 STG.E.U16 desc[UR4][R34.64], R12 ;  /* 0x0000000c22004986 */ /* 0x000fe2000c101504 */
[----:B------:R-:W-:Y:S01]  /*756d0*/  VIADD R11, R3, 0x1ad ;  /* 0x000001ad030b7836 */ /* 0x000fe20000000000 */
[----:B------:R-:W1:Y:S02]  /*756e0*/  LDC R5, c[0x0][0x22c] ;  /* 0x00008b00ff057b82 */ /* 0x000e640000000800 */
[----:B---3--:R-:W3:Y:S04]  /*756f0*/  LDL.LU.64 R32, [R1+0x108] ;  /* 0x0001080001207983 */ /* 0x008ee80000300a00 */
[----:B------:R0:W-:Y:S04]  /*75700*/  @P1 STG.E.U16 desc[UR4][R126.64], R125 ;  /* 0x0000007d7e001986 */ /* 0x0001e8000c101504 */
[----:B0-----:R-:W2:Y:S01]  /*75710*/  LDL.LU.64 R126, [R1+0x2020] ;  /* 0x00202000017e7983 */ /* 0x001ea20000300a00 */
[----:B------:R-:W-:Y:S01]  /*75720*/  ISETP.LT.AND P2, PT, R9, R8, !P0 ;  /* 0x000000080900720c */ /* 0x000fe20004741270 */
[----:B------:R-:W-:Y:S01]  /*75730*/  VIADD R9, R3, 0x1ac ;  /* 0x000001ac03097836 */ /* 0x000fe20000000000 */
[----:B----4-:R-:W-:Y:S01]  /*75740*/  ISETP.LT.AND P3, PT, R11, R2, !P0 ;  /* 0x000000020b00720c */ /* 0x010fe20004761270 */
[----:B------:R-:W4:Y:S01]  /*75750*/  LDL.LU.64 R34, [R1+0xf8] ;  /* 0x0000f80001227983 */ /* 0x000f220000300a00 */
[----:B------:R-:W-:Y:S01]  /*75760*/  PRMT R10, R125, 0x7632, R10 ;  /* 0x000076327d0a7816 */ /* 0x000fe2000000000a */
[----:B------:R-:W0:Y:S01]  /*75770*/  LDC R8, c[0x0][0x22c] ;  /* 0x00008b00ff087b82 */ /* 0x000e220000000800 */
[----:B------:R-:W-:-:S07]  /*75780*/  ISETP.LT.AND P1, PT, R9, R0, !P0 ;  /* 0x000000000900720c */ /* 0x000fce0004721270 */
[----:B------:R1:W-:Y:S01]  /*75790*/  @P2 STG.E.U16 desc[UR4][R40.64], R10 ;  /* 0x0000000a28002986 */ /* 0x0003e2000c101504 */
[----:B------:R-:W-:Y:S01]  /*757a0*/  VIADD R9, R3, 0x1ae ;  /* 0x000001ae03097836 */ /* 0x000fe20000000000 */
[----:B------:R-:W4:Y:S02]  /*757b0*/  LDC R0, c[0x0][0x22c] ;  /* 0x00008b00ff007b82 */ /* 0x000f240000000800 */
[----:B-1----:R-:W4:Y:S01]  /*757c0*/  LDL.LU.64 R40, [R1+0xf0] ;  /* 0x0000f00001287983 */ /* 0x002f220000300a00 */
[----:B--2---:R-:W-:-:S03]  /*757d0*/  PRMT R12, R126, 0x7632, R12 ;  /* 0x000076327e0c7816 */ /* 0x004fc6000000000c */
[----:B------:R-:W-:Y:S04]  /*757e0*/  @P1 STG.E.U16 desc[UR4][R42.64], R126 ;  /* 0x0000007e2a001986 */ /* 0x000fe8000c101504 */
[----:B------:R1:W-:Y:S04]  /*757f0*/  @P3 STG.E.U16 desc[UR4][R132.64], R12 ;  /* 0x0000000c84003986 */ /* 0x0003e8000c101504 */
[----:B-1----:R-:W2:Y:S01]  /*75800*/  LDL.LU.64 R132, [R1+0x2018] ;  /* 0x0020180001847983 */ /* 0x002ea20000300a00 */
[----:B------:R-:W-:Y:S01]  /*75810*/  VIADD R2, R3, 0x1af ;  /* 0x000001af03027836 */ /* 0x000fe20000000000 */
[----:B------:R-:W-:Y:S01]  /*75820*/  ISETP.LT.AND P2, PT, R9, R4, !P0 ;  /* 0x000000040900720c */ /* 0x000fe20004741270 */
[----:B------:R-:W-:Y:S01]  /*75830*/  VIADD R9, R3, 0x1b0 ;  /* 0x000001b003097836 */ /* 0x000fe20000000000 */
[----:B------:R-:W-:Y:S01]  /*75840*/  PRMT R13, R127, 0x7632, R13 ;  /* 0x000076327f0d7816 */ /* 0x000fe2000000000d */
[----:B------:R-:W4:Y:S01]  /*75850*/  LDL.LU.64 R20, [R1+0xe8] ;  /* 0x0000e80001147983 */ /* 0x000f220000300a00 */
[----:B------:R-:W-:Y:S01]  /*75860*/  ISETP.LT.AND P4, PT, R2, R5, !P0 ;  /* 0x000000050200720c */ /* 0x000fe20004781270 */
[----:B------:R-:W1:Y:S01]  /*75870*/  LDC R4, c[0x0][0x22c] ;  /* 0x00008b00ff047b82 */ /* 0x000e620000000800 */
[----:B0-----:R-:W-:Y:S01]  /*75880*/  ISETP.LT.AND P1, PT, R9, R8, !P0 ;  /* 0x000000080900720c */ /* 0x001fe20004721270 */
[----:B------:R-:W4:Y:S06]  /*75890*/  LDL.LU.64 R42, [R1+0xe0] ;  /* 0x0000e000012a7983 */ /* 0x000f2c0000300a00 */
[----:B------:R-:W-:Y:S01]  /*758a0*/  @P2 STG.E.U16 desc[UR4][R22.64], R127 ;  /* 0x0000007f16002986 */ /* 0x000fe2000c101504 */
[----:B------:R-:W0:Y:S03]  /*758b0*/  LDC R5, c[0x0][0x22c] ;  /* 0x00008b00ff057b82 */ /* 0x000e260000000800 */
[----:B---3--:R-:W-:Y:S05]  /*758c0*/  @P4 STG.E.U16 desc[UR4][R32.64], R13 ;  /* 0x0000000d20004986 */ /* 0x008fea000c101504 */
[----:B------:R-:W3:Y:S01]  /*758d0*/  LDC R2, c[0x0][0x22c] ;  /* 0x00008b00ff027b82 */ /* 0x000ee20000000800 */
[----:B------:R-:W-:-:S07]  /*758e0*/  VIADD R9, R3, 0x1b1 ;  /* 0x000001b103097836 */ /* 0x000fce0000000000 */
[----:B------:R-:W1:Y:S01]  /*758f0*/  LDC R8, c[0x0][0x22c] ;  /* 0x00008b00ff087b82 */ /* 0x000e620000000800 */
[----:B--2---:R2:W-:Y:S04]  /*75900*/  @P1 STG.E.U16 desc[UR4][R134.64], R132 ;  /* 0x0000008486001986 */ /* 0x0045e8000c101504 */
[----:B--2---:R-:W2:Y:S01]  /*75910*/  LDL.LU.64 R134, [R1+0x2010] ;  /* 0x0020100001867983 */ /* 0x004ea20000300a00 */
[----:B----4-:R-:W-:Y:S01]  /*75920*/  ISETP.LT.AND P2, PT, R9, R0, !P0 ;  /* 0x000000000900720c */ /* 0x010fe20004741270 */
[C---:B------:R-:W-:Y:S02]  /*75930*/  VIADD R10, R3.reuse, 0x1b4 ;  /* 0x000001b4030a7836 */ /* 0x040fe40000000000 */
[C---:B------:R-:W-:Y:S01]  /*75940*/  VIADD R11, R3.reuse, 0x1b3 ;  /* 0x000001b3030b7836 */ /* 0x040fe20000000000 */
[----:B------:R-:W4:Y:S01]  /*75950*/  LDL.LU.64 R22, [R1+0xd0] ;  /* 0x0000d00001167983 */ /* 0x000f220000300a00 */
[----:B------:R-:W-:Y:S01]  /*75960*/  VIADD R9, R3, 0x1b2 ;  /* 0x000001b203097836 */ /* 0x000fe20000000000 */
[----:B0-----:R-:W-:Y:S01]  /*75970*/  ISETP.LT.AND P4, PT, R10, R5, !P0 ;  /* 0x000000050a00720c */ /* 0x001fe20004781270 */
[----:B------:R-:W0:Y:S01]  /*75980*/  LDC R0, c[0x0][0x22c] ;  /* 0x00008b00ff007b82 */ /* 0x000e220000000800 */
[----:B------:R-:W-:Y:S01]  /*75990*/  PRMT R10, R132, 0x7632, R10 ;  /* 0x00007632840a7816 */ /* 0x000fe2000000000a */
[----:B------:R-:W4:Y:S01]  /*759a0*/  LDL.LU.64 R32, [R1+0xc8] ;  /* 0x0000c80001207983 */ /* 0x000f220000300a00 */
[----:B---3--:R-:W-:Y:S01]  /*759b0*/  ISETP.LT.AND P1, PT, R9, R2, !P0 ;  /* 0x000000020900720c */ /* 0x008fe20004721270 */
[----:B------:R-:W-:Y:S01]  /*759c0*/  VIADD R9, R3, 0x1b5 ;  /* 0x000001b503097836 */ /* 0x000fe20000000000 */
[----:B-1----:R-:W-:Y:S01]  /*759d0*/  ISETP.LT.AND P3, PT, R11, R4, !P0 ;  /* 0x000000040b00720c */ /* 0x002fe20004761270 */
[----:B------:R1:W-:Y:S01]  /*759e0*/  @P2 STG.E.U16 desc[UR4][R34.64], R10 ;  /* 0x0000000a22002986 */ /* 0x0003e2000c101504 */
[----:B------:R-:W-:Y:S01]  /*759f0*/  PRMT R12, R133, 0x7632, R12 ;  /* 0x00007632850c7816 */ /* 0x000fe2000000000c */
[----:B------:R-:W3:Y:S01]  /*75a00*/  LDC R5, c[0x0][0x22c] ;  /* 0x00008b00ff057b82 */ /* 0x000ee20000000800 */
[----:B------:R-:W-:-:S07]  /*75a10*/  ISETP.LT.AND P2, PT, R9, R8, !P0 ;  /* 0x000000080900720c */ /* 0x000fce0004741270 */
[----:B------:R1:W-:Y:S01]  /*75a20*/  @P1 STG.E.U16 desc[UR4][R40.64], R133 ;  /* 0x0000008528001986 */ /* 0x0003e2000c101504 */
[----:B------:R-:W3:Y:S03]  /*75a30*/  LDC R2, c[0x0][0x22c] ;  /* 0x00008b00ff027b82 */ /* 0x000ee60000000800 */
[----:B------:R-:W-:Y:S04]  /*75a40*/  @P3 STG.E.U16 desc[UR4][R20.64], R12 ;  /* 0x0000000c14003986 */ /* 0x000fe8000c101504 */
[----:B-1----:R-:W4:Y:S01]  /*75a50*/  LDL.LU.64 R34, [R1+0xc0] ;  /* 0x0000c00001227983 */ /* 0x002f220000300a00 */
[----:B------:R-:W1:Y:S03]  /*75a60*/  LDC R4, c[0x0][0x22c] ;  /* 0x00008b00ff047b82 */ /* 0x000e660000000800 */
[----:B------:R-:W4:Y:S05]  /*75a70*/  LDL.LU.64 R40, [R1+0xb8] ;  /* 0x0000b80001287983 */ /* 0x000f2a0000300a00 */
[----:B------:R-:W4:Y:S01]  /*75a80*/  LDC R8, c[0x0][0x22c] ;  /* 0x00008b00ff087b82 */ /* 0x000f220000000800 */
[----:B--2---:R-:W-:Y:S01]  /*75a90*/  PRMT R13, R134, 0x7632, R13 ;  /* 0x00007632860d7816 */ /* 0x004fe2000000000d */
[----:B------:R-:W-:Y:S04]  /*75aa0*/  @P4 STG.E.U16 desc[UR4][R42.64], R134 ;  /* 0x000000862a004986 */ /* 0x000fe8000c101504 */
[----:B------:R2:W-:Y:S04]  /*75ab0*/  @P2 STG.E.U16 desc[UR4][R140.64], R13 ;  /* 0x0000000d8c002986 */ /* 0x0005e8000c101504 */
[----:B--2---:R-:W2:Y:S01]  /*75ac0*/  LDL.LU.64 R140, [R1+0x2008] ;  /* 0x00200800018c7983 */ /* 0x004ea20000300a00 */
[----:B------:R-:W-:-:S02]  /*75ad0*/  VIADD R9, R3, 0x1b6 ;  /* 0x000001b603097836 */ /* 0x000fc40000000000 */
[----:B------:R-:W-:Y:S01]  /*75ae0*/  VIADD R10, R3, 0x1b9 ;  /* 0x000001b9030a7836 */ /* 0x000fe20000000000 */
[----:B------:R-:W2:Y:S02]  /*75af0*/  LDL.LU.64 R42, [R1+0xa8] ;  /* 0x0000a800012a7983 */ /* 0x000ea40000300a00 */
[----:B0-----:R-:W-:Y:S01]  /*75b00*/  ISETP.LT.AND P1, PT, R9, R0, !P0 ;  /* 0x000000000900720c */ /* 0x001fe20004721270 */
[C---:B------:R-:W-:Y:S01]  /*75b10*/  VIADD R9, R3.reuse, 0x1b7 ;  /* 0x000001b703097836 */ /* 0x040fe20000000000 */
[----:B---3--:R-:W-:Y:S01]  /*75b20*/  ISETP.LT.AND P4, PT, R10, R5, !P0 ;  /* 0x000000050a00720c */ /* 0x008fe20004781270 */
[C---:B------:R-:W-:Y:S01]  /*75b30*/  VIADD R11, R3.reuse, 0x1b8 ;  /* 0x000001b8030b7836 */ /* 0x040fe20000000000 */
[----:B------:R-:W3:Y:S01]  /*75b40*/  LDL.LU.64 R18, [R1+0xa0] ;  /* 0x0000a00001127983 */ /* 0x000ee20000300a00 */
[----:B------:R-:W-:Y:S01]  /*75b50*/  VIADD R5, R3, 0x1ba ;  /* 0x000001ba03057836 */ /* 0x000fe20000000000 */
[----:B------:R-:W-:Y:S01]  /*75b60*/  ISETP.LT.AND P2, PT, R9, R2, !P0 ;  /* 0x000000020900720c */ /* 0x000fe20004741270 */
[----:B------:R-:W0:Y:S01]  /*75b70*/  LDC R0, c[0x0][0x22c] ;  /* 0x00008b00ff007b82 */ /* 0x000e220000000800 */
[----:B-1----:R-:W-:Y:S01]  /*75b80*/  ISETP.LT.AND P3, PT, R11, R4, !P0 ;  /* 0x000000040b00720c */ /* 0x002fe20004761270 */
[----:B------:R-:W3:Y:S04]  /*75b90*/  LDL.LU.64 R20, [R1+0x90] ;  /* 0x0000900001147983 */ /* 0x000ee80000300a00 */
[----:B----4-:R1:W-:Y:S01]  /*75ba0*/  @P1 STG.E.U16 desc[UR4][R22.64], R135 ;  /* 0x0000008716001986 */ /* 0x0103e2000c101504 */
[----:B------:R-:W-:Y:S01]  /*75bb0*/  ISETP.LT.AND P1, PT, R5, R8, !P0 ;  /* 0x000000080500720c */ /* 0x000fe20004721270 */
[----:B------:R-:W4:Y:S01]  /*75bc0*/  LDC R2, c[0x0][0x22c] ;  /* 0x00008b00ff027b82 */ /* 0x000f220000000800 */
[----:B------:R-:W-:-:S05]  /*75bd0*/  PRMT R10, R135, 0x7632, R10 ;  /* 0x00007632870a7816 */ /* 0x000fca000000000a */
[----:B------:R-:W-:Y:S02]  /*75be0*/  @P2 STG.E.U16 desc[UR4][R32.64], R10 ;  /* 0x0000000a20002986 */ /* 0x000fe4000c101504 */
[----:B------:R-:W4:Y:S02]  /*75bf0*/  LDC R4, c[0x0][0x22c] ;  /* 0x00008b00ff047b82 */ /* 0x000f240000000800 */
[----:B-1----:R-:W3:Y:S01]  /*75c00*/  LDL.LU.64 R22, [R1+0x88] ;  /* 0x0000880001167983 */ /* 0x002ee20000300a00 */
[----:B--2---:R-:W-:-:S03]  /*75c10*/  PRMT R12, R140, 0x7632, R12 ;  /* 0x000076328c0c7816 */ /* 0x004fc6000000000c */
[----:B------:R-:W-:Y:S01]  /*75c20*/  @P3 STG.E.U16 desc[UR4][R34.64], R140 ;  /* 0x0000008c22003986 */ /* 0x000fe2000c101504 */
[C---:B------:R-:W-:Y:S01]  /*75c30*/  VIADD R9, R3.reuse, 0x1bb ;  /* 0x000001bb03097836 */ /* 0x040fe20000000000 */
[----:B------:R-:W1:Y:S02]  /*75c40*/  LDC R8, c[0x0][0x22c] ;  /* 0x00008b00ff087b82 */ /* 0x000e640000000800 */
[----:B------:R-:W-:Y:S04]  /*75c50*/  @P4 STG.E.U16 desc[UR4][R40.64], R12 ;  /* 0x0000000c28004986 */ /* 0x000fe8000c101504 */
[----:B------:R2:W-:Y:S01]  /*75c60*/  @P1 STG.E.U16 desc[UR4][R142.64], R141 ;  /* 0x0000008d8e001986 */ /* 0x0005e2000c101504 */
[----:B------:R-:W-:Y:S01]  /*75c70*/  VIADD R11, R3, 0x1bd ;  /* 0x000001bd030b7836 */ /* 0x000fe20000000000 */
[----:B------:R-:W1:Y:S02]  /*75c80*/  LDC R5, c[0x0][0x22c] ;  /* 0x00008b00ff057b82 */ /* 0x000e640000000800 */
[----:B--2---:R-:W2:Y:S01]  /*75c90*/  LDL.LU.64 R142, [R1+0x2000] ;  /* 0x00200000018e7983 */ /* 0x004ea20000300a00 */
[----:B0-----:R-:W-:Y:S01]  /*75ca0*/  ISETP.LT.AND P2, PT, R9, R0, !P0 ;  /* 0x000000000900720c */ /* 0x001fe20004741270 */
[----:B------:R-:W-:Y:S01]  /*75cb0*/  VIADD R9, R3, 0x1bc ;  /* 0x000001bc03097836 */ /* 0x000fe20000000000 */
[----:B----4-:R-:W-:Y:S01]  /*75cc0*/  ISETP.LT.AND P3, PT, R11, R4, !P0 ;  /* 0x000000040b00720c */ /* 0x010fe20004761270 */
[----:B------:R-:W4:Y:S01]  /*75cd0*/  LDL.LU.64 R32, [R1+0x78] ;  /* 0x0000780001207983 */ /* 0x000f220000300a00 */
[----:B------:R-:W-:Y:S01]  /*75ce0*/  PRMT R10, R141, 0x7632, R10 ;  /* 0x000076328d0a7816 */ /* 0x000fe2000000000a */
[----:B------:R-:W0:Y:S01]  /*75cf0*/  LDC R0, c[0x0][0x22c] ;  /* 0x00008b00ff007b82 */ /* 0x000e220000000800 */
[----:B------:R-:W-:Y:S01]  /*75d00*/  ISETP.LT.AND P1, PT, R9, R2, !P0 ;  /* 0x000000020900720c */ /* 0x000fe20004721270 */
[----:B------:R-:W4:Y:S04]  /*75d10*/  LDL.LU.64 R34, [R1+0x70] ;  /* 0x0000700001227983 */ /* 0x000f280000300a00 */
[----:B------:R-:W4:Y:S04]  /*75d20*/  LDL.LU.64 R40, [R1+0x68] ;  /* 0x0000680001287983 */ /* 0x000f280000300a00 */
[----:B------:R3:W-:Y:S01]  /*75d30*/  @P2 STG.E.U16 desc[UR4][R42.64], R10 ;  /* 0x0000000a2a002986 */ /* 0x0007e2000c101504 */
[----:B------:R-:W-:Y:S01]  /*75d40*/  VIADD R9, R3, 0x1bf ;  /* 0x000001bf03097836 */ /* 0x000fe20000000000 */
[----:B------:R-:W4:Y:S02]  /*75d50*/  LDC R2, c[0x0][0x22c] ;  /* 0x00008b00ff027b82 */ /* 0x000f240000000800 */
[----:B---3--:R-:W3:Y:S01]  /*75d60*/  LDL.LU.64 R42, [R1+0x60] ;  /* 0x00006000012a7983 */ /* 0x008ee20000300a00 */
[----:B--2---:R-:W-:-:S03]  /*75d70*/  PRMT R11, R142, 0x7632, R11 ;  /* 0x000076328e0b7816 */ /* 0x004fc6000000000b */
[----:B------:R-:W-:Y:S04]  /*75d80*/  @P1 STG.E.U16 desc[UR4][R18.64], R142 ;  /* 0x0000008e12001986 */ /* 0x000fe8000c101504 */
[----:B------:R2:W-:Y:S04]  /*75d90*/  @P3 STG.E.U16 desc[UR4][R148.64], R11 ;  /* 0x0000000b94003986 */ /* 0x0005e8000c101504 */
[----:B--2---:R-:W2:Y:S01]  /*75da0*/  LDL.LU.64 R148, [R1+0x1ff8] ;  /* 0x001ff80001947983 */ /* 0x004ea20000300a00 */
[----:B------:R-:W-:Y:S01]  /*75db0*/  VIADD R4, R3, 0x1be ;  /* 0x000001be03047836 */ /* 0x000fe20000000000 */
[----:B-1----:R-:W-:Y:S01]  /*75dc0*/  ISETP.LT.AND P4, PT, R9, R8, !P0 ;  /* 0x000000080900720c */ /* 0x002fe20004781270 */
[----:B------:R-:W-:Y:S01]  /*75dd0*/  VIADD R9, R3, 0x1c0 ;  /* 0x000001c003097836 */ /* 0x000fe20000000000 */
[----:B------:R-:W-:Y:S01]  /*75de0*/  PRMT R12, R143, 0x7632, R12 ;  /* 0x000076328f0c7816 */ /* 0x000fe2000000000c */
[----:B------:R-:W1:Y:S01]  /*75df0*/  LDC R8, c[0x0][0x22c] ;  /* 0x00008b00ff087b82 */ /* 0x000e620000000800 */
[----:B------:R-:W-:-:S02]  /*75e00*/  ISETP.LT.AND P2, PT, R4, R5, !P0 ;  /* 0x000000050400720c */ /* 0x000fc40004741270 */
[----:B0-----:R-:W-:-:S05]  /*75e10*/  ISETP.LT.AND P1, PT, R9, R0, !P0 ;  /* 0x000000000900720c */ /* 0x001fca0004721270 */
[----:B------:R-:W0:Y:S06]  /*75e20*/  LDC R5, c[0x0][0x22c] ;  /* 0x00008b00ff057b82 */ /* 0x000e2c0000000800 */
[----:B------:R-:W-:Y:S02]  /*75e30*/  @P2 STG.E.U16 desc[UR4][R20.64], R143 ;  /* 0x0000008f14002986 */ /* 0x000fe4000c101504 */
[----:B------:R-:W3:Y:S02]  /*75e40*/  LDC R4, c[0x0][0x22c] ;  /* 0x00008b00ff047b82 */ /* 0x000ee40000000800 */
[----:B------:R-:W-:Y:S01]  /*75e50*/  @P4 STG.E.U16 desc[UR4][R22.64], R12 ;  /* 0x0000000c16004986 */ /* 0x000fe2000c101504 */
[----:B------:R-:W-:-:S05]  /*75e60*/  VIADD R9, R3, 0x1c1 ;  /* 0x000001c103097836 */ /* 0x000fca0000000000 */
[----:B------:R-:W1:Y:S01]  /*75e70*/  LDC R0, c[0x0][0x22c] ;  /* 0x00008b00ff007b82 */ /* 0x000e620000000800 */
[----:B--2---:R2:W-:Y:S04]  /*75e80*/  @P1 STG.E.U16 desc[UR4][R150.64], R148 ;  /* 0x0000009496001986 */ /* 0x0045e8000c101504 */
[----:B--2---:R-:W2:Y:S01]  /*75e90*/  LDL.LU.64 R150, [R1+0x1ff0] ;  /* 0x001ff00001967983 */ /* 0x004ea20000300a00 */
[----:B----4-:R-:W-:Y:S01]  /*75ea0*/  ISETP.LT.AND P2, PT, R9, R2, !P0 ;  /* 0x000000020900720c */ /* 0x010fe20004741270 */
[C---:B------:R-:W-:Y:S01]  /*75eb0*/  VIADD R10, R3.reuse, 0x1c3 ;  /* 0x000001c3030a7836 */ /* 0x040fe20000000000 */
[----:B------:R-:W4:Y:S01]  /*75ec0*/  LDC R2, c[0x0][0x22c] ;  /* 0x00008b00ff027b82 */ /* 0x000f220000000800 */
[C---:B------:R-:W-:Y:S02]  /*75ed0*/  VIADD R9, R3.reuse, 0x1c2 ;  /* 0x000001c203097836 */ /* 0x040fe40000000000 */
[----:B------:R-:W-:Y:S01]  /*75ee0*/  VIADD R11, R3, 0x1c4 ;  /* 0x000001c4030b7836 */ /* 0x000fe20000000000 */
[----:B0-----:R-:W-:-:S02]  /*75ef0*/  ISETP.LT.AND P3, PT, R10, R5, !P0 ;  /* 0x000000050a00720c */ /* 0x001fc40004761270 */
[----:B---3--:R-:W-:Y:S01]  /*75f00*/  ISETP.LT.AND P1, PT, R9, R4, !P0 ;  /* 0x000000040900720c */ /* 0x008fe20004721270 */
[----:B------:R-:W-:Y:S01]  /*75f10*/  VIADD R9, R3, 0x1c5 ;  /* 0x000001c503097836 */ /* 0x000fe20000000000 */
[----:B------:R-:W-:Y:S01]  /*75f20*/  PRMT R10, R148, 0x7632, R10 ;  /* 0x00007632940a7816 */ /* 0x000fe2000000000a */
[----:B------:R-:W0:Y:S01]  /*75f30*/  LDC R4, c[0x0][0x22c] ;  /* 0x00008b00ff047b82 */ /* 0x000e220000000800 */
[----:B-1----:R-:W-:-:S03]  /*75f40*/  ISETP.LT.AND P4, PT, R11, R8, !P0 ;  /* 0x000000080b00720c */ /* 0x002fc60004781270 */
[----:B------:R-:W-:Y:S01]  /*75f50*/  @P2 STG.E.U16 desc[UR4][R32.64], R10 ;  /* 0x0000000a20002986 */ /* 0x000fe2000c101504 */
[----:B------:R-:W-:Y:S02]  /*75f60*/  ISETP.LT.AND P2, PT, R9, R0, !P0 ;  /* 0x000000000900720c */ /* 0x000fe40004741270 */
[----:B------:R-:W-:Y:S01]  /*75f70*/  PRMT R11, R149, 0x7632, R11 ;  /* 0x00007632950b7816 */ /* 0x000fe2000000000b */
[----:B------:R-:W1:Y:S02]  /*75f80*/  LDC R8, c[0x0][0x22c] ;  /* 0x00008b00ff087b82 */ /* 0x000e640000000800 */
[----:B------:R-:W-:Y:S04]  /*75f90*/  @P1 STG.E.U16 desc[UR4][R34.64], R149 ;  /* 0x0000009522001986 */ /* 0x000fe8000c101504 */
[----:B------:R-:W-:Y:S02]  /*75fa0*/  @P3 STG.E.U16 desc[UR4][R40.64], R11 ;  /* 0x0000000b28003986 */ /* 0x000fe4000c101504 */
[----:B------:R-:W3:Y:S01]  /*75fb0*/  LDC R5, c[0x0][0x22c] ;  /* 0x00008b00ff057b82 */ /* 0x000ee20000000800 */
[----:B--2---:R-:W-:Y:S01]  /*75fc0*/  PRMT R12, R150, 0x7632, R12 ;  /* 0x00007632960c7816 */ /* 0x004fe2000000000c */
[----:B------:R-:W-:Y:S06]  /*75fd0*/  @P4 STG.E.U16 desc[UR4][R42.64], R150 ;  /* 0x000000962a004986 */ /* 0x000fec000c101504 */
[----:B------:R-:W2:Y:S01]  /*75fe0*/  LDC R0, c[0x0][0x22c] ;  /* 0x00008b00ff007b82 */ /* 0x000ea20000000800 */
[----:B------:R4:W-:Y:S04]  /*75ff0*/  @P2 STG.E.U16 desc[UR4][R156.64], R12 ;  /* 0x0000000c9c002986 */ /* 0x0009e8000c101504 */
[----:B----4-:R-:W4:Y:S01]  /*76000*/  LDL.LU.64 R156, [R1+0x1fe8] ;  /* 0x001fe800019c7983 */ /* 0x010f220000300a00 */
[----:B------:R-:W-:-:S05]  /*76010*/  VIADD R9, R3, 0x1c6 ;  /* 0x000001c603097836 */ /* 0x000fca0000000000 */
[----:B------:R-:W-:Y:S01]  /*76020*/  ISETP.LT.AND P1, PT, R9, R2, !P0 ;  /* 0x000000020900720c */ /* 0x000fe20004721270 */
[C---:B------:R-:W-:Y:S02]  /*76030*/  VIADD R9, R3.reuse, 0x1c7 ;  /* 0x000001c703097836 */ /* 0x040fe40000000000 */
[----:B------:R-:W-:Y:S01]  /*76040*/  VIADD R10, R3, 0x1c8 ;  /* 0x000001c8030a7836 */ /* 0x000fe20000000000 */
[----:B------:R-:W-:Y:S01]  /*76050*/  PRMT R11, R151, 0x7632, R11 ;  /* 0x00007632970b7816 */ /* 0x000fe2000000000b */
[----:B------:R-:W4:Y:S01]  /*76060*/  LDC R2, c[0x0][0x22c] ;  /* 0x00008b00ff027b82 */ /* 0x000f220000000800 */
[----:B0-----:R-:W-:Y:S01]  /*76070*/  ISETP.LT.AND P2, PT, R9, R4, !P0 ;  /* 0x000000040900720c */ /* 0x001fe20004741270 */
[----:B------:R-:W-:Y:S01]  /*76080*/  VIADD R9, R3, 0x1c9 ;  /* 0x000001c903097836 */ /* 0x000fe20000000000 */
[----:B---3--:R-:W-:-:S04]  /*76090*/  ISETP.LT.AND P3, PT, R10, R5, !P0 ;  /* 0x000000050a00720c */ /* 0x008fc80004761270 */
[----:B-1----:R-:W-:Y:S01]  /*760a0*/  ISETP.LT.AND P4, PT, R9, R8, !P0 ;  /* 0x000000080900720c */ /* 0x002fe20004781270 */
[----:B------:R-:W-:Y:S01]  /*760b0*/  VIADD R9, R3, 0x1ca ;  /* 0x000001ca03097836 */ /* 0x000fe20000000000 */
[----:B------:R0:W-:Y:S01]  /*760c0*/  @P1 STG.E.U16 desc[UR4][R196.64], R151 ;  /* 0x00000097c4001986 */ /* 0x0001e2000c101504 */
[----:B------:R-:W1:Y:S03]  /*760d0*/  LDC R4, c[0x0][0x22c] ;  /* 0x00008b00ff047b82 */ /* 0x000e660000000800 */
[----:B--2---:R-:W-:Y:S01]  /*760e0*/  ISETP.LT.AND P1, PT, R9, R0, !P0 ;  /* 0x000000000900720c */ /* 0x004fe20004721270 */
[----:B------:R2:W-:Y:S04]  /*760f0*/  @P2 STG.E.U16 desc[UR4][R198.64], R11 ;  /* 0x0000000bc6002986 */ /* 0x0005e8000c101504 */
[----:B------:R-:W3:Y:S01]  /*76100*/  LDC R5, c[0x0][0x22c] ;  /* 0x00008b00ff057b82 */ /* 0x000ee20000000800 */
[----:B0-----:R-:W3:Y:S04]  /*76110*/  LDL.LU.64 R196, [R1+0x1fe0] ;  /* 0x001fe00001c47983 */ /* 0x001ee80000300a00 */
[----:B--2---:R-:W2:Y:S01]  /*76120*/  LDL.LU.64 R198, [R1+0x1fd8] ;  /* 0x001fd80001c67983 */ /* 0x004ea20000300a00 */
[----:B----4-:R-:W-:-:S03]  /*76130*/  PRMT R12, R156, 0x7632, R12 ;  /* 0x000076329c0c7816 */ /* 0x010fc6000000000c */
[----:B------:R0:W-:Y:S01]  /*76140*/  @P3 STG.E.U16 desc[UR4][R188.64], R156 ;  /* 0x0000009cbc003986 */ /* 0x0001e2000c101504 */
[C---:B------:R-:W-:Y:S01]  /*76150*/  VIADD R9, R3.reuse, 0x1cb ;  /* 0x000001cb03097836 */ /* 0x040fe20000000000 */
[----:B------:R-:W4:Y:S02]  /*76160*/  LDC R8, c[0x0][0x22c] ;  /* 0x00008b00ff087b82 */ /* 0x000f240000000800 */
[----:B------:R1:W-:Y:S04]  /*76170*/  @P4 STG.E.U16 desc[UR4][R190.64], R12 ;  /* 0x0000000cbe004986 */ /* 0x0003e8000c101504 */
[----:B------:R3:W-:Y:S01]  /*76180*/  @P1 STG.E.U16 desc[UR4][R158.64], R157 ;  /* 0x0000009d9e001986 */ /* 0x0007e2000c101504 */
[----:B------:R-:W-:Y:S01]  /*76190*/  VIADD R10, R3, 0x1cd ;  /* 0x000001cd030a7836 */ /* 0x000fe20000000000 */
[----:B------:R-:W2:Y:S02]  /*761a0*/  LDC R0, c[0x0][0x22c] ;  /* 0x00008b00ff007b82 */ /* 0x000ea40000000800 */
[----:B0-----:R-:W2:Y:S04]  /*761b0*/  LDL.LU.64 R188, [R1+0x1fd0] ;  /* 0x001fd00001bc7983 */ /* 0x001ea80000300a00 */
[----:B-1----:R-:W2:Y:S04]  /*761c0*/  LDL.LU.64 R190, [R1+0x1fc8] ;  /* 0x001fc80001be7983 */ /* 0x002ea80000300a00 */
[----:B---3--:R-:W3:Y:S01]  /*761d0*/  LDL.LU.64 R158, [R1+0x1fc0] ;  /* 0x001fc000019e7983 */ /* 0x008ee20000300a00 */
[----:B------:R-:W-:Y:S01]  /*761e0*/  ISETP.LT.AND P2, PT, R9, R2, !P0 ;  /* 0x000000020900720c */ /* 0x000fe20004741270 */
[----:B------:R-:W-:Y:S01]  /*761f0*/  VIADD R9, R3, 0x1cc ;  /* 0x000001cc03097836 */ /* 0x000fe20000000000 */
[----:B------:R-:W-:Y:S01]  /*76200*/  ISETP.LT.AND P3, PT, R10, R5, !P0 ;  /* 0x000000050a00720c */ /* 0x000fe20004761270 */
[----:B------:R-:W0:Y:S03]  /*76210*/  LDC R2, c[0x0][0x22c] ;  /* 0x00008b00ff027b82 */ /* 0x000e260000000800 */
[----:B------:R-:W-:-:S02]  /*76220*/  ISETP.LT.AND P1, PT, R9, R4, !P0 ;  /* 0x000000040900720c */ /* 0x000fc40004721270 */
[----:B------:R-:W-:Y:S01]  /*76230*/  PRMT R10, R157, 0x7632, R10 ;  /* 0x000076329d0a7816 */ /* 0x000fe2000000000a */
[C---:B------:R-:W-:Y:S02]  /*76240*/  VIADD R9, R3.reuse, 0x1cf ;  /* 0x000001cf03097836 */ /* 0x040fe40000000000 */
[----:B------:R-:W-:Y:S01]  /*76250*/  VIADD R5, R3, 0x1ce ;  /* 0x000001ce03057836 */ /* 0x000fe20000000000 */
[----:B------:R-:W1:Y:S01]  /*76260*/  LDC R4, c[0x0][0x22c] ;  /* 0x00008b00ff047b82 */ /* 0x000e620000000800 */
[----:B------:R4:W-:Y:S04]  /*76270*/  @P2 STG.E.U16 desc[UR4][R180.64], R10 ;  /* 0x0000000ab4002986 */ /* 0x0009e8000c101504 */
[----:B----4-:R-:W4:Y:S01]  /*76280*/  LDL.LU.64 R180, [R1+0x1fb8] ;  /* 0x001fb80001b47983 */ /* 0x010f220000300a00 */
[----:B---3--:R-:W-:-:S03]  /*76290*/  PRMT R11, R158, 0x7632, R11 ;  /* 0x000076329e0b7816 */ /* 0x008fc6000000000b */
[----:B------:R3:W-:Y:S04]  /*762a0*/  @P1 STG.E.U16 desc[UR4][R182.64], R158 ;  /* 0x0000009eb6001986 */ /* 0x0007e8000c101504 */
[----:B------:R0:W-:Y:S04]  /*762b0*/  @P3 STG.E.U16 desc[UR4][R164.64], R11 ;  /* 0x0000000ba4003986 */ /* 0x0001e8000c101504 */
[----:B---3--:R-:W3:Y:S04]  /*762c0*/  LDL.LU.64 R182, [R1+0x1fb0] ;  /* 0x001fb00001b67983 */ /* 0x008ee80000300a00 */
[----:B0-----:R-:W4:Y:S01]  /*762d0*/  LDL.LU.64 R164, [R1+0x1fa8] ;  /* 0x001fa80001a47983 */ /* 0x001f220000300a00 */
[----:B------:R-:W-:Y:S01]  /*762e0*/  ISETP.LT.AND P4, PT, R9, R8, !P0 ;  /* 0x000000080900720c */ /* 0x000fe20004781270 */
[----:B------:R-:W-:Y:S01]  /*762f0*/  VIADD R9, R3, 0x1d0 ;  /* 0x000001d003097836 */ /* 0x000fe20000000000 */
[----:B--2---:R-:W-:Y:S01]  /*76300*/  ISETP.LT.AND P2, PT, R5, R0, !P0 ;  /* 0x000000000500720c */ /* 0x004fe20004741270 */
[----:B------:R-:W0:Y:S03]  /*76310*/  LDC R8, c[0x0][0x22c] ;  /* 0x00008b00ff087b82 */ /* 0x000e260000000800 */
[----:B------:R-:W-:-:S02]  /*76320*/  ISETP.LT.AND P1, PT, R9, R2, !P0 ;  /* 0x000000020900720c */ /* 0x000fc40004721270 */
[----:B------:R-:W-:-:S03]  /*76330*/  PRMT R12, R159, 0x7632, R12 ;  /* 0x000076329f0c7816 */ /* 0x000fc6000000000c */
[----:B------:R-:W2:Y:S04]  /*76340*/  LDC R0, c[0x0][0x22c] ;  /* 0x00008b00ff007b82 */ /* 0x000ea80000000800 */
[----:B------:R1:W-:Y:S04]  /*76350*/  @P2 STG.E.U16 desc[UR4][R172.64], R159 ;  /* 0x0000009fac002986 */ /* 0x0003e8000c101504 */
[----:B------:R1:W-:Y:S01]  /*76360*/  @P4 STG.E.U16 desc[UR4][R174.64], R12 ;  /* 0x0000000cae004986 */ /* 0x0003e2000c101504 */
[----:B------:R-:W0:Y:S03]  /*76370*/  LDC R5, c[0x0][0x22c] ;  /* 0x00008b00ff057b82 */ /* 0x000e260000000800 */
[----:B-1----:R-:W3:Y:S05]  /*76380*/  LDL.LU.64 R172, [R1+0x1fa0] ;  /* 0x001fa00001ac7983 */ /* 0x002eea0000300a00 */
[----:B------:R-:W1:Y:S01]  /*76390*/  LDC R2, c[0x0][0x22c] ;  /* 0x00008b00ff027b82 */ /* 0x000e620000000800 */
[----:B------:R-:W3:Y:S04]  /*763a0*/  LDL.LU.64 R174, [R1+0x1f98] ;  /* 0x001f980001ae7983 */ /* 0x000ee80000300a00 */
[----:B----4-:R4:W-:Y:S04]  /*763b0*/  @P1 STG.E.U16 desc[UR4][R166.64], R164 ;  /* 0x000000a4a6001986 */ /* 0x0109e8000c101504 */
[----:B----4-:R-:W4:Y:S04]  /*763c0*/  LDL.LU.64 R166, [R1+0x1f90] ;  /* 0x001f900001a67983 */ /* 0x010f280000300a00 */
[----:B------:R-:W4:Y:S01]  /*763d0*/  LDL.LU R43, [R1+0xb20] ;  /* 0x000b2000012b7983 */ /* 0x000f220000300800 */
[----:B------:R-:W-:-:S05]  /*763e0*/  VIADD R9, R3, 0x1d1 ;  /* 0x000001d103097836 */ /* 0x000fca0000000000 */
[----:B------:R-:W-:Y:S01]  /*763f0*/  ISETP.LT.AND P2, PT, R9, R4, !P0 ;  /* 0x000000040900720c */ /* 0x000fe20004741270 */
[C---:B------:R-:W-:Y:S01]  /*76400*/  VIADD R9, R3.reuse, 0x1d2 ;  /* 0x000001d203097836 */ /* 0x040fe20000000000 */
[----:B------:R-:W3:Y:S01]  /*76410*/  LDC R4, c[0x0][0x22c] ;  /* 0x00008b00ff047b82 */ /* 0x000ee20000000800 */
[C---:B------:R-:W-:Y:S02]  /*76420*/  VIADD R10, R3.reuse, 0x1d3 ;  /* 0x000001d3030a7836 */ /* 0x040fe40000000000 */
[----:B------:R-:W-:Y:S01]  /*76430*/  VIADD R11, R3, 0x1d4 ;  /* 0x000001d4030b7836 */ /* 0x000fe20000000000 */
[----:B--2---:R-:W-:-:S04]  /*76440*/  ISETP.LT.AND P1, PT, R9, R0, !P0 ;  /* 0x000000000900720c */ /* 0x004fc80004721270 */
[----:B------:R-:W2:Y:S01]  /*76450*/  LDC R0, c[0x0][0x22c] ;  /* 0x00008b00ff007b82 */ /* 0x000ea20000000800 */
[----:B0-----:R-:W-:Y:S01]  /*76460*/  ISETP.LT.AND P3, PT, R10, R5, !P0 ;  /* 0x000000050a00720c */ /* 0x001fe20004761270 */
[----:B------:R-:W-:Y:S01]  /*76470*/  VIADD R9, R3, 0x1d5 ;  /* 0x000001d503097836 */ /* 0x000fe20000000000 */
[----:B------:R-:W-:Y:S02]  /*76480*/  PRMT R10, R164, 0x7632, R10 ;  /* 0x00007632a40a7816 */ /* 0x000fe4000000000a */
[----:B------:R-:W-:-:S03]  /*76490*/  ISETP.LT.AND P4, PT, R11, R8, !P0 ;  /* 0x000000080b00720c */ /* 0x000fc60004781270 */
[----:B------:R-:W0:Y:S01]  /*764a0*/  LDC R5, c[0x0][0x22c] ;  /* 0x00008b00ff057b82 */ /* 0x000e220000000800 */
[----:B------:R1:W-:Y:S02]  /*764b0*/  @P2 STG.E.U16 desc[UR4][R6.64], R10 ;  /* 0x0000000a06002986 */ /* 0x0003e4000c101504 */
[----:B-1----:R-:W-:-:S05]  /*764c0*/  ISETP.LT.AND P2, PT, R9, R2, !P0 ;  /* 0x000000020900720c */ /* 0x002fca0004741270 */
[----:B------:R-:W1:Y:S01]  /*764d0*/  LDC R8, c[0x0][0x22c] ;  /* 0x00008b00ff087b82 */ /* 0x000e620000000800 */
[----:B------:R-:W-:Y:S01]  /*764e0*/  PRMT R61, R165, 0x7632, R61 ;  /* 0x00007632a53d7816 */ /* 0x000fe2000000003d */
[----:B------:R-:W-:-:S06]  /*764f0*/  VIADD R9, R3, 0x1d6 ;  /* 0x000001d603097836 */ /* 0x000fcc0000000000 */
[----:B------:R-:W1:Y:S01]  /*76500*/  LDC R2, c[0x0][0x22c] ;  /* 0x00008b00ff027b82 */ /* 0x000e620000000800 */
[----:B------:R-:W-:Y:S01]  /*76510*/  VIADD R7, R3, 0x1d7 ;  /* 0x000001d703077836 */ /* 0x000fe20000000000 */
[----:B------:R-:W-:Y:S01]  /*76520*/  @P1 STG.E.U16 desc[UR4][R120.64], R165 ;  /* 0x000000a578001986 */ /* 0x000fe2000c101504 */
[----:B---3--:R-:W-:-:S03]  /*76530*/  ISETP.LT.AND P1, PT, R9, R4, !P0 ;  /* 0x000000040900720c */ /* 0x008fc60004721270 */
[----:B------:R-:W-:Y:S02]  /*76540*/  @P3 STG.E.U16 desc[UR4][R122.64], R61 ;  /* 0x0000003d7a003986 */ /* 0x000fe4000c101504 */
[----:B------:R-:W3:Y:S01]  /*76550*/  LDC R4, c[0x0][0x22c] ;  /* 0x00008b00ff047b82 */ /* 0x000ee20000000800 */
[----:B------:R-:W-:-:S05]  /*76560*/  VIADD R6, R3, 0x1d8 ;  /* 0x000001d803067836 */ /* 0x000fca0000000000 */
[----:B0-----:R-:W-:Y:S02]  /*76570*/  ISETP.LT.AND P3, PT, R6, R5, !P0 ;  /* 0x000000050600720c */ /* 0x001fe40004761270 */
[----:B------:R-:W0:Y:S01]  /*76580*/  LDC R5, c[0x0][0x22c] ;  /* 0x00008b00ff057b82 */ /* 0x000e220000000800 */
[----:B------:R-:W-:-:S07]  /*76590*/  PRMT R73, R172, 0x7632, R73 ;  /* 0x00007632ac497816 */ /* 0x000fce0000000049 */
[----:B------:R-:W0:Y:S01]  /*765a0*/  LDC R6, c[0x0][0x22c] ;  /* 0x00008b00ff067b82 */ /* 0x000e220000000800 */
[----:B------:R-:W-:Y:S02]  /*765b0*/  PRMT R77, R173, 0x7632, R77 ;  /* 0x00007632ad4d7816 */ /* 0x000fe4000000004d */
[----:B------:R-:W-:Y:S02]  /*765c0*/  PRMT R81, R174, 0x7632, R81 ;  /* 0x00007632ae517816 */ /* 0x000fe40000000051 */
[----:B------:R-:W-:Y:S01]  /*765d0*/  PRMT R85, R175, 0x7632, R85 ;  /* 0x00007632af557816 */ /* 0x000fe20000000055 */
[----:B------:R-:W-:Y:S01]  /*765e0*/  VIADD R9, R3, 0x1e4 ;  /* 0x000001e403097836 */ /* 0x000fe20000000000 */
[----:B------:R-:W-:Y:S02]  /*765f0*/  PRMT R89, R180, 0x7632, R89 ;  /* 0x00007632b4597816 */ /* 0x000fe40000000059 */
[----:B------:R-:W-:Y:S02]  /*76600*/  PRMT R93, R181, 0x7632, R93 ;  /* 0x00007632b55d7816 */ /* 0x000fe4000000005d */
[----:B------:R-:W-:-:S02]  /*76610*/  PRMT R97, R182, 0x7632, R97 ;  /* 0x00007632b6617816 */ /* 0x000fc40000000061 */
[----:B------:R-:W-:Y:S02]  /*76620*/  PRMT R101, R183, 0x7632, R101 ;  /* 0x00007632b7657816 */ /* 0x000fe40000000065 */
[----:B------:R-:W-:Y:S02]  /*76630*/  PRMT R103, R188, 0x7632, R103 ;  /* 0x00007632bc677816 */ /* 0x000fe40000000067 */
[----:B------:R-:W-:Y:S02]  /*76640*/  PRMT R105, R189, 0x7632, R105 ;  /* 0x00007632bd697816 */ /* 0x000fe40000000069 */
[----:B------:R-:W-:Y:S01]  /*76650*/  PRMT R107, R190, 0x7632, R107 ;  /* 0x00007632be6b7816 */ /* 0x000fe2000000006b */
[----:B------:R-:W-:Y:S01]  /*76660*/  VIADD R10, R3, 0x1f2 ;  /* 0x000001f2030a7836 */ /* 0x000fe20000000000 */
[----:B------:R-:W-:Y:S01]  /*76670*/  PRMT R109, R191, 0x7632, R109 ;  /* 0x00007632bf6d7816 */ /* 0x000fe2000000006d */
[----:B------:R-:W-:Y:S01]  /*76680*/  VIADD R11, R3, 0x1f4 ;  /* 0x000001f4030b7836 */ /* 0x000fe20000000000 */
[----:B------:R-:W-:-:S02]  /*76690*/  PRMT R111, R196, 0x7632, R111 ;  /* 0x00007632c46f7816 */ /* 0x000fc4000000006f */
[----:B------:R-:W-:Y:S02]  /*766a0*/  PRMT R113, R197, 0x7632, R113 ;  /* 0x00007632c5717816 */ /* 0x000fe40000000071 */
[----:B------:R-:W-:Y:S02]  /*766b0*/  PRMT R115, R198, 0x7632, R115 ;  /* 0x00007632c6737816 */ /* 0x000fe40000000073 */
[----:B------:R-:W-:Y:S01]  /*766c0*/  PRMT R117, R199, 0x7632, R117 ;  /* 0x00007632c7757816 */ /* 0x000fe20000000075 */
[----:B------:R-:W-:Y:S01]  /*766d0*/  VIADD R13, R3, 0x1fd ;  /* 0x000001fd030d7836 */ /* 0x000fe20000000000 */
[----:B----4-:R-:W-:Y:S01]  /*766e0*/  PRMT R65, R166, 0x7632, R65 ;  /* 0x00007632a6417816 */ /* 0x010fe20000000041 */
[----:B------:R-:W-:Y:S04]  /*766f0*/  @P4 STG.E.U16 desc[UR4][R128.64], R166 ;  /* 0x000000a680004986 */ /* 0x000fe8000c101504 */
[----:B------:R-:W-:Y:S01]  /*76700*/  @P2 STG.E.U16 desc[UR4][R130.64], R65 ;  /* 0x0000004182002986 */ /* 0x000fe2000c101504 */
[----:B--2---:R-:W-:Y:S01]  /*76710*/  ISETP.LT.AND P2, PT, R7, R0, !P0 ;  /* 0x000000000700720c */ /* 0x004fe20004741270 */
[----:B------:R-:W-:Y:S01]  /*76720*/  VIADD R7, R3, 0x1d9 ;  /* 0x000001d903077836 */ /* 0x000fe20000000000 */
[----:B------:R-:W2:Y:S04]  /*76730*/  LDC R0, c[0x0][0x22c] ;  /* 0x00008b00ff007b82 */ /* 0x000ea80000000800 */
[----:B-1----:R-:W-:Y:S01]  /*76740*/  ISETP.LT.AND P4, PT, R7, R8, !P0 ;  /* 0x000000080700720c */ /* 0x002fe20004781270 */
[----:B------:R-:W-:Y:S01]  /*76750*/  VIADD R7, R3, 0x1da ;  /* 0x000001da03077836 */ /* 0x000fe20000000000 */
[----:B------:R-:W-:Y:S04]  /*76760*/  @P1 STG.E.U16 desc[UR4][R136.64], R167 ;  /* 0x000000a788001986 */ /* 0x000fe8000c101504 */
[----:B------:R-:W-:-:S02]  /*76770*/  ISETP.LT.AND P1, PT, R7, R2, !P0 ;  /* 0x000000020700720c */ /* 0x000fc40004721270 */
[----:B------:R-:W1:Y:S01]  /*76780*/  LDC R2, c[0x0][0x22c] ;  /* 0x00008b00ff027b82 */ /* 0x000e620000000800 */
[----:B------:R-:W-:Y:S01]  /*76790*/  PRMT R69, R167, 0x7632, R69 ;  /* 0x00007632a7457816 */ /* 0x000fe20000000045 */
[----:B------:R-:W-:-:S04]  /*767a0*/  VIADD R7, R3, 0x1db ;  /* 0x000001db03077836 */ /* 0x000fc80000000000 */
[----:B------:R-:W-:Y:S01]  /*767b0*/  @P2 STG.E.U16 desc[UR4][R138.64], R69 ;  /* 0x000000458a002986 */ /* 0x000fe2000c101504 */
[----:B---3--:R-:W-:Y:S01]  /*767c0*/  ISETP.LT.AND P2, PT, R7, R4, !P0 ;  /* 0x000000040700720c */ /* 0x008fe20004741270 */
[C---:B------:R-:W-:Y:S01]  /*767d0*/  VIADD R7, R3.reuse, 0x1dc ;  /* 0x000001dc03077836 */ /* 0x040fe20000000000 */
[----:B------:R-:W3:Y:S01]  /*767e0*/  LDC R4, c[0x0][0x22c] ;  /* 0x00008b00ff047b82 */ /* 0x000ee20000000800 */
[----:B------:R-:W-:Y:S01]  /*767f0*/  VIADD R8, R3, 0x1dd ;  /* 0x000001dd03087836 */ /* 0x000fe20000000000 */
[----:B------:R-:W-:Y:S04]  /*76800*/  @P3 STG.E.U16 desc[UR4][R144.64], R172 ;  /* 0x000000ac90003986 */ /* 0x000fe8000c101504 */
[----:B------:R-:W-:Y:S01]  /*76810*/  @P4 STG.E.U16 desc[UR4][R146.64], R73 ;  /* 0x0000004992004986 */ /* 0x000fe2000c101504 */
[----:B0-----:R-:W-:-:S03]  /*76820*/  ISETP.LT.AND P3, PT, R8, R5, !P0 ;  /* 0x000000050800720c */ /* 0x001fc60004761270 */
[----:B------:R-:W-:Y:S01]  /*76830*/  @P1 STG.E.U16 desc[UR4][R152.64], R173 ;  /* 0x000000ad98001986 */ /* 0x000fe2000c101504 */
[----:B--2---:R-:W-:Y:S01]  /*76840*/  ISETP.LT.AND P1, PT, R7, R0, !P0 ;  /* 0x000000000700720c */ /* 0x004fe20004721270 */
[C---:B------:R-:W-:Y:S01]  /*76850*/  VIADD R5, R3.reuse, 0x1de ;  /* 0x000001de03057836 */ /* 0x040fe20000000000 */
[----:B------:R-:W0:Y:S01]  /*76860*/  LDC R0, c[0x0][0x22c] ;  /* 0x00008b00ff007b82 */ /* 0x000e220000000800 */
[----:B------:R-:W-:Y:S01]  /*76870*/  @P2 STG.E.U16 desc[UR4][R154.64], R77 ;  /* 0x0000004d9a002986 */ /* 0x000fe2000c101504 */
[----:B------:R-:W-:Y:S02]  /*76880*/  VIADD R7, R3, 0x1df ;  /* 0x000001df03077836 */ /* 0x000fe40000000000 */
[----:B-1----:R-:W-:-:S04]  /*76890*/  ISETP.LT.AND P2, PT, R5, R2, !P0 ;  /* 0x000000020500720c */ /* 0x002fc80004741270 */
[----:B------:R-:W1:Y:S01]  /*768a0*/  LDC R2, c[0x0][0x22c] ;  /* 0x00008b00ff027b82 */ /* 0x000e620000000800 */
[----:B------:R-:W-:Y:S01]  /*768b0*/  ISETP.LT.AND P4, PT, R7, R6, !P0 ;  /* 0x000000060700720c */ /* 0x000fe20004781270 */
[----:B------:R-:W-:Y:S01]  /*768c0*/  VIADD R7, R3, 0x1e0 ;  /* 0x000001e003077836 */ /* 0x000fe20000000000 */
[----:B------:R-:W-:Y:S05]  /*768d0*/  @P1 STG.E.U16 desc[UR4][R160.64], R174 ;  /* 0x000000aea0001986 */ /* 0x000fea000c101504 */
[----:B------:R-:W2:Y:S01]  /*768e0*/  LDC R5, c[0x0][0x22c] ;  /* 0x00008b00ff057b82 */ /* 0x000ea20000000800 */
[----:B---3--:R-:W-:Y:S01]  /*768f0*/  ISETP.LT.AND P1, PT, R7, R4, !P0 ;  /* 0x000000040700720c */ /* 0x008fe20004721270 */
[----:B------:R-:W-:-:S06]  /*76900*/  VIADD R7, R3, 0x1e1 ;  /* 0x000001e103077836 */ /* 0x000fcc0000000000 */
[----:B------:R-:W3:Y:S01]  /*76910*/  LDC R6, c[0x0][0x22c] ;  /* 0x00008b00ff067b82 */ /* 0x000ee20000000800 */
[----:B------:R-:W-:Y:S07]  /*76920*/  @P3 STG.E.U16 desc[UR4][R162.64], R81 ;  /* 0x00000051a2003986 */ /* 0x000fee000c101504 */
[----:B------:R-:W4:Y:S01]  /*76930*/  LDC R4, c[0x0][0x22c] ;  /* 0x00008b00ff047b82 */ /* 0x000f220000000800 */
[----:B------:R-:W-:Y:S01]  /*76940*/  @P2 STG.E.U16 desc[UR4][R168.64], R175 ;  /* 0x000000afa8002986 */ /* 0x000fe2000c101504 */
[----:B0-----:R-:W-:Y:S01]  /*76950*/  ISETP.LT.AND P2, PT, R7, R0, !P0 ;  /* 0x000000000700720c */ /* 0x001fe20004741270 */
[----:B------:R-:W-:-:S05]  /*76960*/  VIADD R7, R3, 0x1e2 ;  /* 0x000001e203077836 */ /* 0x000fca0000000000 */
[----:B------:R-:W0:Y:S01]  /*76970*/  LDC R0, c[0x0][0x22c] ;  /* 0x00008b00ff007b82 */ /* 0x000e220000000800 */
[----:B------:R-:W-:Y:S01]  /*76980*/  @P4 STG.E.U16 desc[UR4][R170.64], R85 ;  /* 0x00000055aa004986 */ /* 0x000fe2000c101504 */
[----:B------:R-:W-:-:S03]  /*76990*/  VIADD R8, R3, 0x1e3 ;  /* 0x000001e303087836 */ /* 0x000fc60000000000 */
[----:B------:R-:W-:Y:S01]  /*769a0*/  @P1 STG.E.U16 desc[UR4][R176.64], R180 ;  /* 0x000000b4b0001986 */ /* 0x000fe2000c101504 */
[----:B-1----:R-:W-:Y:S02]  /*769b0*/  ISETP.LT.AND P1, PT, R7, R2, !P0 ;  /* 0x000000020700720c */ /* 0x002fe40004721270 */
[----:B------:R-:W1:Y:S01]  /*769c0*/  LDC R2, c[0x0][0x22c] ;  /* 0x00008b00ff027b82 */ /* 0x000e620000000800 */
[----:B--2---:R-:W-:Y:S01]  /*769d0*/  ISETP.LT.AND P3, PT, R8, R5, !P0 ;  /* 0x000000050800720c */ /* 0x004fe20004761270 */
[----:B------:R-:W-:Y:S01]  /*769e0*/  VIADD R7, R3, 0x1e5 ;  /* 0x000001e503077836 */ /* 0x000fe20000000000 */
[----:B---3--:R-:W-:-:S05]  /*769f0*/  ISETP.LT.AND P4, PT, R9, R6, !P0 ;  /* 0x000000060900720c */ /* 0x008fca0004781270 */
[----:B------:R-:W2:Y:S01]  /*76a00*/  LDC R5, c[0x0][0x22c] ;  /* 0x00008b00ff057b82 */ /* 0x000ea20000000800 */
[----:B------:R-:W-:Y:S01]  /*76a10*/  @P2 STG.E.U16 desc[UR4][R178.64], R89 ;  /* 0x00000059b2002986 */ /* 0x000fe2000c101504 */
[----:B----4-:R-:W-:-:S06]  /*76a20*/  ISETP.LT.AND P2, PT, R7, R4, !P0 ;  /* 0x000000040700720c */ /* 0x010fcc0004741270 */
[----:B------:R-:W3:Y:S01]  /*76a30*/  LDC R6, c[0x0][0x22c] ;  /* 0x00008b00ff067b82 */ /* 0x000ee20000000800 */
[----:B------:R-:W-:Y:S01]  /*76a40*/  VIADD R7, R3, 0x1e6 ;  /* 0x000001e603077836 */ /* 0x000fe20000000000 */
[----:B------:R-:W-:Y:S06]  /*76a50*/  @P1 STG.E.U16 desc[UR4][R184.64], R181 ;  /* 0x000000b5b8001986 */ /* 0x000fec000c101504 */
[----:B------:R-:W4:Y:S01]  /*76a60*/  LDC R4, c[0x0][0x22c] ;  /* 0x00008b00ff047b82 */ /* 0x000f220000000800 */
[----:B0-----:R-:W-:Y:S01]  /*76a70*/  ISETP.LT.AND P1, PT, R7, R0, !P0 ;  /* 0x000000000700720c */ /* 0x001fe20004721270 */
[C---:B------:R-:W-:Y:S01]  /*76a80*/  VIADD R7, R3.reuse, 0x1e7 ;  /* 0x000001e703077836 */ /* 0x040fe20000000000 */
[----:B------:R-:W-:Y:S05]  /*76a90*/  @P3 STG.E.U16 desc[UR4][R186.64], R93 ;  /* 0x0000005dba003986 */ /* 0x000fea000c101504 */
[----:B------:R-:W0:Y:S01]  /*76aa0*/  LDC R0, c[0x0][0x22c] ;  /* 0x00008b00ff007b82 */ /* 0x000e220000000800 */
[----:B------:R-:W-:Y:S01]  /*76ab0*/  @P4 STG.E.U16 desc[UR4][R192.64], R182 ;  /* 0x000000b6c0004986 */ /* 0x000fe2000c101504 */
[----:B------:R-:W-:-:S03]  /*76ac0*/  VIADD R8, R3, 0x1e8 ;  /* 0x000001e803087836 */ /* 0x000fc60000000000 */
[----:B------:R-:W-:Y:S01]  /*76ad0*/  @P2 STG.E.U16 desc[UR4][R194.64], R97 ;  /* 0x00000061c2002986 */ /* 0x000fe2000c101504 */
[----:B-1----:R-:W-:Y:S01]  /*76ae0*/  ISETP.LT.AND P2, PT, R7, R2, !P0 ;  /* 0x000000020700720c */ /* 0x002fe20004741270 */
[----:B------:R-:W-:Y:S01]  /*76af0*/  VIADD R7, R3, 0x1e9 ;  /* 0x000001e903077836 */ /* 0x000fe20000000000 */
[----:B--2---:R-:W-:Y:S01]  /*76b00*/  ISETP.LT.AND P3, PT, R8, R5, !P0 ;  /* 0x000000050800720c */ /* 0x004fe20004761270 */
[----:B------:R-:W1:Y:S03]  /*76b10*/  LDC R2, c[0x0][0x22c] ;  /* 0x00008b00ff027b82 */ /* 0x000e660000000800 */
[----:B---3--:R-:W-:Y:S01]  /*76b20*/  ISETP.LT.AND P4, PT, R7, R6, !P0 ;  /* 0x000000060700720c */ /* 0x008fe20004781270 */
[----:B------:R-:W-:-:S04]  /*76b30*/  VIADD R7, R3, 0x1ea ;  /* 0x000001ea03077836 */ /* 0x000fc80000000000 */
[----:B------:R-:W2:Y:S01]  /*76b40*/  LDC R5, c[0x0][0x22c] ;  /* 0x00008b00ff057b82 */ /* 0x000ea20000000800 */
[----:B------:R-:W-:Y:S01]  /*76b50*/  @P1 STG.E.U16 desc[UR4][R200.64], R183 ;  /* 0x000000b7c8001986 */ /* 0x000fe2000c101504 */
[----:B----4-:R-:W-:Y:S01]  /*76b60*/  ISETP.LT.AND P1, PT, R7, R4, !P0 ;  /* 0x000000040700720c */ /* 0x010fe20004721270 */
[----:B------:R-:W-:-:S05]  /*76b70*/  VIADD R7, R3, 0x1eb ;  /* 0x000001eb03077836 */ /* 0x000fca0000000000 */
[----:B------:R-:W3:Y:S01]  /*76b80*/  LDC R4, c[0x0][0x22c] ;  /* 0x00008b00ff047b82 */ /* 0x000ee20000000800 */
[----:B------:R-:W-:Y:S01]  /*76b90*/  @P2 STG.E.U16 desc[UR4][R202.64], R101 ;  /* 0x00000065ca002986 */ /* 0x000fe2000c101504 */
[----:B0-----:R-:W-:Y:S01]  /*76ba0*/  ISETP.LT.AND P2, PT, R7, R0, !P0 ;  /* 0x000000000700720c */ /* 0x001fe20004741270 */
[----:B------:R-:W-:-:S05]  /*76bb0*/  VIADD R7, R3, 0x1ec ;  /* 0x000001ec03077836 */ /* 0x000fca0000000000 */
[----:B------:R-:W0:Y:S01]  /*76bc0*/  LDC R6, c[0x0][0x22c] ;  /* 0x00008b00ff067b82 */ /* 0x000e220000000800 */
[----:B------:R-:W-:Y:S01]  /*76bd0*/  VIADD R8, R3, 0x1ed ;  /* 0x000001ed03087836 */ /* 0x000fe20000000000 */
[----:B------:R-:W-:Y:S06]  /*76be0*/  @P3 STG.E.U16 desc[UR4][R204.64], R188 ;  /* 0x000000bccc003986 */ /* 0x000fec000c101504 */
[----:B------:R-:W4:Y:S01]  /*76bf0*/  LDC R0, c[0x0][0x22c] ;  /* 0x00008b00ff007b82 */ /* 0x000f220000000800 */
[----:B------:R-:W-:Y:S01]  /*76c00*/  @P4 STG.E.U16 desc[UR4][R206.64], R103 ;  /* 0x00000067ce004986 */ /* 0x000fe2000c101504 */
[----:B--2---:R-:W-:-:S03]  /*76c10*/  ISETP.LT.AND P3, PT, R8, R5, !P0 ;  /* 0x000000050800720c */ /* 0x004fc60004761270 */
[----:B------:R-:W-:Y:S01]  /*76c20*/  @P1 STG.E.U16 desc[UR4][R208.64], R189 ;  /* 0x000000bdd0001986 */ /* 0x000fe2000c101504 */
[----:B-1----:R-:W-:Y:S02]  /*76c30*/  ISETP.LT.AND P1, PT, R7, R2, !P0 ;  /* 0x000000020700720c */ /* 0x002fe40004721270 */
[----:B------:R-:W1:Y:S01]  /*76c40*/  LDC R2, c[0x0][0x22c] ;  /* 0x00008b00ff027b82 */ /* 0x000e620000000800 */
[C---:B------:R-:W-:Y:S01]  /*76c50*/  VIADD R7, R3.reuse, 0x1ee ;  /* 0x000001ee03077836 */ /* 0x040fe20000000000 */
[----:B------:R-:W-:Y:S01]  /*76c60*/  @P2 STG.E.U16 desc[UR4][R210.64], R105 ;  /* 0x00000069d2002986 */ /* 0x000fe2000c101504 */
[----:B------:R-:W-:-:S05]  /*76c70*/  VIADD R9, R3, 0x1ef ;  /* 0x000001ef03097836 */ /* 0x000fca0000000000 */
[----:B------:R-:W2:Y:S01]  /*76c80*/  LDC R5, c[0x0][0x22c] ;  /* 0x00008b00ff057b82 */ /* 0x000ea20000000800 */
[----:B---3--:R-:W-:Y:S01]  /*76c90*/  ISETP.LT.AND P2, PT, R7, R4, !P0 ;  /* 0x000000040700720c */ /* 0x008fe20004741270 */
[----:B------:R-:W-:Y:S01]  /*76ca0*/  VIADD R7, R3, 0x1f0 ;  /* 0x000001f003077836 */ /* 0x000fe20000000000 */
[----:B------:R-:W-:Y:S01]  /*76cb0*/  @P1 STG.E.U16 desc[UR4][R212.64], R190 ;  /* 0x000000bed4001986 */ /* 0x000fe2000c101504 */
[----:B0-----:R-:W-:-:S04]  /*76cc0*/  ISETP.LT.AND P4, PT, R9, R6, !P0 ;  /* 0x000000060900720c */ /* 0x001fc80004781270 */
[----:B------:R-:W0:Y:S01]  /*76cd0*/  LDC R4, c[0x0][0x22c] ;  /* 0x00008b00ff047b82 */ /* 0x000e220000000800 */
[----:B------:R-:W-:Y:S01]  /*76ce0*/  @P3 STG.E.U16 desc[UR4][R214.64], R107 ;  /* 0x0000006bd6003986 */ /* 0x000fe2000c101504 */
[----:B----4-:R-:W-:-:S06]  /*76cf0*/  ISETP.LT.AND P3, PT, R7, R0, !P0 ;  /* 0x000000000700720c */ /* 0x010fcc0004761270 */
[----:B------:R-:W3:Y:S01]  /*76d00*/  LDC R6, c[0x0][0x22c] ;  /* 0x00008b00ff067b82 */ /* 0x000ee20000000800 */
[----:B------:R-:W-:-:S07]  /*76d10*/  VIADD R9, R3, 0x1f1 ;  /* 0x000001f103097836 */ /* 0x000fce0000000000 */
[----:B------:R-:W4:Y:S08]  /*76d20*/  LDC R0, c[0x0][0x22c] ;  /* 0x00008b00ff007b82 */ /* 0x000f300000000800 */
[----:B------:R-:W4:Y:S01]  /*76d30*/  LDC R7, c[0x0][0x22c] ;  /* 0x00008b00ff077b82 */ /* 0x000f220000000800 */
[----:B------:R-:W-:Y:S01]  /*76d40*/  @P2 STG.E.U16 desc[UR4][R216.64], R191 ;  /* 0x000000bfd8002986 */ /* 0x000fe2000c101504 */
[----:B-1----:R-:W-:-:S06]  /*76d50*/  ISETP.LT.AND P2, PT, R9, R2, !P0 ;  /* 0x000000020900720c */ /* 0x002fcc0004741270 */
[----:B------:R-:W1:Y:S01]  /*76d60*/  LDC R8, c[0x0][0x22c] ;  /* 0x00008b00ff087b82 */ /* 0x000e620000000800 */
[----:B--2---:R-:W-:Y:S01]  /*76d70*/  ISETP.LT.AND P1, PT, R10, R5, !P0 ;  /* 0x000000050a00720c */ /* 0x004fe20004721270 */
[----:B------:R-:W-:-:S06]  /*76d80*/  VIADD R5, R3, 0x1f3 ;  /* 0x000001f303057836 */ /* 0x000fcc0000000000 */
[----:B------:R-:W2:Y:S01]  /*76d90*/  LDC R2, c[0x0][0x22c] ;  /* 0x00008b00ff027b82 */ /* 0x000ea20000000800 */
[----:B0-----:R-:W-:-:S07]  /*76da0*/  ISETP.LT.AND P6, PT, R5, R4, !P0 ;  /* 0x000000040500720c */ /* 0x001fce00047c1270 */
[----:B------:R-:W0:Y:S01]  /*76db0*/  LDC R9, c[0x0][0x22c] ;  /* 0x00008b00ff097b82 */ /* 0x000e220000000800 */
[C---:B------:R-:W-:Y:S02]  /*76dc0*/  VIADD R5, R3.reuse, 0x1f5 ;  /* 0x000001f503057836 */ /* 0x040fe40000000000 */
[----:B------:R-:W-:-:S05]  /*76dd0*/  VIADD R4, R3, 0x1f6 ;  /* 0x000001f603047836 */ /* 0x000fca0000000000 */
[----:B------:R-:W0:Y:S01]  /*76de0*/  LDC R10, c[0x0][0x22c] ;  /* 0x00008b00ff0a7b82 */ /* 0x000e220000000800 */
[----:B------:R-:W-:Y:S01]  /*76df0*/  @P4 STG.E.U16 desc[UR4][R218.64], R109 ;  /* 0x0000006dda004986 */ /* 0x000fe2000c101504 */
[----:B---3--:R-:W-:Y:S01]  /*76e00*/  ISETP.LT.AND P5, PT, R11, R6, !P0 ;  /* 0x000000060b00720c */ /* 0x008fe200047a1270 */
[----:B------:R-:W-:Y:S01]  /*76e10*/  VIADD R11, R3, 0x1f7 ;  /* 0x000001f7030b7836 */ /* 0x000fe20000000000 */
[----:B----4-:R-:W-:Y:S01]  /*76e20*/  ISETP.LT.AND P4, PT, R4, R7, !P0 ;  /* 0x000000070400720c */ /* 0x010fe20004781270 */
[----:B------:R-:W-:Y:S01]  /*76e30*/  @P3 STG.E.U16 desc[UR4][R220.64], R196 ;  /* 0x000000c4dc003986 */ /* 0x000fe2000c101504 */
[----:B------:R-:W-:Y:S02]  /*76e40*/  ISETP.LT.AND P3, PT, R5, R0, !P0 ;  /* 0x000000000500720c */ /* 0x000fe40004761270 */
[----:B------:R-:W3:Y:S01]  /*76e50*/  LDC R0, c[0x0][0x22c] ;  /* 0x00008b00ff007b82 */ /* 0x000ee20000000800 */
[----:B------:R-:W4:Y:S04]  /*76e60*/  LDS.128 R4, [R43] ;  /* 0x000000002b047984 */ /* 0x000f280000000c00 */
[----:B------:R0:W-:Y:S01]  /*76e70*/  @P2 STG.E.U16 desc[UR4][R222.64], R111 ;  /* 0x0000006fde002986 */ /* 0x0001e2000c101504 */
[----:B-1----:R-:W-:Y:S01]  /*76e80*/  ISETP.LT.AND P2, PT, R11, R8, !P0 ;  /* 0x000000080b00720c */ /* 0x002fe20004741270 */
[----:B------:R-:W-:-:S02]  /*76e90*/  VIADD R11, R3, 0x1f8 ;  /* 0x000001f8030b7836 */ /* 0x000fc40000000000 */
[----:B------:R-:W-:Y:S01]  /*76ea0*/  VIADD R8, R3, 0x1f9 ;  /* 0x000001f903087836 */ /* 0x000fe20000000000 */
[----:B------:R1:W-:Y:S02]  /*76eb0*/  @P1 STG.E.U16 desc[UR4][R224.64], R197 ;  /* 0x000000c5e0001986 */ /* 0x0003e4000c101504 */
[----:B--2---:R-:W-:Y:S02]  /*76ec0*/  ISETP.LT.AND P1, PT, R11, R2, !P0 ;  /* 0x000000020b00720c */ /* 0x004fe40004721270 */
[----:B------:R1:W-:Y:S01]  /*76ed0*/  @P6 STG.E.U16 desc[UR4][R226.64], R113 ;  /* 0x00000071e2006986 */ /* 0x0003e2000c101504 */
[----:B0-----:R-:W-:Y:S01]  /*76ee0*/  ISETP.LT.AND P6, PT, R8, R9, !P0 ;  /* 0x000000090800720c */ /* 0x001fe200047c1270 */
[----:B------:R-:W0:Y:S01]  /*76ef0*/  LDC R2, c[0x0][0x22c] ;  /* 0x00008b00ff027b82 */ /* 0x000e220000000800 */
[----:B------:R-:W-:Y:S01]  /*76f00*/  VIADD R9, R3, 0x1fa ;  /* 0x000001fa03097836 */ /* 0x000fe20000000000 */
[----:B------:R1:W-:Y:S04]  /*76f10*/  @P5 STG.E.U16 desc[UR4][R228.64], R198 ;  /* 0x000000c6e4005986 */ /* 0x0003e8000c101504 */
[----:B------:R-:W-:-:S02]  /*76f20*/  ISETP.LT.AND P5, PT, R9, R10, !P0 ;  /* 0x0000000a0900720c */ /* 0x000fc400047a1270 */
[----:B------:R-:W2:Y:S01]  /*76f30*/  LDC R8, c[0x0][0x22c] ;  /* 0x00008b00ff087b82 */ /* 0x000ea20000000800 */
[----:B------:R-:W-:-:S07]  /*76f40*/  VIADD R11, R3, 0x1fb ;  /* 0x000001fb030b7836 */ /* 0x000fce0000000000 */
[----:B------:R-:W1:Y:S08]  /*76f50*/  LDC R10, c[0x0][0x22c] ;  /* 0x00008b00ff0a7b82 */ /* 0x000e700000000800 */
[----:B------:R-:W1:Y:S01]  /*76f60*/  LDC R9, c[0x0][0x22c] ;  /* 0x00008b00ff097b82 */ /* 0x000e620000000800 */
[----:B------:R0:W-:Y:S04]  /*76f70*/  @P3 STG.E.U16 desc[UR4][R230.64], R115 ;  /* 0x00000073e6003986 */ /* 0x0001e8000c101504 */
[----:B------:R0:W-:Y:S01]  /*76f80*/  @P4 STG.E.U16 desc[UR4][R232.64], R199 ;  /* 0x000000c7e8004986 */ /* 0x0001e2000c101504 */
[----:B---3--:R-:W-:Y:S01]  /*76f90*/  ISETP.LT.AND P4, PT, R11, R0, !P0 ;  /* 0x000000000b00720c */ /* 0x008fe20004781270 */
[----:B------:R-:W-:-:S02]  /*76fa0*/  VIADD R11, R3, 0x1fc ;  /* 0x000001fc030b7836 */ /* 0x000fc40000000000 */
[----:B------:R-:W-:-:S03]  /*76fb0*/  VIADD R0, R3, 0x1fe ;  /* 0x000001fe03007836 */ /* 0x000fc60000000000 */
[----:B0-----:R-:W-:Y:S01]  /*76fc0*/  ISETP.LT.AND P3, PT, R11, R2, !P0 ;  /* 0x000000020b00720c */ /* 0x001fe20004761270 */
[----:B------:R-:W-:Y:S01]  /*76fd0*/  VIADD R11, R3, 0x1ff ;  /* 0x000001ff030b7836 */ /* 0x000fe20000000000 */
[----:B------:R0:W-:Y:S01]  /*76fe0*/  @P2 STG.E.U16 desc[UR4][R234.64], R117 ;  /* 0x00000075ea002986 */ /* 0x0001e2000c101504 */
[----:B--2---:R-:W-:-:S03]  /*76ff0*/  ISETP.LT.AND P2, PT, R13, R8, !P0 ;  /* 0x000000080d00720c */ /* 0x004fc60004741270 */
[----:B----4-:R0:W-:Y:S01]  /*77000*/  @P1 STG.E.U16 desc[UR4][R236.64], R4 ;  /* 0x00000004ec001986 */ /* 0x0101e2000c101504 */
[----:B-1----:R-:W-:Y:S02]  /*77010*/  ISETP.LT.AND P1, PT, R11, R10, !P0 ;  /* 0x0000000a0b00720c */ /* 0x002fe40004721270 */
[----:B------:R-:W-:Y:S02]  /*77020*/  PRMT R119, R4, 0x7632, R119 ;  /* 0x0000763204777816 */ /* 0x000fe40000000077 */
[----:B------:R-:W-:Y:S02]  /*77030*/  ISETP.LT.AND P0, PT, R0, R9, !P0 ;  /* 0x000000090000720c */ /* 0x000fe40004701270 */
[----:B------:R-:W-:Y:S01]  /*77040*/  PRMT R121, R5, 0x7632, R121 ;  /* 0x0000763205797816 */ /* 0x000fe20000000079 */
[----:B------:R0:W-:Y:S01]  /*77050*/  @P6 STG.E.U16 desc[UR4][R238.64], R119 ;  /* 0x00000077ee006986 */ /* 0x0001e2000c101504 */
[----:B------:R-:W-:-:S03]  /*77060*/  PRMT R123, R6, 0x7632, R123 ;  /* 0x00007632067b7816 */ /* 0x000fc6000000007b */
[----:B------:R0:W-:Y:S04]  /*77070*/  @P5 STG.E.U16 desc[UR4][R240.64], R5 ;  /* 0x00000005f0005986 */ /* 0x0001e8000c101504 */
[----:B------:R0:W-:Y:S04]  /*77080*/  @P4 STG.E.U16 desc[UR4][R242.64], R121 ;  /* 0x00000079f2004986 */ /* 0x0001e8000c101504 */
[----:B------:R0:W-:Y:S04]  /*77090*/  @P3 STG.E.U16 desc[UR4][R244.64], R6 ;  /* 0x00000006f4003986 */ /* 0x0001e8000c101504 */
[----:B------:R0:W-:Y:S04]  /*770a0*/  @P2 STG.E.U16 desc[UR4][R246.64], R123 ;  /* 0x0000007bf6002986 */ /* 0x0001e8000c101504 */
[----:B------:R0:W-:Y:S01]  /*770b0*/  @P0 STG.E.U16 desc[UR4][R248.64], R7 ;  /* 0x00000007f8000986 */ /* 0x0001e2000c101504 */
[----:B------:R-:W-:Y:S05]  /*770c0*/  @!P1 EXIT ;  /* 0x000000000000994d */ /* 0x000fea0003800000 */
[----:B------:R-:W-:-:S05]  /*770d0*/  PRMT R125, R7, 0x7632, R125 ;  /* 0x00007632077d7816 */ /* 0x000fca000000007d */
[----:B------:R-:W-:Y:S01]  /*770e0*/  STG.E.U16 desc[UR4][R250.64], R125 ;  /* 0x0000007dfa007986 */ /* 0x000fe2000c101504 */
[----:B------:R-:W-:Y:S05]  /*770f0*/  EXIT ;  /* 0x000000000000794d */ /* 0x000fea0003800000 */
.L_x_2:
[----:B------:R-:W-:-:S00]  /*77100*/  BRA `(.L_x_2) ;  /* 0xfffffffc00fc7947 */ /* 0x000fc0000383ffff */
[----:B------:R-:W-:-:S00]  /*77110*/  NOP ;  /* 0x0000000000007918 */ /* 0x000fc00000000000 */
        /* <DEDUP_REMOVED lines=14> */
.L_x_3:


//--------------------- .nv.shared.matmul_kernel  --------------------------
	.section	.nv.shared.matmul_kernel,"aw",@nobits
	.sectionflags	@""
	.align	16
	.zero		1024


//--------------------- .nv.shared.reserved.0     --------------------------
	.section	.nv.shared.reserved.0,"aw",@nobits
	.weak		__nv_reservedSMEM_offset_0_alias
	.size		__nv_reservedSMEM_offset_0_alias, 0, 0
	.other		__nv_reservedSMEM_offset_0_alias,@"STO_CUDA_RESERVED_SHARED STV_DEFAULT"
__nv_reservedSMEM_offset_0_alias:
	.zero		0


//--------------------- .nv.constant0.matmul_kernel --------------------------
	.section	.nv.constant0.matmul_kernel,"a",@progbits
	.sectionflags	@""
	.align	4
.nv.constant0.matmul_kernel:
	.zero		608


//--------------------- SYMBOLS --------------------------

	.type		.nv.reservedSmem.offset0,@object
	.size		.nv.reservedSmem.offset0,0x4
